	.target	sm_90a

	.elftype	@"ET_EXEC"


//--------------------- .note.nv.tkinfo           --------------------------
	.section	.note.nv.tkinfo,"",@"SHT_NOTE"
	.sectionflags	@"SHF_NOTE_NV_TKINFO"
	.tkinfo
        /*0018*/ 	.word	0x00000002
        /*0030*/ 	.string	""
        /*0030*/ 	.string	"ptxas"
        /*0030*/ 	.string	"Cuda compilation tools, release 13.0, V13.0.88"
        /*0030*/ 	.string	"Build cuda_13.0.r13.0/compiler.36424714_0"
        /*0030*/ 	.string	"-arch sm_90a -m 64 "



//--------------------- .note.nv.cuinfo           --------------------------
	.section	.note.nv.cuinfo,"",@"SHT_NOTE"
	.sectionflags	@"SHF_NOTE_NV_CUINFO"
        /*0018*/ 	.short	0x0002
        /*001a*/ 	.short	0x005a
        /*001c*/ 	.short	0x0082
	.zero		2


//--------------------- .nv.info                  --------------------------
	.section	.nv.info,"",@"SHT_CUDA_INFO"
	.align	4


	//----- nvinfo : EIATTR_REGCOUNT
	.align		4
        /*0000*/ 	.byte	0x04, 0x2f
        /*0002*/ 	.short	(.L_15 - .L_14)
	.align		4
.L_14:
        /*0004*/ 	.word	index@(_ZN7cutlass13device_kernelINS_4gemm6kernel13GemmUniversalIN4cute5tupleIJiiiiEEENS1_10collective13CollectiveMmaINS1_34MainloopSm90TmaGmmaWarpSpecializedILi2ENS5_IJNS4_1CILi2EEENSA_ILi1EEESC_EEENS1_35KernelTmaWarpSpecializedCooperativeEEENS5_IJNSA_ILi512EEENSA_ILi256EEENSA_ILi64EEEEEENS_6half_tENS5_IJlSC_lEEESK_SL_NS4_8TiledMMAINS4_8MMA_AtomIJNS4_4SM904GMMA26MMA_64x256x16_F32F16F16_SSILNSP_5MajorE0ELSR_0ELNSP_7ScaleInE1ELSS_1EEEEEENS4_6LayoutISD_NS5_IJSC_NSA_ILi0EEESW_EEEEENS5_IJNS4_10UnderscoreESZ_SZ_EEEEENS4_13SM90_TMA_LOADENS4_14ComposedLayoutINS4_7SwizzleILi3ELi4ELi3EEENS4_18smem_ptr_flag_bitsILi16EEENSV_INS5_IJNSA_ILi8EEESI_EEENS5_IJSI_SC_EEEEEEEvNS4_8identityENS4_23SM90_TMA_LOAD_MULTICASTES1C_vS1D_EENS_8epilogue10collective6detail29Sm90TmaWarpSpecializedAdapterINS1H_15DefaultEpilogueISK_SL_SL_NS1G_6thread17LinearCombinationISK_Li1EffLNS1L_9ScaleType4KindE0ELNS_15FloatRoundStyleE2ESK_EENS1_15EpilogueDefaultEEEEEvvEEEEvNT_6ParamsE)
        /*0008*/ 	.word	0x000000a8


	//----- nvinfo : EIATTR_FRAME_SIZE
	.align		4
.L_15:
        /*000c*/ 	.byte	0x04, 0x11
        /*000e*/ 	.short	(.L_17 - .L_16)
	.align		4
.L_16:
        /*0010*/ 	.word	index@(_ZN7cutlass13device_kernelINS_4gemm6kernel13GemmUniversalIN4cute5tupleIJiiiiEEENS1_10collective13CollectiveMmaINS1_34MainloopSm90TmaGmmaWarpSpecializedILi2ENS5_IJNS4_1CILi2EEENSA_ILi1EEESC_EEENS1_35KernelTmaWarpSpecializedCooperativeEEENS5_IJNSA_ILi512EEENSA_ILi256EEENSA_ILi64EEEEEENS_6half_tENS5_IJlSC_lEEESK_SL_NS4_8TiledMMAINS4_8MMA_AtomIJNS4_4SM904GMMA26MMA_64x256x16_F32F16F16_SSILNSP_5MajorE0ELSR_0ELNSP_7ScaleInE1ELSS_1EEEEEENS4_6LayoutISD_NS5_IJSC_NSA_ILi0EEESW_EEEEENS5_IJNS4_10UnderscoreESZ_SZ_EEEEENS4_13SM90_TMA_LOADENS4_14ComposedLayoutINS4_7SwizzleILi3ELi4ELi3EEENS4_18smem_ptr_flag_bitsILi16EEENSV_INS5_IJNSA_ILi8EEESI_EEENS5_IJSI_SC_EEEEEEEvNS4_8identityENS4_23SM90_TMA_LOAD_MULTICASTES1C_vS1D_EENS_8epilogue10collective6detail29Sm90TmaWarpSpecializedAdapterINS1H_15DefaultEpilogueISK_SL_SL_NS1G_6thread17LinearCombinationISK_Li1EffLNS1L_9ScaleType4KindE0ELNS_15FloatRoundStyleE2ESK_EENS1_15EpilogueDefaultEEEEEvvEEEEvNT_6ParamsE)
        /*0014*/ 	.word	0x00001b38


	//----- nvinfo : EIATTR_MIN_STACK_SIZE
	.align		4
.L_17:
        /*0018*/ 	.byte	0x04, 0x12
        /*001a*/ 	.short	(.L_19 - .L_18)
	.align		4
.L_18:
        /*001c*/ 	.word	index@(_ZN7cutlass13device_kernelINS_4gemm6kernel13GemmUniversalIN4cute5tupleIJiiiiEEENS1_10collective13CollectiveMmaINS1_34MainloopSm90TmaGmmaWarpSpecializedILi2ENS5_IJNS4_1CILi2EEENSA_ILi1EEESC_EEENS1_35KernelTmaWarpSpecializedCooperativeEEENS5_IJNSA_ILi512EEENSA_ILi256EEENSA_ILi64EEEEEENS_6half_tENS5_IJlSC_lEEESK_SL_NS4_8TiledMMAINS4_8MMA_AtomIJNS4_4SM904GMMA26MMA_64x256x16_F32F16F16_SSILNSP_5MajorE0ELSR_0ELNSP_7ScaleInE1ELSS_1EEEEEENS4_6LayoutISD_NS5_IJSC_NSA_ILi0EEESW_EEEEENS5_IJNS4_10UnderscoreESZ_SZ_EEEEENS4_13SM90_TMA_LOADENS4_14ComposedLayoutINS4_7SwizzleILi3ELi4ELi3EEENS4_18smem_ptr_flag_bitsILi16EEENSV_INS5_IJNSA_ILi8EEESI_EEENS5_IJSI_SC_EEEEEEEvNS4_8identityENS4_23SM90_TMA_LOAD_MULTICASTES1C_vS1D_EENS_8epilogue10collective6detail29Sm90TmaWarpSpecializedAdapterINS1H_15DefaultEpilogueISK_SL_SL_NS1G_6thread17LinearCombinationISK_Li1EffLNS1L_9ScaleType4KindE0ELNS_15FloatRoundStyleE2ESK_EENS1_15EpilogueDefaultEEEEEvvEEEEvNT_6ParamsE)
        /*0020*/ 	.word	0x00001b38
.L_19:


//--------------------- .nv.compat                --------------------------
	.section	.nv.compat,"",@"SHT_CUDA_COMPAT_INFO"
	.align	4
        /*0000*/ 	.byte	0x02, 0x09, 0x01, 0x00, 0x02, 0x02, 0x04, 0x00, 0x02, 0x05, 0x05, 0x00, 0x03, 0x07, 0x01, 0x01
        /*0010*/ 	.byte	0x02, 0x03, 0x01, 0x00, 0x02, 0x06, 0x01, 0x00, 0x04, 0x0b, 0x08, 0x00, 0x00, 0x00, 0x00, 0x00
        /*0020*/ 	.byte	0x00, 0x00, 0x00, 0x00


//--------------------- .nv.info._ZN7cutlass13device_kernelINS_4gemm6kernel13GemmUniversalIN4cute5tupleIJiiiiEEENS1_10collective13CollectiveMmaINS1_34MainloopSm90TmaGmmaWarpSpecializedILi2ENS5_IJNS4_1CILi2EEENSA_ILi1EEESC_EEENS1_35KernelTmaWarpSpecializedCooperativeEEENS5_IJNSA_ILi512EEENSA_ILi256EEENSA_ILi64EEEEEENS_6half_tENS5_IJlSC_lEEESK_SL_NS4_8TiledMMAINS4_8MMA_AtomIJNS4_4SM904GMMA26MMA_64x256x16_F32F16F16_SSILNSP_5MajorE0ELSR_0ELNSP_7ScaleInE1ELSS_1EEEEEENS4_6LayoutISD_NS5_IJSC_NSA_ILi0EEESW_EEEEENS5_IJNS4_10UnderscoreESZ_SZ_EEEEENS4_13SM90_TMA_LOADENS4_14ComposedLayoutINS4_7SwizzleILi3ELi4ELi3EEENS4_18smem_ptr_flag_bitsILi16EEENSV_INS5_IJNSA_ILi8EEESI_EEENS5_IJSI_SC_EEEEEEEvNS4_8identityENS4_23SM90_TMA_LOAD_MULTICASTES1C_vS1D_EENS_8epilogue10collective6detail29Sm90TmaWarpSpecializedAdapterINS1H_15DefaultEpilogueISK_SL_SL_NS1G_6thread17LinearCombinationISK_Li1EffLNS1L_9ScaleType4KindE0ELNS_15FloatRoundStyleE2ESK_EENS1_15EpilogueDefaultEEEEEvvEEEEvNT_6ParamsE --------------------------
	.section	.nv.info._ZN7cutlass13device_kernelINS_4gemm6kernel13GemmUniversalIN4cute5tupleIJiiiiEEENS1_10collective13CollectiveMmaINS1_34MainloopSm90TmaGmmaWarpSpecializedILi2ENS5_IJNS4_1CILi2EEENSA_ILi1EEESC_EEENS1_35KernelTmaWarpSpecializedCooperativeEEENS5_IJNSA_ILi512EEENSA_ILi256EEENSA_ILi64EEEEEENS_6half_tENS5_IJlSC_lEEESK_SL_NS4_8TiledMMAINS4_8MMA_AtomIJNS4_4SM904GMMA26MMA_64x256x16_F32F16F16_SSILNSP_5MajorE0ELSR_0ELNSP_7ScaleInE1ELSS_1EEEEEENS4_6LayoutISD_NS5_IJSC_NSA_ILi0EEESW_EEEEENS5_IJNS4_10UnderscoreESZ_SZ_EEEEENS4_13SM90_TMA_LOADENS4_14ComposedLayoutINS4_7SwizzleILi3ELi4ELi3EEENS4_18smem_ptr_flag_bitsILi16EEENSV_INS5_IJNSA_ILi8EEESI_EEENS5_IJSI_SC_EEEEEEEvNS4_8identityENS4_23SM90_TMA_LOAD_MULTICASTES1C_vS1D_EENS_8epilogue10collective6detail29Sm90TmaWarpSpecializedAdapterINS1H_15DefaultEpilogueISK_SL_SL_NS1G_6thread17LinearCombinationISK_Li1EffLNS1L_9ScaleType4KindE0ELNS_15FloatRoundStyleE2ESK_EENS1_15EpilogueDefaultEEEEEvvEEEEvNT_6ParamsE,"",@"SHT_CUDA_INFO"
	.sectionflags	@""
	.align	4


	//----- nvinfo : EIATTR_CUDA_API_VERSION
	.align		4
        /*0000*/ 	.byte	0x04, 0x37
        /*0002*/ 	.short	(.L_21 - .L_20)
.L_20:
        /*0004*/ 	.word	0x00000082


	//----- nvinfo : EIATTR_KPARAM_INFO
	.align		4
.L_21:
        /*0008*/ 	.byte	0x04, 0x17
        /*000a*/ 	.short	(.L_23 - .L_22)
.L_22:
        /*000c*/ 	.word	0x00000000
        /*0010*/ 	.short	0x0000
        /*0012*/ 	.short	0x0070
        /*0014*/ 	.byte	0x00, 0xf0, 0x01, 0x10


	//----- nvinfo : EIATTR_SPARSE_MMA_MASK
	.align		4
.L_23:
        /*0018*/ 	.byte	0x03, 0x50
        /*001a*/ 	.short	0x0000


	//----- nvinfo : EIATTR_MAXREG_COUNT
	.align		4
        /*001c*/ 	.byte	0x03, 0x1b
        /*001e*/ 	.short	0x00a8


	//----- nvinfo : EIATTR_NUM_BARRIERS
	.align		4
        /*0020*/ 	.byte	0x02, 0x4c
        /*0022*/ 	.byte	0x01
	.zero		1


	//----- nvinfo : EIATTR_EXTERNS
	.align		4
        /*0024*/ 	.byte	0x04, 0x0f
        /*0026*/ 	.short	(.L_25 - .L_24)


	//   ....[0]....
	.align		4
.L_24:
        /*0028*/ 	.word	index@(__assertfail)


	//----- nvinfo : EIATTR_ANNOTATIONS
	.align		4
.L_25:
        /*002c*/ 	.byte	0x04, 0x55
        /*002e*/ 	.short	(.L_27 - .L_26)


	//   ....[0]....
.L_26:
        /*0030*/ 	.word	0x00000001
        /*0034*/ 	.byte	0xc0, 0x09, 0x00, 0x00, 0x01, 0x00, 0x00, 0x00, 0xd0, 0x09, 0x00, 0x00, 0x01, 0x00, 0x00, 0x00
        /* <DEDUP_REMOVED lines=2918> */
        /*b6a4*/ 	.byte	0xc0, 0xe5, 0x03, 0x00, 0x01, 0x00, 0x00, 0x00, 0xe0, 0xe5, 0x03, 0x00


	//----- nvinfo : EIATTR_MERCURY_ISA_VERSION
	.align		4
.L_27:
        /*b6b0*/ 	.byte	0x03, 0x5f
        /*b6b2*/ 	.short	0x0101


	//----- nvinfo : EIATTR_INT_WARP_WIDE_INSTR_OFFSETS
	.align		4
        /*b6b4*/ 	.byte	0x04, 0x31
        /*b6b6*/ 	.short	(.L_29 - .L_28)


	//   ....[0]....
.L_28:
        /*b6b8*/ 	.word	0x00000540


	//   ....[1]....
        /*b6bc*/ 	.word	0x00000560


	//   ....[2]....
        /*b6c0*/ 	.word	0x000006c0


	//   ....[3]....
        /*b6c4*/ 	.word	0x0001aca0


	//----- nvinfo : EIATTR_COOP_GROUP_MASK_REGIDS
	.align		4
.L_29:
        /*b6c8*/ 	.byte	0x04, 0x29
        /*b6ca*/ 	.short	(.L_31 - .L_30)


	//   ....[0]....
.L_30:
        /*b6cc*/ 	.word	0xffffffff


	//   ....[1]....
        /*b6d0*/ 	.word	0xffffffff


	//   ....[2]....
        /*b6d4*/ 	.word	0xffffffff


	//   ....[3]....
        /*b6d8*/ 	.word	0xffffffff


	//   ....[4]....
        /*b6dc*/ 	.word	0xffffffff


	//   ....[5]....
        /*b6e0*/ 	.word	0xffffffff


	//----- nvinfo : EIATTR_COOP_GROUP_INSTR_OFFSETS
	.align		4
.L_31:
        /*b6e4*/ 	.byte	0x04, 0x28
        /*b6e6*/ 	.short	(.L_33 - .L_32)


	//   ....[0]....
.L_32:
        /*b6e8*/ 	.word	0x00000070


	//   ....[1]....
        /*b6ec*/ 	.word	0x00000080


	//   ....[2]....
        /*b6f0*/ 	.word	0x000001a0


	//   ....[3]....
        /*b6f4*/ 	.word	0x00000390


	//   ....[4]....
        /*b6f8*/ 	.word	0x00000800


	//   ....[5]....
        /*b6fc*/ 	.word	0x000013d0


	//----- nvinfo : EIATTR_REG_RECONFIG
	.align		4
.L_33:
        /*b700*/ 	.byte	0x01, 0x54
	.zero		2


	//----- nvinfo : EIATTR_SYSCALL_OFFSETS
	.align		4
        /*b704*/ 	.byte	0x04, 0x46
        /*b706*/ 	.short	(.L_35 - .L_34)


	//   ....[0]....
.L_34:
        /*b708*/ 	.word	0x00001580


	//----- nvinfo : EIATTR_MBARRIER_INSTR_OFFSETS
	.align		4
.L_35:
        /*b70c*/ 	.byte	0x04, 0x39
        /*b70e*/ 	.short	(.L_37 - .L_36)


	//   ....[0]....
.L_36:
        /*b710*/ 	.word	0x00000320
        /*b714*/ 	.word	0x000000ff
        /*b718*/ 	.word	0x00000000
        /*b71c*/ 	.short	0x0100
        /*b71e*/ 	.byte	0x08
	.zero		1


	//   ....[1]....
        /*b720*/ 	.word	0x00000330
        /*b724*/ 	.word	0x000000ff
        /*b728*/ 	.word	0x00000010
        /*b72c*/ 	.short	0x0100
        /*b72e*/ 	.byte	0x08
	.zero		1


	//   ....[2]....
        /*b730*/ 	.word	0x00000340
        /*b734*/ 	.word	0x000000ff
        /*b738*/ 	.word	0x00000008
        /*b73c*/ 	.short	0x0100
        /*b73e*/ 	.byte	0x08
	.zero		1


	//   ....[3]....
        /*b740*/ 	.word	0x00000350
        /*b744*/ 	.word	0x000000ff
        /*b748*/ 	.word	0x00000018
        /*b74c*/ 	.short	0x0100
        /*b74e*/ 	.byte	0x08
	.zero		1


	//   ....[4]....
        /*b750*/ 	.word	0x00000730
        /*b754*/ 	.word	0x000000ff
        /*b758*/ 	.word	0x00000030
        /*b75c*/ 	.short	0x0100
        /*b75e*/ 	.byte	0x06
	.zero		1


	//   ....[5]....
        /*b760*/ 	.word	0x00000760
        /*b764*/ 	.word	0x000000ff
        /*b768*/ 	.word	0x00000038
        /*b76c*/ 	.short	0x0100
        /*b76e*/ 	.byte	0x06
	.zero		1


	//   ....[6]....
        /*b770*/ 	.word	0x00001660
        /*b774*/ 	.word	0x00000004
        /*b778*/ 	.word	0x00000000
        /*b77c*/ 	.short	0x010a
        /*b77e*/ 	.byte	0x3f
	.zero		1


	//   ....[7]....
        /*b780*/ 	.word	0x000016a0
        /*b784*/ 	.word	0x00000004
        /*b788*/ 	.word	0x00000000
        /*b78c*/ 	.short	0x010a
        /*b78e*/ 	.byte	0x3f
	.zero		1


	//   ....[8]....
        /*b790*/ 	.word	0x0000cfa0
        /*b794*/ 	.word	0x00000004
        /*b798*/ 	.word	0x00000000
        /*b79c*/ 	.short	0x010a
        /*b79e*/ 	.byte	0x3f
	.zero		1


	//   ....[9]....
        /*b7a0*/ 	.word	0x0000cfe0
        /*b7a4*/ 	.word	0x00000004
        /*b7a8*/ 	.word	0x00000000
        /*b7ac*/ 	.short	0x010a
        /*b7ae*/ 	.byte	0x3f
	.zero		1


	//   ....[10]....
        /*b7b0*/ 	.word	0x0001ab30
        /*b7b4*/ 	.word	0x00000004
        /*b7b8*/ 	.word	0x00000000
        /*b7bc*/ 	.short	0x0101
        /*b7be*/ 	.byte	0x3f
	.zero		1


	//   ....[11]....
        /*b7c0*/ 	.word	0x0001ad30
        /*b7c4*/ 	.word	0x00000000
        /*b7c8*/ 	.word	0x00000000
        /*b7cc*/ 	.short	0x0101
        /*b7ce*/ 	.byte	0x3f
	.zero		1


	//   ....[12]....
        /*b7d0*/ 	.word	0x0003e140
        /*b7d4*/ 	.word	0x0000000f
        /*b7d8*/ 	.word	0x00000010
        /*b7dc*/ 	.short	0x010a
        /*b7de*/ 	.byte	0x3f
	.zero		1


	//   ....[13]....
        /*b7e0*/ 	.word	0x0003e550
        /*b7e4*/ 	.word	0x00000002
        /*b7e8*/ 	.word	0x00000038
        /*b7ec*/ 	.short	0x0101
        /*b7ee*/ 	.byte	0x3f
	.zero		1


	//   ....[14]....
        /*b7f0*/ 	.word	0x0003ecf0
        /*b7f4*/ 	.word	0x00000005
        /*b7f8*/ 	.word	0x00000000
        /*b7fc*/ 	.short	0x010a
        /*b7fe*/ 	.byte	0x3f
	.zero		1


	//   ....[15]....
        /*b800*/ 	.word	0x0003ed80
        /*b804*/ 	.word	0x00000003
        /*b808*/ 	.word	0x00000000
        /*b80c*/ 	.short	0x010a
        /*b80e*/ 	.byte	0x3f
	.zero		1


	//   ....[16]....
        /*b810*/ 	.word	0x0003ede0
        /*b814*/ 	.word	0x00000004
        /*b818*/ 	.word	0x00000000
        /*b81c*/ 	.short	0x010a
        /*b81e*/ 	.byte	0x3f
	.zero		1


	//   ....[17]....
        /*b820*/ 	.word	0x0003ee30
        /*b824*/ 	.word	0x00000004
        /*b828*/ 	.word	0x00000000
        /*b82c*/ 	.short	0x010a
        /*b82e*/ 	.byte	0x3f
	.zero		1


	//   ....[18]....
        /*b830*/ 	.word	0x0003ef00
        /*b834*/ 	.word	0x0000000f
        /*b838*/ 	.word	0x00000010
        /*b83c*/ 	.short	0x010a
        /*b83e*/ 	.byte	0x3f
	.zero		1


	//   ....[19]....
        /*b840*/ 	.word	0x0003efd0
        /*b844*/ 	.word	0x00000005
        /*b848*/ 	.word	0x00000000
        /*b84c*/ 	.short	0x010a
        /*b84e*/ 	.byte	0x3f
	.zero		1


	//----- nvinfo : EIATTR_NUM_MBARRIERS
	.align		4
.L_37:
        /*b850*/ 	.byte	0x03, 0x38
        /*b852*/ 	.short	0x0006


	//----- nvinfo : EIATTR_EXIT_INSTR_OFFSETS
	.align		4
        /*b854*/ 	.byte	0x04, 0x1c
        /*b856*/ 	.short	(.L_39 - .L_38)


	//   ....[0]....
.L_38:
        /*b858*/ 	.word	0x00000a60


	//   ....[1]....
        /*b85c*/ 	.word	0x000012f0


	//   ....[2]....
        /*b860*/ 	.word	0x0003d7b0


	//   ....[3]....
        /*b864*/ 	.word	0x0003ddd0


	//   ....[4]....
        /*b868*/ 	.word	0x0003edd0


	//----- nvinfo : EIATTR_MAX_THREADS
	.align		4
.L_39:
        /*b86c*/ 	.byte	0x04, 0x05
        /*b86e*/ 	.short	(.L_41 - .L_40)
.L_40:
        /*b870*/ 	.word	0x00000180
        /*b874*/ 	.word	0x00000001
        /*b878*/ 	.word	0x00000001


	//----- nvinfo : EIATTR_CRS_STACK_SIZE
	.align		4
.L_41:
        /*b87c*/ 	.byte	0x04, 0x1e
        /*b87e*/ 	.short	(.L_43 - .L_42)
.L_42:
        /*b880*/ 	.word	0x00000000


	//----- nvinfo : EIATTR_CBANK_PARAM_SIZE
	.align		4
.L_43:
        /*b884*/ 	.byte	0x03, 0x19
        /*b886*/ 	.short	0x0470


	//----- nvinfo : EIATTR_PARAM_CBANK
	.align		4
        /*b888*/ 	.byte	0x04, 0x0a
        /*b88a*/ 	.short	(.L_45 - .L_44)
	.align		4
.L_44:
        /*b88c*/ 	.word	index@(.nv.constant0._ZN7cutlass13device_kernelINS_4gemm6kernel13GemmUniversalIN4cute5tupleIJiiiiEEENS1_10collective13CollectiveMmaINS1_34MainloopSm90TmaGmmaWarpSpecializedILi2ENS5_IJNS4_1CILi2EEENSA_ILi1EEESC_EEENS1_35KernelTmaWarpSpecializedCooperativeEEENS5_IJNSA_ILi512EEENSA_ILi256EEENSA_ILi64EEEEEENS_6half_tENS5_IJlSC_lEEESK_SL_NS4_8TiledMMAINS4_8MMA_AtomIJNS4_4SM904GMMA26MMA_64x256x16_F32F16F16_SSILNSP_5MajorE0ELSR_0ELNSP_7ScaleInE1ELSS_1EEEEEENS4_6LayoutISD_NS5_IJSC_NSA_ILi0EEESW_EEEEENS5_IJNS4_10UnderscoreESZ_SZ_EEEEENS4_13SM90_TMA_LOADENS4_14ComposedLayoutINS4_7SwizzleILi3ELi4ELi3EEENS4_18smem_ptr_flag_bitsILi16EEENSV_INS5_IJNSA_ILi8EEESI_EEENS5_IJSI_SC_EEEEEEEvNS4_8identityENS4_23SM90_TMA_LOAD_MULTICASTES1C_vS1D_EENS_8epilogue10collective6detail29Sm90TmaWarpSpecializedAdapterINS1H_15DefaultEpilogueISK_SL_SL_NS1G_6thread17LinearCombinationISK_Li1EffLNS1L_9ScaleType4KindE0ELNS_15FloatRoundStyleE2ESK_EENS1_15EpilogueDefaultEEEEEvvEEEEvNT_6ParamsE)
        /*b890*/ 	.short	0x0210
        /*b892*/ 	.short	0x0470


	//----- nvinfo : EIATTR_SW_WAR
	.align		4
.L_45:
        /*b894*/ 	.byte	0x04, 0x36
        /*b896*/ 	.short	(.L_47 - .L_46)
.L_46:
        /*b898*/ 	.word	0x00000008
.L_47:


//--------------------- .nv.callgraph             --------------------------
	.section	.nv.callgraph,"",@"SHT_CUDA_CALLGRAPH"
	.align	4
	.sectionentsize	8
	.align		4
        /*0000*/ 	.word	0x00000000
	.align		4
        /*0004*/ 	.word	0xffffffff
	.align		4
        /*0008*/ 	.word	index@(_ZN7cutlass13device_kernelINS_4gemm6kernel13GemmUniversalIN4cute5tupleIJiiiiEEENS1_10collective13CollectiveMmaINS1_34MainloopSm90TmaGmmaWarpSpecializedILi2ENS5_IJNS4_1CILi2EEENSA_ILi1EEESC_EEENS1_35KernelTmaWarpSpecializedCooperativeEEENS5_IJNSA_ILi512EEENSA_ILi256EEENSA_ILi64EEEEEENS_6half_tENS5_IJlSC_lEEESK_SL_NS4_8TiledMMAINS4_8MMA_AtomIJNS4_4SM904GMMA26MMA_64x256x16_F32F16F16_SSILNSP_5MajorE0ELSR_0ELNSP_7ScaleInE1ELSS_1EEEEEENS4_6LayoutISD_NS5_IJSC_NSA_ILi0EEESW_EEEEENS5_IJNS4_10UnderscoreESZ_SZ_EEEEENS4_13SM90_TMA_LOADENS4_14ComposedLayoutINS4_7SwizzleILi3ELi4ELi3EEENS4_18smem_ptr_flag_bitsILi16EEENSV_INS5_IJNSA_ILi8EEESI_EEENS5_IJSI_SC_EEEEEEEvNS4_8identityENS4_23SM90_TMA_LOAD_MULTICASTES1C_vS1D_EENS_8epilogue10collective6detail29Sm90TmaWarpSpecializedAdapterINS1H_15DefaultEpilogueISK_SL_SL_NS1G_6thread17LinearCombinationISK_Li1EffLNS1L_9ScaleType4KindE0ELNS_15FloatRoundStyleE2ESK_EENS1_15EpilogueDefaultEEEEEvvEEEEvNT_6ParamsE)
	.align		4
        /*000c*/ 	.word	index@(__assertfail)
	.align		4
        /*0010*/ 	.word	0x00000000
	.align		4
        /*0014*/ 	.word	0xfffffffe
	.align		4
        /*0018*/ 	.word	0x00000000
	.align		4
        /*001c*/ 	.word	0xfffffffd
	.align		4
        /*0020*/ 	.word	0x00000000
	.align		4
        /*0024*/ 	.word	0xfffffffc


//--------------------- .nv.constant4             --------------------------
	.section	.nv.constant4,"a",@progbits
	.align	8
	.align		8
.nv.constant4:
        /*0000*/ 	.dword	__assertfail
	.align		8
        /*0008*/ 	.dword	__unnamed_1
	.align		8
        /*0010*/ 	.dword	_ZN40_INTERNAL_03c7ee8b_4_k_cu_51153d37_144644cuda3std3__45__cpo5beginE
	.align		8
        /*0018*/ 	.dword	_ZN40_INTERNAL_03c7ee8b_4_k_cu_51153d37_144644cuda3std3__45__cpo3endE
	.align		8
        /*0020*/ 	.dword	_ZN40_INTERNAL_03c7ee8b_4_k_cu_51153d37_144644cuda3std3__45__cpo6cbeginE
	.align		8
        /*0028*/ 	.dword	_ZN40_INTERNAL_03c7ee8b_4_k_cu_51153d37_144644cuda3std3__45__cpo4cendE
	.align		8
        /*0030*/ 	.dword	_ZN40_INTERNAL_03c7ee8b_4_k_cu_51153d37_144644cuda3std3__442_GLOBAL__N__03c7ee8b_4_k_cu_51153d37_144646ignoreE
	.align		8
        /*0038*/ 	.dword	_ZN40_INTERNAL_03c7ee8b_4_k_cu_51153d37_144644cuda3std3__419piecewise_constructE
	.align		8
        /*0040*/ 	.dword	_ZN40_INTERNAL_03c7ee8b_4_k_cu_51153d37_144644cuda3std3__48in_placeE
	.align		8
        /*0048*/ 	.dword	_ZN40_INTERNAL_03c7ee8b_4_k_cu_51153d37_144644cuda3std6ranges3__45__cpo4swapE
	.align		8
        /*0050*/ 	.dword	_ZN40_INTERNAL_03c7ee8b_4_k_cu_51153d37_144644cuda3std6ranges3__45__cpo9iter_moveE
	.align		8
        /*0058*/ 	.dword	_ZN40_INTERNAL_03c7ee8b_4_k_cu_51153d37_144644cute7productE
	.align		8
        /*0060*/ 	.dword	_ZN40_INTERNAL_03c7ee8b_4_k_cu_51153d37_144644cute1_E
	.align		8
        /*0068*/ 	.dword	$str$22
	.align		8
        /*0070*/ 	.dword	$str$23


//--------------------- .text._ZN7cutlass13device_kernelINS_4gemm6kernel13GemmUniversalIN4cute5tupleIJiiiiEEENS1_10collective13CollectiveMmaINS1_34MainloopSm90TmaGmmaWarpSpecializedILi2ENS5_IJNS4_1CILi2EEENSA_ILi1EEESC_EEENS1_35KernelTmaWarpSpecializedCooperativeEEENS5_IJNSA_ILi512EEENSA_ILi256EEENSA_ILi64EEEEEENS_6half_tENS5_IJlSC_lEEESK_SL_NS4_8TiledMMAINS4_8MMA_AtomIJNS4_4SM904GMMA26MMA_64x256x16_F32F16F16_SSILNSP_5MajorE0ELSR_0ELNSP_7ScaleInE1ELSS_1EEEEEENS4_6LayoutISD_NS5_IJSC_NSA_ILi0EEESW_EEEEENS5_IJNS4_10UnderscoreESZ_SZ_EEEEENS4_13SM90_TMA_LOADENS4_14ComposedLayoutINS4_7SwizzleILi3ELi4ELi3EEENS4_18smem_ptr_flag_bitsILi16EEENSV_INS5_IJNSA_ILi8EEESI_EEENS5_IJSI_SC_EEEEEEEvNS4_8identityENS4_23SM90_TMA_LOAD_MULTICASTES1C_vS1D_EENS_8epilogue10collective6detail29Sm90TmaWarpSpecializedAdapterINS1H_15DefaultEpilogueISK_SL_SL_NS1G_6thread17LinearCombinationISK_Li1EffLNS1L_9ScaleType4KindE0ELNS_15FloatRoundStyleE2ESK_EENS1_15EpilogueDefaultEEEEEvvEEEEvNT_6ParamsE --------------------------
	.section	.text._ZN7cutlass13device_kernelINS_4gemm6kernel13GemmUniversalIN4cute5tupleIJiiiiEEENS1_10collective13CollectiveMmaINS1_34MainloopSm90TmaGmmaWarpSpecializedILi2ENS5_IJNS4_1CILi2EEENSA_ILi1EEESC_EEENS1_35KernelTmaWarpSpecializedCooperativeEEENS5_IJNSA_ILi512EEENSA_ILi256EEENSA_ILi64EEEEEENS_6half_tENS5_IJlSC_lEEESK_SL_NS4_8TiledMMAINS4_8MMA_AtomIJNS4_4SM904GMMA26MMA_64x256x16_F32F16F16_SSILNSP_5MajorE0ELSR_0ELNSP_7ScaleInE1ELSS_1EEEEEENS4_6LayoutISD_NS5_IJSC_NSA_ILi0EEESW_EEEEENS5_IJNS4_10UnderscoreESZ_SZ_EEEEENS4_13SM90_TMA_LOADENS4_14ComposedLayoutINS4_7SwizzleILi3ELi4ELi3EEENS4_18smem_ptr_flag_bitsILi16EEENSV_INS5_IJNSA_ILi8EEESI_EEENS5_IJSI_SC_EEEEEEEvNS4_8identityENS4_23SM90_TMA_LOAD_MULTICASTES1C_vS1D_EENS_8epilogue10collective6detail29Sm90TmaWarpSpecializedAdapterINS1H_15DefaultEpilogueISK_SL_SL_NS1G_6thread17LinearCombinationISK_Li1EffLNS1L_9ScaleType4KindE0ELNS_15FloatRoundStyleE2ESK_EENS1_15EpilogueDefaultEEEEEvvEEEEvNT_6ParamsE,"ax",@progbits
	.align	128
.text._ZN7cutlass13device_kernelINS_4gemm6kernel13GemmUniversalIN4cute5tupleIJiiiiEEENS1_10collective13CollectiveMmaINS1_34MainloopSm90TmaGmmaWarpSpecializedILi2ENS5_IJNS4_1CILi2EEENSA_ILi1EEESC_EEENS1_35KernelTmaWarpSpecializedCooperativeEEENS5_IJNSA_ILi512EEENSA_ILi256EEENSA_ILi64EEEEEENS_6half_tENS5_IJlSC_lEEESK_SL_NS4_8TiledMMAINS4_8MMA_AtomIJNS4_4SM904GMMA26MMA_64x256x16_F32F16F16_SSILNSP_5MajorE0ELSR_0ELNSP_7ScaleInE1ELSS_1EEEEEENS4_6LayoutISD_NS5_IJSC_NSA_ILi0EEESW_EEEEENS5_IJNS4_10UnderscoreESZ_SZ_EEEEENS4_13SM90_TMA_LOADENS4_14ComposedLayoutINS4_7SwizzleILi3ELi4ELi3EEENS4_18smem_ptr_flag_bitsILi16EEENSV_INS5_IJNSA_ILi8EEESI_EEENS5_IJSI_SC_EEEEEEEvNS4_8identityENS4_23SM90_TMA_LOAD_MULTICASTES1C_vS1D_EENS_8epilogue10collective6detail29Sm90TmaWarpSpecializedAdapterINS1H_15DefaultEpilogueISK_SL_SL_NS1G_6thread17LinearCombinationISK_Li1EffLNS1L_9ScaleType4KindE0ELNS_15FloatRoundStyleE2ESK_EENS1_15EpilogueDefaultEEEEEvvEEEEvNT_6ParamsE:
        .type           _ZN7cutlass13device_kernelINS_4gemm6kernel13GemmUniversalIN4cute5tupleIJiiiiEEENS1_10collective13CollectiveMmaINS1_34MainloopSm90TmaGmmaWarpSpecializedILi2ENS5_IJNS4_1CILi2EEENSA_ILi1EEESC_EEENS1_35KernelTmaWarpSpecializedCooperativeEEENS5_IJNSA_ILi512EEENSA_ILi256EEENSA_ILi64EEEEEENS_6half_tENS5_IJlSC_lEEESK_SL_NS4_8TiledMMAINS4_8MMA_AtomIJNS4_4SM904GMMA26MMA_64x256x16_F32F16F16_SSILNSP_5MajorE0ELSR_0ELNSP_7ScaleInE1ELSS_1EEEEEENS4_6LayoutISD_NS5_IJSC_NSA_ILi0EEESW_EEEEENS5_IJNS4_10UnderscoreESZ_SZ_EEEEENS4_13SM90_TMA_LOADENS4_14ComposedLayoutINS4_7SwizzleILi3ELi4ELi3EEENS4_18smem_ptr_flag_bitsILi16EEENSV_INS5_IJNSA_ILi8EEESI_EEENS5_IJSI_SC_EEEEEEEvNS4_8identityENS4_23SM90_TMA_LOAD_MULTICASTES1C_vS1D_EENS_8epilogue10collective6detail29Sm90TmaWarpSpecializedAdapterINS1H_15DefaultEpilogueISK_SL_SL_NS1G_6thread17LinearCombinationISK_Li1EffLNS1L_9ScaleType4KindE0ELNS_15FloatRoundStyleE2ESK_EENS1_15EpilogueDefaultEEEEEvvEEEEvNT_6ParamsE,@function
        .size           _ZN7cutlass13device_kernelINS_4gemm6kernel13GemmUniversalIN4cute5tupleIJiiiiEEENS1_10collective13CollectiveMmaINS1_34MainloopSm90TmaGmmaWarpSpecializedILi2ENS5_IJNS4_1CILi2EEENSA_ILi1EEESC_EEENS1_35KernelTmaWarpSpecializedCooperativeEEENS5_IJNSA_ILi512EEENSA_ILi256EEENSA_ILi64EEEEEENS_6half_tENS5_IJlSC_lEEESK_SL_NS4_8TiledMMAINS4_8MMA_AtomIJNS4_4SM904GMMA26MMA_64x256x16_F32F16F16_SSILNSP_5MajorE0ELSR_0ELNSP_7ScaleInE1ELSS_1EEEEEENS4_6LayoutISD_NS5_IJSC_NSA_ILi0EEESW_EEEEENS5_IJNS4_10UnderscoreESZ_SZ_EEEEENS4_13SM90_TMA_LOADENS4_14ComposedLayoutINS4_7SwizzleILi3ELi4ELi3EEENS4_18smem_ptr_flag_bitsILi16EEENSV_INS5_IJNSA_ILi8EEESI_EEENS5_IJSI_SC_EEEEEEEvNS4_8identityENS4_23SM90_TMA_LOAD_MULTICASTES1C_vS1D_EENS_8epilogue10collective6detail29Sm90TmaWarpSpecializedAdapterINS1H_15DefaultEpilogueISK_SL_SL_NS1G_6thread17LinearCombinationISK_Li1EffLNS1L_9ScaleType4KindE0ELNS_15FloatRoundStyleE2ESK_EENS1_15EpilogueDefaultEEEEEvvEEEEvNT_6ParamsE,(.L_x_1083 - _ZN7cutlass13device_kernelINS_4gemm6kernel13GemmUniversalIN4cute5tupleIJiiiiEEENS1_10collective13CollectiveMmaINS1_34MainloopSm90TmaGmmaWarpSpecializedILi2ENS5_IJNS4_1CILi2EEENSA_ILi1EEESC_EEENS1_35KernelTmaWarpSpecializedCooperativeEEENS5_IJNSA_ILi512EEENSA_ILi256EEENSA_ILi64EEEEEENS_6half_tENS5_IJlSC_lEEESK_SL_NS4_8TiledMMAINS4_8MMA_AtomIJNS4_4SM904GMMA26MMA_64x256x16_F32F16F16_SSILNSP_5MajorE0ELSR_0ELNSP_7ScaleInE1ELSS_1EEEEEENS4_6LayoutISD_NS5_IJSC_NSA_ILi0EEESW_EEEEENS5_IJNS4_10UnderscoreESZ_SZ_EEEEENS4_13SM90_TMA_LOADENS4_14ComposedLayoutINS4_7SwizzleILi3ELi4ELi3EEENS4_18smem_ptr_flag_bitsILi16EEENSV_INS5_IJNSA_ILi8EEESI_EEENS5_IJSI_SC_EEEEEEEvNS4_8identityENS4_23SM90_TMA_LOAD_MULTICASTES1C_vS1D_EENS_8epilogue10collective6detail29Sm90TmaWarpSpecializedAdapterINS1H_15DefaultEpilogueISK_SL_SL_NS1G_6thread17LinearCombinationISK_Li1EffLNS1L_9ScaleType4KindE0ELNS_15FloatRoundStyleE2ESK_EENS1_15EpilogueDefaultEEEEEvvEEEEvNT_6ParamsE)
        .other          _ZN7cutlass13device_kernelINS_4gemm6kernel13GemmUniversalIN4cute5tupleIJiiiiEEENS1_10collective13CollectiveMmaINS1_34MainloopSm90TmaGmmaWarpSpecializedILi2ENS5_IJNS4_1CILi2EEENSA_ILi1EEESC_EEENS1_35KernelTmaWarpSpecializedCooperativeEEENS5_IJNSA_ILi512EEENSA_ILi256EEENSA_ILi64EEEEEENS_6half_tENS5_IJlSC_lEEESK_SL_NS4_8TiledMMAINS4_8MMA_AtomIJNS4_4SM904GMMA26MMA_64x256x16_F32F16F16_SSILNSP_5MajorE0ELSR_0ELNSP_7ScaleInE1ELSS_1EEEEEENS4_6LayoutISD_NS5_IJSC_NSA_ILi0EEESW_EEEEENS5_IJNS4_10UnderscoreESZ_SZ_EEEEENS4_13SM90_TMA_LOADENS4_14ComposedLayoutINS4_7SwizzleILi3ELi4ELi3EEENS4_18smem_ptr_flag_bitsILi16EEENSV_INS5_IJNSA_ILi8EEESI_EEENS5_IJSI_SC_EEEEEEEvNS4_8identityENS4_23SM90_TMA_LOAD_MULTICASTES1C_vS1D_EENS_8epilogue10collective6detail29Sm90TmaWarpSpecializedAdapterINS1H_15DefaultEpilogueISK_SL_SL_NS1G_6thread17LinearCombinationISK_Li1EffLNS1L_9ScaleType4KindE0ELNS_15FloatRoundStyleE2ESK_EENS1_15EpilogueDefaultEEEEEvvEEEEvNT_6ParamsE,@"STO_CUDA_ENTRY STV_DEFAULT"
_ZN7cutlass13device_kernelINS_4gemm6kernel13GemmUniversalIN4cute5tupleIJiiiiEEENS1_10collective13CollectiveMmaINS1_34MainloopSm90TmaGmmaWarpSpecializedILi2ENS5_IJNS4_1CILi2EEENSA_ILi1EEESC_EEENS1_35KernelTmaWarpSpecializedCooperativeEEENS5_IJNSA_ILi512EEENSA_ILi256EEENSA_ILi64EEEEEENS_6half_tENS5_IJlSC_lEEESK_SL_NS4_8TiledMMAINS4_8MMA_AtomIJNS4_4SM904GMMA26MMA_64x256x16_F32F16F16_SSILNSP_5MajorE0ELSR_0ELNSP_7ScaleInE1ELSS_1EEEEEENS4_6LayoutISD_NS5_IJSC_NSA_ILi0EEESW_EEEEENS5_IJNS4_10UnderscoreESZ_SZ_EEEEENS4_13SM90_TMA_LOADENS4_14ComposedLayoutINS4_7SwizzleILi3ELi4ELi3EEENS4_18smem_ptr_flag_bitsILi16EEENSV_INS5_IJNSA_ILi8EEESI_EEENS5_IJSI_SC_EEEEEEEvNS4_8identityENS4_23SM90_TMA_LOAD_MULTICASTES1C_vS1D_EENS_8epilogue10collective6detail29Sm90TmaWarpSpecializedAdapterINS1H_15DefaultEpilogueISK_SL_SL_NS1G_6thread17LinearCombinationISK_Li1EffLNS1L_9ScaleType4KindE0ELNS_15FloatRoundStyleE2ESK_EENS1_15EpilogueDefaultEEEEEvvEEEEvNT_6ParamsE:
[----:B------:R-:W0:Y:S02]  /*0000*/  LDC R1, c[0x0][0x28] ;  /* 0x00000a00ff017b82 */ /* 0x000e240000000800 */
[----:B0-----:R-:W-:Y:S01]  /*0010*/  VIADD R1, R1, 0xffffe4c8 ;  /* 0xffffe4c801017836 */ /* 0x001fe20000000000 */
[----:B------:R-:W0:Y:S01]  /*0020*/  S2R R4, SR_TID.X ;  /* 0x0000000000047919 */ /* 0x000e220000002100 */
[----:B------:R-:W-:Y:S01]  /*0030*/  ELECT P0, URZ, PT ;  /* 0x00000000003f782f */ /* 0x000fe20003800000 */
[----:B------:R-:W-:Y:S01]  /*0040*/  BSSY B0, `(.L_x_0) ;  /* 0x0000015000007945 */ /* 0x000fe20003800000 */
[--C-:B0-----:R-:W-:Y:S02]  /*0050*/  SHF.R.U32.HI R0, RZ, 0x5, R4.reuse ;  /* 0x00000005ff007819 */ /* 0x101fe40000011604 */
[----:B------:R-:W-:-:S03]  /*0060*/  SHF.R.U32.HI R2, RZ, 0x7, R4 ;  /* 0x00000007ff027819 */ /* 0x000fc60000011604 */
[----:B------:R-:W0:Y:S04]  /*0070*/  SHFL.IDX PT, R3, R0, RZ, 0x1f ;  /* 0x00001fff00037589 */ /* 0x000e2800000e0000 */
[----:B------:R-:W1:Y:S01]  /*0080*/  SHFL.IDX PT, R2, R2, RZ, 0x1f ;  /* 0x00001fff02027589 */ /* 0x000e6200000e0000 */
[----:B0-----:R-:W-:Y:S02]  /*0090*/  R2UR UR9, R3 ;  /* 0x00000000030972ca */ /* 0x001fe400000e0000 */
[----:B-1----:R-:W-:-:S11]  /*00a0*/  R2UR UR5, R2 ;  /* 0x00000000020572ca */ /* 0x002fd600000e0000 */
[----:B------:R-:W-:Y:S02]  /*00b0*/  USHF.R.S32.HI UR4, URZ, 0x1f, UR9 ;  /* 0x0000001f3f047899 */ /* 0x000fe40008011409 */
[----:B------:R-:W-:Y:S02]  /*00c0*/  ISETP.NE.OR P0, PT, RZ, UR9, !P0 ;  /* 0x00000009ff007c0c */ /* 0x000fe4000c705670 */
[----:B------:R-:W-:-:S04]  /*00d0*/  ULEA.HI UR4, UR4, UR9, URZ, 0x2 ;  /* 0x0000000904047291 */ /* 0x000fc8000f8f103f */
[----:B------:R-:W-:-:S04]  /*00e0*/  ULOP3.LUT UR4, UR4, 0xfffffffc, URZ, 0xc0, !UPT ;  /* 0xfffffffc04047892 */ /* 0x000fc8000f8ec03f */
[----:B------:R-:W-:-:S03]  /*00f0*/  UIADD3 UR9, UR9, -UR4, URZ ;  /* 0x8000000409097290 */ /* 0x000fc6000fffe03f */
[----:B------:R-:W-:Y:S09]  /*0100*/  @P0 BRA `(.L_x_1) ;  /* 0x0000000000200947 */ /* 0x000ff20003800000 */
[----:B------:R-:W-:Y:S02]  /*0110*/  ULDC.64 UR6, c[0x0][0x198] ;  /* 0x0000660000067ab9 */ /* 0x000fe40000000a00 */
[----:B------:R-:W-:Y:S02]  /*0120*/  UIADD3 UR10, UP0, UR6, 0xf0, URZ ;  /* 0x000000f0060a7890 */ /* 0x000fe4000ff1e03f */
[----:B------:R-:W-:Y:S02]  /*0130*/  UIADD3 UR6, UP1, UR6, 0x1f0, URZ ;  /* 0x000001f006067890 */ /* 0x000fe4000ff3e03f */
[----:B------:R-:W-:Y:S02]  /*0140*/  UIADD3.X UR11, URZ, UR7, URZ, UP0, !UPT ;  /* 0x000000073f0b7290 */ /* 0x000fe400087fe43f */
[----:B------:R-:W-:-:S07]  /*0150*/  UIADD3.X UR7, URZ, UR7, URZ, UP1, !UPT ;  /* 0x000000073f077290 */ /* 0x000fce0008ffe43f */
[----:B------:R0:W-:Y:S02]  /*0160*/  UTMACCTL.PF [UR10] ;  /* 0x000000000a0079b9 */ /* 0x0001e40008040000 */
[----:B------:R0:W-:Y:S02]  /*0170*/  UTMACCTL.PF [UR6] ;  /* 0x00000000060079b9 */ /* 0x0001e40008040000 */
[----:B0-----:R-:W-:Y:S01]  /*0180*/  NOP ;  /* 0x0000000000007918 */ /* 0x001fe20000000000 */
.L_x_1:
[----:B------:R-:W-:Y:S05]  /*0190*/  BSYNC B0 ;  /* 0x0000000000007941 */ /* 0x000fea0003800000 */
.L_x_0:
[----:B------:R-:W0:Y:S01]  /*01a0*/  SHFL.IDX PT, R2, R0, RZ, 0x1f ;  /* 0x00001fff00027589 */ /* 0x000e2200000e0000 */
[----:B------:R-:W-:Y:S01]  /*01b0*/  UISETP.NE.AND UP0, UPT, UR9, 0x3, UPT ;  /* 0x000000030900788c */ /* 0x000fe2000bf05270 */
[----:B------:R-:W-:Y:S01]  /*01c0*/  ISETP.NE.AND P1, PT, RZ, UR5, PT ;  /* 0x00000005ff007c0c */ /* 0x000fe2000bf25270 */
[----:B------:R-:W-:Y:S02]  /*01d0*/  UIADD3 UR16, UR5, -0x1, URZ ;  /* 0xffffffff05107890 */ /* 0x000fe4000fffe03f */
[----:B------:R-:W-:Y:S02]  /*01e0*/  UISETP.EQ.OR UP0, UPT, UR9, URZ, !UP0 ;  /* 0x0000003f0900728c */ /* 0x000fe4000c702670 */
[----:B------:R-:W-:Y:S02]  /*01f0*/  UISETP.GE.U32.AND UP1, UPT, UR16, 0x2, UPT ;  /* 0x000000021000788c */ /* 0x000fe4000bf26070 */
[----:B------:R-:W-:-:S04]  /*0200*/  UISETP.EQ.AND UP0, UPT, UR5, URZ, UP0 ;  /* 0x0000003f0500728c */ /* 0x000fc80008702270 */
[----:B------:R-:W-:-:S04]  /*0210*/  USEL UR38, URZ, 0x1, !UP0 ;  /* 0x000000013f267887 */ /* 0x000fc8000c000000 */
[----:B------:R-:W-:Y:S01]  /*0220*/  USEL UR38, UR38, 0x2, UP1 ;  /* 0x0000000226267887 */ /* 0x000fe20008800000 */
[----:B0-----:R-:W-:-:S13]  /*0230*/  ISETP.NE.AND P0, PT, R2, RZ, PT ;  /* 0x000000ff0200720c */ /* 0x001fda0003f05270 */
[----:B------:R-:W-:Y:S05]  /*0240*/  @P0 BRA `(.L_x_2) ;  /* 0x0000000000480947 */ /* 0x000fea0003800000 */
[----:B------:R-:W0:Y:S01]  /*0250*/  S2UR UR8, SR_CgaCtaId ;  /* 0x00000000000879c3 */ /* 0x000e220000008800 */
[----:B------:R-:W-:Y:S01]  /*0260*/  UMOV UR4, 0x400 ;  /* 0x0000040000047882 */ /* 0x000fe20000000000 */
[----:B------:R-:W-:Y:S01]  /*0270*/  UMOV UR5, 0x1 ;  /* 0x0000000100057882 */ /* 0x000fe20000000000 */
[----:B------:R-:W-:Y:S01]  /*0280*/  UMOV UR6, 0x4 ;  /* 0x0000000400067882 */ /* 0x000fe20000000000 */
[----:B------:R-:W-:Y:S01]  /*0290*/  ELECT P0, URZ, PT ;  /* 0x00000000003f782f */ /* 0x000fe20003800000 */
[----:B------:R-:W-:-:S04]  /*02a0*/  UIADD3 UR6, -UR6, 0x100000, URZ ;  /* 0x0010000006067890 */ /* 0x000fc8000fffe13f */
[----:B------:R-:W-:Y:S02]  /*02b0*/  USHF.L.U32 UR7, UR6, 0xb, URZ ;  /* 0x0000000b06077899 */ /* 0x000fe4000800063f */
[----:B------:R-:W-:Y:S02]  /*02c0*/  USHF.L.U32 UR6, UR6, 0x1, URZ ;  /* 0x0000000106067899 */ /* 0x000fe4000800063f */
[----:B0-----:R-:W-:Y:S02]  /*02d0*/  ULEA UR8, UR8, UR4, 0x18 ;  /* 0x0000000408087291 */ /* 0x001fe4000f8ec03f */
[----:B------:R-:W-:-:S04]  /*02e0*/  UIADD3 UR4, -UR5, 0x100000, URZ ;  /* 0x0010000005047890 */ /* 0x000fc8000fffe13f */
[----:B------:R-:W-:Y:S02]  /*02f0*/  USHF.L.U32 UR5, UR4, 0xb, URZ ;  /* 0x0000000b04057899 */ /* 0x000fe4000800063f */
[----:B------:R-:W-:Y:S01]  /*0300*/  USHF.L.U32 UR4, UR4, 0x1, URZ ;  /* 0x0000000104047899 */ /* 0x000fe2000800063f */
[----:B------:R-:W0:Y:S11]  /*0310*/  FENCE.VIEW.ASYNC.S ;  /* 0x00000000000073c6 */ /* 0x000e360000000000 */
[----:B0-----:R0:W1:Y:S01]  /*0320*/  SYNCS.EXCH.64 URZ, [UR8], UR4 ;  /* 0x00000004083f75b2 */ /* 0x0010620008000100 */
[----:B------:R0:W2:Y:S01]  /*0330*/  SYNCS.EXCH.64 URZ, [UR8+0x10], UR6 ;  /* 0x00001006083f75b2 */ /* 0x0000a20008000100 */
[----:B------:R0:W3:Y:S01]  /*0340*/  SYNCS.EXCH.64 URZ, [UR8+0x8], UR4 ;  /* 0x00000804083f75b2 */ /* 0x0000e20008000100 */
[----:B------:R0:W4:Y:S01]  /*0350*/  SYNCS.EXCH.64 URZ, [UR8+0x18], UR6 ;  /* 0x00001806083f75b2 */ /* 0x0001220008000100 */
[----:B------:R-:W-:Y:S01]  /*0360*/  NOP ;  /* 0x0000000000007918 */ /* 0x000fe20000000000 */
.L_x_2:
[----:B------:R-:W5:Y:S01]  /*0370*/  S2UR UR13, SR_CTAID.X ;  /* 0x00000000000d79c3 */ /* 0x000f620000002500 */
[----:B------:R-:W-:Y:S01]  /*0380*/  SHF.R.S32.HI R3, RZ, 0x1f, R4 ;  /* 0x0000001fff037819 */ /* 0x000fe20000011404 */
[----:B------:R5:W1:Y:S01]  /*0390*/  SHFL.IDX PT, R6, R0, RZ, 0x1f ;  /* 0x00001fff00067589 */ /* 0x000a6200000e0000 */
[----:B0-----:R-:W-:Y:S01]  /*03a0*/  ULDC UR4, c[0x0][0x150] ;  /* 0x0000540000047ab9 */ /* 0x001fe20000000800 */
[----:B------:R-:W-:Y:S02]  /*03b0*/  ELECT P0, URZ, PT ;  /* 0x00000000003f782f */ /* 0x000fe40003800000 */
[----:B------:R-:W-:Y:S01]  /*03c0*/  LEA.HI R3, R3, R4, RZ, 0x7 ;  /* 0x0000000403037211 */ /* 0x000fe200078f38ff */
[----:B------:R-:W-:Y:S01]  /*03d0*/  ULDC UR5, c[0x0][0x154] ;  /* 0x0000550000057ab9 */ /* 0x000fe20000000800 */
[----:B------:R-:W-:Y:S01]  /*03e0*/  SHF.R.S32.HI R7, RZ, 0x1f, R2 ;  /* 0x0000001fff077819 */ /* 0x000fe20000011402 */
[----:B------:R-:W0:Y:S01]  /*03f0*/  S2UR UR10, SR_CTAID.Y ;  /* 0x00000000000a79c3 */ /* 0x000e220000002600 */
[----:B------:R-:W-:Y:S01]  /*0400*/  LOP3.LUT R3, R3, 0xffffff80, RZ, 0xc0, !PT ;  /* 0xffffff8003037812 */ /* 0x000fe200078ec0ff */
[----:B------:R-:W-:Y:S01]  /*0410*/  ULDC UR8, c[0x0][0x144] ;  /* 0x0000510000087ab9 */ /* 0x000fe20000000800 */
[----:B------:R-:W-:Y:S01]  /*0420*/  LEA.HI R7, R7, R2, RZ, 0x2 ;  /* 0x0000000207077211 */ /* 0x000fe200078f10ff */
[----:B------:R-:W-:Y:S01]  /*0430*/  NOP ;  /* 0x0000000000007918 */ /* 0x000fe20000000000 */
[----:B------:R-:W-:Y:S01]  /*0440*/  NOP ;  /* 0x0000000000007918 */ /* 0x000fe20000000000 */
[----:B------:R-:W-:Y:S01]  /*0450*/  IMAD.IADD R3, R4, 0x1, -R3 ;  /* 0x0000000104037824 */ /* 0x000fe200078e0a03 */
[----:B------:R-:W-:Y:S01]  /*0460*/  LOP3.LUT R7, R7, 0x3ffffffc, RZ, 0xc0, !PT ;  /* 0x3ffffffc07077812 */ /* 0x000fe200078ec0ff */
[----:B------:R-:W-:Y:S01]  /*0470*/  ULDC UR11, c[0x0][0x148] ;  /* 0x00005200000b7ab9 */ /* 0x000fe20000000800 */
[----:B------:R-:W-:-:S02]  /*0480*/  IMAD.MOV.U32 R17, RZ, RZ, 0x1 ;  /* 0x00000001ff117424 */ /* 0x000fc400078e00ff */
[----:B------:R-:W-:Y:S01]  /*0490*/  SHF.R.S32.HI R4, RZ, 0x1f, R3 ;  /* 0x0000001fff047819 */ /* 0x000fe20000011403 */
[----:B------:R-:W-:-:S03]  /*04a0*/  IMAD.IADD R2, R2, 0x1, -R7 ;  /* 0x0000000102027824 */ /* 0x000fc600078e0a07 */
[----:B------:R-:W-:Y:S02]  /*04b0*/  LEA.HI R4, R4, R3, RZ, 0x3 ;  /* 0x0000000304047211 */ /* 0x000fe400078f18ff */
[----:B-----5:R-:W-:Y:S02]  /*04c0*/  I2FP.F32.U32 R5, UR13 ;  /* 0x0000000d00057c45 */ /* 0x020fe40008201000 */
[--C-:B------:R-:W-:Y:S02]  /*04d0*/  SHF.R.S32.HI R0, RZ, 0x3, R4.reuse ;  /* 0x00000003ff007819 */ /* 0x100fe40000011404 */
[----:B-1----:R-:W-:Y:S01]  /*04e0*/  ISETP.NE.OR P0, PT, R6, RZ, !P0 ;  /* 0x000000ff0600720c */ /* 0x002fe20004705670 */
[----:B------:R-:W-:Y:S01]  /*04f0*/  FMUL R8, R5, UR4 ;  /* 0x0000000405087c20 */ /* 0x000fe20008400000 */
[----:B------:R-:W-:-:S04]  /*0500*/  SHF.R.S32.HI R5, RZ, 0x1f, R4 ;  /* 0x0000001fff057819 */ /* 0x000fc80000011404 */
[----:B------:R-:W-:Y:S01]  /*0510*/  LEA.HI R5, R5, R0, RZ, 0x2 ;  /* 0x0000000005057211 */ /* 0x000fe200078f10ff */
[----:B------:R-:W1:Y:S03]  /*0520*/  F2I.U32.TRUNC.NTZ R8, R8 ;  /* 0x0000000800087305 */ /* 0x000e66000020f000 */
[----:B------:R-:W-:-:S03]  /*0530*/  LOP3.LUT R5, R5, 0xfffffffc, RZ, 0xc0, !PT ;  /* 0xfffffffc05057812 */ /* 0x000fc600078ec0ff */
[----:B------:R-:W-:Y:S01]  /*0540*/  VOTEU.ALL UP0, P0 ;  /* 0x00000000003f7886 */ /* 0x000fe20000000000 */
[----:B------:R-:W-:Y:S01]  /*0550*/  IADD3 R5, R0, -R5, RZ ;  /* 0x8000000500057210 */ /* 0x000fe20007ffe0ff */
[----:B------:R-:W-:Y:S01]  /*0560*/  VOTEU.ALL UP1, P0 ;  /* 0x00000000003f7886 */ /* 0x000fe20000020000 */
[----:B0-----:R-:W-:Y:S02]  /*0570*/  I2FP.F32.U32 R0, UR10 ;  /* 0x0000000a00007c45 */ /* 0x001fe40008201000 */
[----:B------:R-:W0:Y:S01]  /*0580*/  @!UP0 S2UR UR7, SR_CgaCtaId ;  /* 0x00000000000789c3 */ /* 0x000e220000008800 */
[----:B------:R-:W-:Y:S01]  /*0590*/  IMAD R2, R2, 0x4, R5 ;  /* 0x0000000402027824 */ /* 0x000fe200078e0205 */
[----:B------:R-:W-:Y:S01]  /*05a0*/  @!UP0 UMOV UR6, 0x400 ;  /* 0x0000040000068882 */ /* 0x000fe20000000000 */
[----:B------:R-:W-:Y:S01]  /*05b0*/  FMUL R4, R0, UR5 ;  /* 0x0000000500047c20 */ /* 0x000fe20008400000 */
[----:B-1----:R-:W-:Y:S02]  /*05c0*/  R2UR UR4, R8 ;  /* 0x00000000080472ca */ /* 0x002fe400000e0000 */
[----:B------:R-:W-:-:S03]  /*05d0*/  LEA.HI R0, R2, R2, RZ, 0x1 ;  /* 0x0000000202007211 */ /* 0x000fc600078f08ff */
[----:B------:R-:W1:Y:S01]  /*05e0*/  F2I.U32.TRUNC.NTZ R4, R4 ;  /* 0x0000000400047305 */ /* 0x000e62000020f000 */
[----:B------:R-:W-:-:S04]  /*05f0*/  LOP3.LUT R5, R0, 0xfffffffe, RZ, 0xc0, !PT ;  /* 0xfffffffe00057812 */ /* 0x000fc800078ec0ff */
[----:B------:R-:W-:-:S03]  /*0600*/  IADD3 R5, R2, -R5, RZ ;  /* 0x8000000502057210 */ /* 0x000fc60007ffe0ff */
[----:B------:R-:W-:-:S04]  /*0610*/  UIADD3 UR4, -UR4, URZ, URZ ;  /* 0x0000003f04047290 */ /* 0x000fc8000fffe13f */
[----:B------:R-:W-:Y:S01]  /*0620*/  UIMAD UR8, UR8, UR4, UR13 ;  /* 0x00000004080872a4 */ /* 0x000fe2000f8e020d */
[----:B-1----:R-:W-:Y:S02]  /*0630*/  R2UR UR12, R4 ;  /* 0x00000000040c72ca */ /* 0x002fe400000e0000 */
[----:B------:R-:W-:Y:S01]  /*0640*/  UMOV UR4, 0x20 ;  /* 0x0000002000047882 */ /* 0x000fe20000000000 */
[----:B------:R-:W1:Y:S02]  /*0650*/  LDC R4, c[0x0][0x140] ;  /* 0x00005000ff047b82 */ /* 0x000e640000000800 */
[----:B------:R-:W-:Y:S01]  /*0660*/  ISETP.NE.AND P3, PT, R5, UR8, PT ;  /* 0x0000000805007c0c */ /* 0x000fe2000bf65270 */
[----:B------:R-:W-:-:S04]  /*0670*/  @!UP0 UIADD3 UR4, -UR4, 0x100000, URZ ;  /* 0x0010000004048890 */ /* 0x000fc8000fffe13f */
[----:B------:R-:W-:Y:S02]  /*0680*/  @!UP0 USHF.L.U32 UR5, UR4, 0xb, URZ ;  /* 0x0000000b04058899 */ /* 0x000fe4000800063f */
[----:B------:R-:W-:Y:S01]  /*0690*/  @!UP0 USHF.L.U32 UR4, UR4, 0x1, URZ ;  /* 0x0000000104048899 */ /* 0x000fe2000800063f */
[C---:B------:R-:W-:Y:S01]  /*06a0*/  IMAD.SHL.U32 R5, R2.reuse, 0x4, RZ ;  /* 0x0000000402057824 */ /* 0x040fe200078e00ff */
[----:B0-----:R-:W-:Y:S01]  /*06b0*/  @!UP0 ULEA UR6, UR7, UR6, 0x18 ;  /* 0x0000000607068291 */ /* 0x001fe2000f8ec03f */
[----:B------:R-:W-:Y:S01]  /*06c0*/  VOTEU.ALL UP0, P0 ;  /* 0x00000000003f7886 */ /* 0x000fe20000000000 */
[----:B------:R-:W-:Y:S02]  /*06d0*/  LOP3.LUT P0, RZ, R3, 0x7, RZ, 0xc0, !PT ;  /* 0x0000000703ff7812 */ /* 0x000fe4000780c0ff */
[----:B------:R-:W-:Y:S01]  /*06e0*/  LOP3.LUT R156, R2, 0xc, R5, 0x78, !PT ;  /* 0x0000000c029c7812 */ /* 0x000fe200078e7805 */
[----:B------:R-:W-:-:S03]  /*06f0*/  UIADD3 UR12, -UR12, URZ, URZ ;  /* 0x0000003f0c0c7290 */ /* 0x000fc6000fffe13f */
[C---:B------:R-:W-:Y:S02]  /*0700*/  ISETP.LT.U32.AND P0, PT, R156.reuse, 0x2, !P0 ;  /* 0x000000029c00780c */ /* 0x040fe40004701070 */
[----:B------:R-:W-:Y:S01]  /*0710*/  @P3 LEA.HI R0, R156, R156, RZ, 0x1 ;  /* 0x0000009c9c003211 */ /* 0x000fe200078f08ff */
[----:B------:R-:W0:Y:S02]  /*0720*/  FENCE.VIEW.ASYNC.S ;  /* 0x00000000000073c6 */ /* 0x000e240000000000 */
[----:B0-----:R-:W0:Y:S01]  /*0730*/  @!UP0 SYNCS.EXCH.64 URZ, [UR6+0x30], UR4 ;  /* 0x00003004063f85b2 */ /* 0x001e220008000100 */
[----:B------:R-:W-:Y:S02]  /*0740*/  @P3 SHF.R.S32.HI R0, RZ, 0x1, R0 ;  /* 0x00000001ff003819 */ /* 0x000fe40000011400 */
[----:B-1----:R-:W-:Y:S01]  /*0750*/  ISETP.EQ.U32.AND P2, PT, R4, 0x1, PT ;  /* 0x000000010400780c */ /* 0x002fe20003f42070 */
[----:B------:R1:W0:Y:S01]  /*0760*/  @!UP1 SYNCS.EXCH.64 URZ, [UR6+0x38], UR4 ;  /* 0x00003804063f95b2 */ /* 0x0002220008000100 */
[----:B------:R-:W-:Y:S01]  /*0770*/  NOP ;  /* 0x0000000000007918 */ /* 0x000fe20000000000 */
[----:B-1----:R-:W-:-:S06]  /*0780*/  UIMAD UR4, UR11, UR12, UR10 ;  /* 0x0000000c0b0472a4 */ /* 0x002fcc000f8e020a */
[----:B------:R-:W-:Y:S02]  /*0790*/  @P3 ISETP.NE.AND P4, PT, R0, UR4, PT ;  /* 0x0000000400003c0c */ /* 0x000fe4000bf85270 */
[----:B------:R-:W-:Y:S02]  /*07a0*/  SEL R0, RZ, 0x1, !P0 ;  /* 0x00000001ff007807 */ /* 0x000fe40004000000 */
[----:B------:R-:W-:-:S04]  /*07b0*/  @P3 SEL R17, RZ, 0x1, P4 ;  /* 0x00000001ff113807 */ /* 0x000fc80002000000 */
[----:B------:R-:W-:Y:S01]  /*07c0*/  LOP3.LUT R17, R17, R0, RZ, 0xc0, !PT ;  /* 0x0000000011117212 */ /* 0x000fe200078ec0ff */
[----:B------:R-:W-:Y:S06]  /*07d0*/  @!P2 BRA `(.L_x_3) ;  /* 0x000000000008a947 */ /* 0x000fec0003800000 */
[----:B0-234-:R-:W-:Y:S01]  /*07e0*/  UCGABAR_ARV ;  /* 0x00000000000079c7 */ /* 0x01dfe20008000000 */
[----:B------:R-:W-:Y:S05]  /*07f0*/  BRA `(.L_x_4) ;  /* 0x0000000000047947 */ /* 0x000fea0003800000 */
.L_x_3:
[----:B0-234-:R-:W-:Y:S01]  /*0800*/  NOP ;  /* 0x0000000000007918 */ /* 0x01dfe20000000000 */
.L_x_4:
[----:B------:R-:W-:Y:S01]  /*0810*/  ULDC UR4, c[0x0][0x65c] ;  /* 0x0001970000047ab9 */ /* 0x000fe20000000800 */
[----:B------:R-:W-:Y:S01]  /*0820*/  UMOV UR5, URZ ;  /* 0x0000003f00057c82 */ /* 0x000fe20008000000 */
[----:B------:R-:W-:-:S03]  /*0830*/  UISETP.NE.AND UP0, UPT, UR4, 0x1, UPT ;  /* 0x000000010400788c */ /* 0x000fc6000bf05270 */
[----:B------:R-:W-:Y:S01]  /*0840*/  UMOV UR4, UR13 ;  /* 0x0000000d00047c82 */ /* 0x000fe20008000000 */
[----:B------:R-:W-:Y:S02]  /*0850*/  UP2UR UR39, UPR, URZ, 0x1 ;  /* 0x000000013f277883 */ /* 0x000fe40008000000 */
[----:B------:R-:W-:Y:S02]  /*0860*/  PLOP3.LUT P0, PT, PT, PT, UP0, 0x80, 0x0 ;  /* 0x000000000000781c */ /* 0x000fe40003f0f008 */
[----:B------:R-:W-:Y:S02]  /*0870*/  PLOP3.LUT P3, PT, PT, PT, UP0, 0x80, 0x0 ;  /* 0x000000000000781c */ /* 0x000fe40003f6f008 */
[----:B------:R-:W-:Y:S01]  /*0880*/  PLOP3.LUT P5, PT, PT, PT, UP0, 0x80, 0x0 ;  /* 0x000000000000781c */ /* 0x000fe20003faf008 */
[----:B------:R-:W-:Y:S01]  /*0890*/  @UP0 ULDC UR14, c[0x0][0x10] ;  /* 0x00000400000e0ab9 */ /* 0x000fe20000000800 */
[----:B------:R-:W-:Y:S01]  /*08a0*/  @UP0 UMOV UR6, UR10 ;  /* 0x0000000a00060c82 */ /* 0x000fe20008000000 */
[----:B------:R-:W-:Y:S01]  /*08b0*/  @UP0 UMOV UR7, URZ ;  /* 0x0000003f00070c82 */ /* 0x000fe20008000000 */
[----:B------:R-:W-:Y:S01]  /*08c0*/  PLOP3.LUT P4, PT, PT, PT, UP0, 0x80, 0x0 ;  /* 0x000000000000781c */ /* 0x000fe20003f8f008 */
[----:B------:R-:W-:-:S03]  /*08d0*/  @UP0 UIMAD.WIDE.U32 UR14, UR13, UR14, UR6 ;  /* 0x0000000e0d0e02a5 */ /* 0x000fc6000f8e0006 */
[----:B------:R-:W-:Y:S01]  /*08e0*/  @!UP0 ULDC UR7, c[0x0][0xc] ;  /* 0x0000030000078ab9 */ /* 0x000fe20000000800 */
[----:B------:R-:W-:Y:S01]  /*08f0*/  @UP0 UMOV UR6, URZ ;  /* 0x0000003f00060c82 */ /* 0x000fe20008000000 */
[----:B------:R-:W-:Y:S01]  /*0900*/  @!UP0 UIMAD.WIDE.U32 UR4, UR10, UR7, UR4 ;  /* 0x000000070a0482a5 */ /* 0x000fe2000f8e0004 */
[----:B------:R-:W-:Y:S01]  /*0910*/  MOV R2, UR14 ;  /* 0x0000000e00027c02 */ /* 0x000fe20008000f00 */
[----:B------:R-:W-:Y:S02]  /*0920*/  @UP0 UIADD3 UR6, UR15, UR6, URZ ;  /* 0x000000060f060290 */ /* 0x000fe4000fffe03f */
[----:B------:R-:W-:Y:S02]  /*0930*/  IMAD.U32 R3, RZ, RZ, UR15 ;  /* 0x0000000fff037e24 */ /* 0x000fe4000f8e00ff */
[----:B------:R-:W-:Y:S01]  /*0940*/  IMAD.U32 R5, RZ, RZ, UR5 ;  /* 0x00000005ff057e24 */ /* 0x000fe2000f8e00ff */
[----:B------:R-:W-:Y:S01]  /*0950*/  MOV R4, UR4 ;  /* 0x0000000400047c02 */ /* 0x000fe20008000f00 */
[----:B------:R-:W-:Y:S01]  /*0960*/  @P0 IMAD.MOV.U32 R7, RZ, RZ, R2 ;  /* 0x000000ffff070224 */ /* 0x000fe200078e0002 */
[----:B------:R-:W-:Y:S01]  /*0970*/  @P3 MOV R6, UR6 ;  /* 0x0000000600063c02 */ /* 0x000fe20008000f00 */
[----:B------:R-:W-:Y:S01]  /*0980*/  IMAD.U32 R2, RZ, RZ, UR4 ;  /* 0x00000004ff027e24 */ /* 0x000fe2000f8e00ff */
[----:B------:R-:W-:Y:S01]  /*0990*/  @!P5 MOV R6, R5 ;  /* 0x000000050006d202 */ /* 0x000fe20000000f00 */
[----:B------:R-:W-:-:S02]  /*09a0*/  IMAD.U32 R3, RZ, RZ, UR5 ;  /* 0x00000005ff037e24 */ /* 0x000fc4000f8e00ff */
[----:B------:R-:W-:Y:S02]  /*09b0*/  @!P4 IMAD.MOV.U32 R7, RZ, RZ, R2 ;  /* 0x000000ffff07c224 */ /* 0x000fe400078e0002 */
[----:B------:R0:W-:Y:S04]  /*09c0*/  STL [R1+0x600], R6 ;  /* 0x0006000601007387 */ /* 0x0001e80000100800 */
[----:B------:R0:W-:Y:S01]  /*09d0*/  STL [R1+0x604], R7 ;  /* 0x0006040701007387 */ /* 0x0001e20000100800 */
[----:B------:R-:W-:Y:S05]  /*09e0*/  @!P2 BRA `(.L_x_5) ;  /* 0x00000000000ca947 */ /* 0x000fea0003800000 */
[----:B------:R-:W-:Y:S01]  /*09f0*/  UCGABAR_WAIT ;  /* 0x0000000000007dc7 */ /* 0x000fe20008000000 */
[----:B------:R-:W-:Y:S01]  /*0a00*/  CCTL.IVALL ;  /* 0x00000000ff00798f */ /* 0x000fe20002000000 */
[----:B------:R-:W-:Y:S05]  /*0a10*/  BRA `(.L_x_6) ;  /* 0x0000000000047947 */ /* 0x000fea0003800000 */
.L_x_5:
[----:B------:R-:W-:Y:S06]  /*0a20*/  BAR.SYNC.DEFER_BLOCKING 0x0 ;  /* 0x0000000000007b1d */ /* 0x000fec0000010000 */
.L_x_6:
[----:B------:R-:W-:Y:S05]  /*0a30*/  @!P1 BRA `(.L_x_7) ;  /* 0x000003cc00609947 */ /* 0x000fea0003800000 */
[----:B------:R-:W-:-:S06]  /*0a40*/  UISETP.GT.U32.AND UP0, UPT, UR16, 0x1, UPT ;  /* 0x000000011000788c */ /* 0x000fcc000bf04070 */
[----:B------:R-:W-:-:S13]  /*0a50*/  PLOP3.LUT P0, PT, PT, PT, UP0, 0x80, 0x0 ;  /* 0x000000000000781c */ /* 0x000fda0003f0f008 */
[----:B------:R-:W-:Y:S05]  /*0a60*/  @P0 EXIT ;  /* 0x000000000000094d */ /* 0x000fea0003800000 */
[----:B------:R-:W-:Y:S01]  /*0a70*/  ULDC.64 UR4, c[0x0][0x650] ;  /* 0x0001940000047ab9 */ /* 0x000fe20000000a00 */
[----:B------:R-:W-:Y:S01]  /*0a80*/  UMOV UR40, 0xffffffff ;  /* 0xffffffff00287882 */ /* 0x000fe20000000000 */
[----:B------:R-:W-:Y:S01]  /*0a90*/  ISETP.GE.U32.AND P0, PT, R7, UR4, PT ;  /* 0x0000000407007c0c */ /* 0x000fe2000bf06070 */
[----:B------:R-:W-:Y:S01]  /*0aa0*/  UMOV UR41, 0xffffffff ;  /* 0xffffffff00297882 */ /* 0x000fe20000000000 */
[----:B------:R-:W-:Y:S01]  /*0ab0*/  UMOV UR42, 0xffffffff ;  /* 0xffffffff002a7882 */ /* 0x000fe20000000000 */
[----:B------:R-:W-:Y:S02]  /*0ac0*/  PRMT R0, RZ, 0x7610, R0 ;  /* 0x00007610ff007816 */ /* 0x000fe40000000000 */
[----:B------:R-:W-:-:S13]  /*0ad0*/  ISETP.GE.U32.AND.EX P0, PT, R6, UR5, PT, P0 ;  /* 0x0000000506007c0c */ /* 0x000fda000bf06100 */
[----:B------:R-:W-:Y:S05]  /*0ae0*/  @P0 BRA `(.L_x_8) ;  /* 0x0000000400480947 */ /* 0x000fea0003800000 */
[----:B------:R-:W-:Y:S01]  /*0af0*/  ULDC.64 UR16, c[0x0][0x628] ;  /* 0x00018a0000107ab9 */ /* 0x000fe20000000a00 */
[C---:B------:R-:W-:Y:S01]  /*0b00*/  R2UR UR19, R7.reuse ;  /* 0x00000000071372ca */ /* 0x040fe200000e0000 */
[----:B------:R-:W-:Y:S01]  /*0b10*/  ULDC UR18, c[0x0][0x630] ;  /* 0x00018c0000127ab9 */ /* 0x000fe20000000800 */
[----:B------:R-:W-:Y:S02]  /*0b20*/  ISETP.NE.U32.AND P0, PT, RZ, UR16, PT ;  /* 0x00000010ff007c0c */ /* 0x000fe4000bf05070 */
[----:B------:R-:W-:Y:S02]  /*0b30*/  R2UR UR4, R7 ;  /* 0x00000000070472ca */ /* 0x000fe400000e0000 */
[----:B------:R-:W-:Y:S02]  /*0b40*/  ISETP.NE.AND.EX P0, PT, RZ, UR17, PT, P0 ;  /* 0x00000011ff007c0c */ /* 0x000fe4000bf05300 */
[----:B------:R-:W-:-:S11]  /*0b50*/  R2UR UR5, R6 ;  /* 0x00000000060572ca */ /* 0x000fd600000e0000 */
[----:B------:R-:W-:Y:S05]  /*0b60*/  @!P0 BRA `(.L_x_9) ;  /* 0x0000000000308947 */ /* 0x000fea0003800000 */
[----:B------:R-:W-:Y:S01]  /*0b70*/  R2UR UR4, R7 ;  /* 0x00000000070472ca */ /* 0x000fe200000e0000 */
[----:B------:R-:W-:Y:S01]  /*0b80*/  ULDC UR9, c[0x0][0x634] ;  /* 0x00018d0000097ab9 */ /* 0x000fe20000000800 */
[----:B------:R-:W-:-:S11]  /*0b90*/  R2UR UR13, R6 ;  /* 0x00000000060d72ca */ /* 0x000fd600000e0000 */
[----:B------:R-:W-:-:S04]  /*0ba0*/  UIADD3 UR9, UP0, UR4, UR9, URZ ;  /* 0x0000000904097290 */ /* 0x000fc8000ff1e03f */
[----:B------:R-:W-:-:S04]  /*0bb0*/  UIADD3.X UR13, URZ, UR13, URZ, UP0, !UPT ;  /* 0x0000000d3f0d7290 */ /* 0x000fc800087fe43f */
[----:B------:R-:W-:-:S04]  /*0bc0*/  UIMAD.WIDE.U32 UR4, UR13, UR16, URZ ;  /* 0x000000100d0472a5 */ /* 0x000fc8000f8e003f */
[----:B------:R-:W-:Y:S02]  /*0bd0*/  UIMAD.WIDE.U32 UR6, UP0, UR9, UR17, UR4 ;  /* 0x00000011090672a5 */ /* 0x000fe4000f800004 */
[----:B------:R-:W-:Y:S02]  /*0be0*/  UIMAD.WIDE.U32 UR4, UR9, UR16, URZ ;  /* 0x00000010090472a5 */ /* 0x000fe4000f8e003f */
[----:B------:R-:W-:Y:S02]  /*0bf0*/  UIADD3.X UR15, URZ, URZ, URZ, UP0, !UPT ;  /* 0x0000003f3f0f7290 */ /* 0x000fe400087fe43f */
[----:B------:R-:W-:Y:S01]  /*0c00*/  UIADD3 URZ, UP0, UR5, UR6, URZ ;  /* 0x00000006053f7290 */ /* 0x000fe2000ff1e03f */
[----:B------:R-:W-:-:S03]  /*0c10*/  UMOV UR14, UR7 ;  /* 0x00000007000e7c82 */ /* 0x000fc60008000000 */
[----:B------:R-:W-:-:S12]  /*0c20*/  UIMAD.WIDE.U32.X UR4, UR13, UR17, UR14, UP0 ;  /* 0x000000110d0472a5 */ /* 0x000fd800080e040e */
.L_x_9:
[----:B------:R-:W-:Y:S01]  /*0c30*/  USHF.R.U64 UR42, UR4, UR18, UR5 ;  /* 0x00000012042a7299 */ /* 0x000fe20008001205 */
[----:B------:R-:W-:Y:S01]  /*0c40*/  R2UR UR7, R6 ;  /* 0x00000000060772ca */ /* 0x000fe200000e0000 */
[----:B------:R-:W-:Y:S02]  /*0c50*/  USHF.R.U32.HI UR4, URZ, UR18, UR5 ;  /* 0x000000123f047299 */ /* 0x000fe40008011605 */
[----:B------:R-:W-:Y:S01]  /*0c60*/  UIADD3 UR5, UP0, URZ, -UR42, URZ ;  /* 0x8000002a3f057290 */ /* 0x000fe2000ff1e03f */
[----:B------:R-:W-:Y:S01]  /*0c70*/  ULDC.64 UR14, c[0x0][0x620] ;  /* 0x00018800000e7ab9 */ /* 0x000fe20000000a00 */
[----:B------:R-:W-:Y:S02]  /*0c80*/  UMOV UR6, UR19 ;  /* 0x0000001300067c82 */ /* 0x000fe40008000000 */
[----:B------:R-:W-:Y:S01]  /*0c90*/  UIADD3.X UR4, URZ, ~UR4, URZ, UP0, !UPT ;  /* 0x800000043f047290 */ /* 0x000fe200087fe43f */
[----:B------:R-:W-:Y:S01]  /*0ca0*/  ULDC UR9, c[0x0][0x618] ;  /* 0x0001860000097ab9 */ /* 0x000fe20000000800 */
[----:B------:R-:W-:-:S02]  /*0cb0*/  UIMAD UR12, UR11, UR12, UR10 ;  /* 0x0000000c0b0c72a4 */ /* 0x000fc4000f8e020a */
[----:B------:R-:W-:Y:S02]  /*0cc0*/  UIMAD UR4, UR4, UR14, URZ ;  /* 0x0000000e040472a4 */ /* 0x000fe4000f8e023f */
[----:B------:R-:W-:Y:S02]  /*0cd0*/  UIMAD.WIDE.U32 UR6, UR5, UR14, UR6 ;  /* 0x0000000e050672a5 */ /* 0x000fe4000f8e0006 */
[----:B------:R-:W-:Y:S01]  /*0ce0*/  UIMAD UR4, UR5, UR15, UR4 ;  /* 0x0000000f050472a4 */ /* 0x000fe2000f8e0204 */
[----:B------:R-:W-:Y:S01]  /*0cf0*/  ULDC UR10, c[0x0][0x608] ;  /* 0x00018200000a7ab9 */ /* 0x000fe20000000800 */
[----:B------:R-:W-:Y:S02]  /*0d00*/  ULDC UR18, c[0x0][0x658] ;  /* 0x0001960000127ab9 */ /* 0x000fe40000000800 */
[----:B------:R-:W-:Y:S01]  /*0d10*/  UIADD3 UR7, UR7, UR4, URZ ;  /* 0x0000000407077290 */ /* 0x000fe2000fffe03f */
[----:B------:R-:W-:Y:S02]  /*0d20*/  UMOV UR11, 0xffffffff ;  /* 0xffffffff000b7882 */ /* 0x000fe40000000000 */
[----:B------:R-:W-:Y:S01]  /*0d30*/  ULDC.64 UR4, c[0x0][0x640] ;  /* 0x0001900000047ab9 */ /* 0x000fe20000000a00 */
[----:B------:R-:W-:Y:S01]  /*0d40*/  USHF.R.U64 UR16, UR6, UR9, UR7 ;  /* 0x0000000906107299 */ /* 0x000fe20008001207 */
[----:B------:R-:W-:Y:S01]  /*0d50*/  ISETP.NE.U32.AND P0, PT, RZ, UR4, PT ;  /* 0x00000004ff007c0c */ /* 0x000fe2000bf05070 */
[----:B------:R-:W-:-:S02]  /*0d60*/  USHF.R.U32.HI UR7, URZ, UR9, UR7 ;  /* 0x000000093f077299 */ /* 0x000fc40008011607 */
[----:B------:R-:W-:Y:S01]  /*0d70*/  USHF.L.U32 UR6, UR11, UR18, URZ ;  /* 0x000000120b067299 */ /* 0x000fe2000800063f */
[----:B------:R-:W-:Y:S01]  /*0d80*/  ISETP.NE.AND.EX P0, PT, RZ, UR5, PT, P0 ;  /* 0x00000005ff007c0c */ /* 0x000fe2000bf05300 */
[----:B------:R-:W-:Y:S02]  /*0d90*/  USHF.R.U64 UR22, UR16, UR10, UR7 ;  /* 0x0000000a10167299 */ /* 0x000fe40008001207 */
[----:B------:R-:W-:Y:S02]  /*0da0*/  USHF.R.U32.HI UR7, URZ, UR10, UR7 ;  /* 0x0000000a3f077299 */ /* 0x000fe40008011607 */
[----:B------:R-:W-:Y:S02]  /*0db0*/  UISETP.NE.AND UP1, UPT, UR39, URZ, UPT ;  /* 0x0000003f2700728c */ /* 0x000fe4000bf25270 */
[----:B------:R-:W-:Y:S01]  /*0dc0*/  USHF.R.U64 UR23, UR22, UR18, UR7 ;  /* 0x0000001216177299 */ /* 0x000fe20008001207 */
[----:B------:R-:W-:Y:S01]  /*0dd0*/  ULDC UR17, c[0x0][0x600] ;  /* 0x0001800000117ab9 */ /* 0x000fe20000000800 */
[----:B------:R-:W-:-:S02]  /*0de0*/  ULOP3.LUT UR13, URZ, UR6, URZ, 0x33, !UPT ;  /* 0x000000063f0d7292 */ /* 0x000fc4000f8e333f */
[----:B------:R-:W-:Y:S02]  /*0df0*/  UIADD3 UR15, UR17, -0x1, URZ ;  /* 0xffffffff110f7890 */ /* 0x000fe4000fffe03f */
[----:B------:R-:W-:Y:S02]  /*0e00*/  USEL UR12, UR8, UR12, !UP1 ;  /* 0x0000000c080c7287 */ /* 0x000fe4000c800000 */
[----:B------:R-:W-:Y:S01]  /*0e10*/  USHF.R.U32.HI UR7, URZ, UR18, UR7 ;  /* 0x000000123f077299 */ /* 0x000fe20008011607 */
[----:B------:R-:W-:Y:S01]  /*0e20*/  ULDC UR19, c[0x0][0x648] ;  /* 0x0001920000137ab9 */ /* 0x000fe20000000800 */
[----:B------:R-:W-:Y:S01]  /*0e30*/  ULDC UR20, c[0x0][0x638] ;  /* 0x00018e0000147ab9 */ /* 0x000fe20000000800 */
[----:B------:R-:W-:Y:S01]  /*0e40*/  UMOV UR21, 0x1 ;  /* 0x0000000100157882 */ /* 0x000fe20000000000 */
[----:B------:R-:W-:Y:S01]  /*0e50*/  UMOV UR6, UR23 ;  /* 0x0000001700067c82 */ /* 0x000fe20008000000 */
[----:B------:R-:W-:Y:S07]  /*0e60*/  @!P0 BRA `(.L_x_10) ;  /* 0x0000000000308947 */ /* 0x000fee0003800000 */
[----:B------:R-:W-:Y:S02]  /*0e70*/  ULDC UR10, c[0x0][0x64c] ;  /* 0x00019300000a7ab9 */ /* 0x000fe40000000800 */
        /* <DEDUP_REMOVED lines=8> */
[----:B------:R-:W-:-:S07]  /*0f00*/  UIMAD.WIDE.U32.X UR4, UR14, UR5, UR10, UP0 ;  /* 0x000000050e0472a5 */ /* 0x000fce00080e040a */
[----:B------:R-:W-:Y:S01]  /*0f10*/  UMOV UR6, UR4 ;  /* 0x0000000400067c82 */ /* 0x000fe20008000000 */
[----:B------:R-:W-:-:S05]  /*0f20*/  UMOV UR7, UR5 ;  /* 0x0000000500077c82 */ /* 0x000fca0008000000 */
.L_x_10:
[----:B------:R-:W-:Y:S01]  /*0f30*/  USHF.R.U64 UR5, UR6, UR19, UR7 ;  /* 0x0000001306057299 */ /* 0x000fe20008001207 */
[----:B------:R-:W-:Y:S01]  /*0f40*/  IMAD.MOV.U32 R0, RZ, RZ, 0x1 ;  /* 0x00000001ff007424 */ /* 0x000fe200078e00ff */
[----:B------:R-:W-:Y:S02]  /*0f50*/  USHF.L.U32 UR4, UR21, UR18, URZ ;  /* 0x0000001215047299 */ /* 0x000fe4000800063f */
[----:B------:R-:W-:Y:S02]  /*0f60*/  ULOP3.LUT UR13, UR22, UR13, URZ, 0xc0, !UPT ;  /* 0x0000000d160d7292 */ /* 0x000fe4000f8ec03f */
[----:B------:R-:W-:Y:S02]  /*0f70*/  UIADD3 UR6, -UR5, URZ, URZ ;  /* 0x0000003f05067290 */ /* 0x000fe4000fffe13f */
[----:B------:R-:W-:Y:S02]  /*0f80*/  UIMAD UR13, UR4, UR5, UR13 ;  /* 0x00000005040d72a4 */ /* 0x000fe4000f8e020d */
[----:B------:R-:W-:-:S02]  /*0f90*/  ULOP3.LUT UR15, UR16, UR15, URZ, 0xc0, !UPT ;  /* 0x0000000f100f7292 */ /* 0x000fc4000f8ec03f */
[----:B------:R-:W-:Y:S01]  /*0fa0*/  UIMAD UR4, UR6, UR20, UR23 ;  /* 0x00000014060472a4 */ /* 0x000fe2000f8e0217 */
[----:B------:R-:W-:Y:S01]  /*0fb0*/  ULDC UR5, c[0x0][0x610] ;  /* 0x0001840000057ab9 */ /* 0x000fe20000000800 */
[----:B------:R-:W-:Y:S02]  /*0fc0*/  UISETP.NE.AND UP0, UPT, UR39, URZ, UPT ;  /* 0x0000003f2700728c */ /* 0x000fe4000bf05270 */
[----:B------:R-:W-:Y:S02]  /*0fd0*/  UIMAD UR12, UR13, UR5, UR12 ;  /* 0x000000050d0c72a4 */ /* 0x000fe4000f8e020c */
[----:B------:R-:W-:-:S04]  /*0fe0*/  UIMAD UR4, UR4, UR17, UR15 ;  /* 0x00000011040472a4 */ /* 0x000fc8000f8e020f */
[----:B------:R-:W-:Y:S02]  /*0ff0*/  USEL UR41, UR4, UR12, !UP0 ;  /* 0x0000000c04297287 */ /* 0x000fe4000c000000 */
[----:B------:R-:W-:-:S12]  /*1000*/  USEL UR40, UR12, UR4, !UP0 ;  /* 0x000000040c287287 */ /* 0x000fd8000c000000 */
.L_x_8:
[----:B------:R-:W-:-:S08]  /*1010*/  NOP ;  /* 0x0000000000007918 */ /* 0x000fd00000000000 */
[----:B------:R-:W1:Y:S02]  /*1020*/  USETMAXREG.TRY_ALLOC.CTAPOOL UP0, 0xf0 ;  /* 0x000000f0000079c8 */ /* 0x000e640008000600 */
[----:B-1----:R-:W-:-:S13]  /*1030*/  PLOP3.LUT P0, PT, PT, PT, UP0, 0x80, 0x0 ;  /* 0x000000000000781c */ /* 0x002fda0003f0f008 */
[----:B------:R-:W-:Y:S05]  /*1040*/  @!P0 BRA `(.L_x_8) ;  /* 0xfffffffc00f08947 */ /* 0x000fea000383ffff */
[----:B------:R-:W-:Y:S01]  /*1050*/  ULDC.64 UR4, c[0x0][0x598] ;  /* 0x0001660000047ab9 */ /* 0x000fe20000000a00 */
[----:B------:R-:W-:Y:S01]  /*1060*/  ULDC.64 UR44, c[0x0][0x208] ;  /* 0x00008200002c7ab9 */ /* 0x000fe20000000a00 */
[----:B------:R-:W-:-:S04]  /*1070*/  ISETP.NE.U32.AND P0, PT, RZ, UR4, PT ;  /* 0x00000004ff007c0c */ /* 0x000fc8000bf05070 */
[----:B------:R-:W-:-:S13]  /*1080*/  ISETP.NE.AND.EX P0, PT, RZ, UR5, PT, P0 ;  /* 0x00000005ff007c0c */ /* 0x000fda000bf05300 */
[----:B------:R-:W-:Y:S05]  /*1090*/  @!P0 BRA `(.L_x_11) ;  /* 0x00000000001c8947 */ /* 0x000fea0003800000 */
[----:B------:R-:W1:Y:S02]  /*10a0*/  LDC.64 R2, c[0x0][0x598] ;  /* 0x00016600ff027b82 */ /* 0x000e640000000a00 */
[----:B-1----:R-:W2:Y:S02]  /*10b0*/  LDG.E.64 R2, desc[UR44][R2.64] ;  /* 0x0000002c02027981 */ /* 0x002ea4000c1e1b00 */
[----:B--2---:R-:W-:-:S04]  /*10c0*/  ISETP.NE.U32.AND P0, PT, R2, RZ, PT ;  /* 0x000000ff0200720c */ /* 0x004fc80003f05070 */
[----:B------:R-:W-:-:S13]  /*10d0*/  ISETP.NE.AND.EX P0, PT, R3, RZ, PT, P0 ;  /* 0x000000ff0300720c */ /* 0x000fda0003f05300 */
[----:B------:R-:W-:Y:S05]  /*10e0*/  @!P0 BRA `(.L_x_11) ;  /* 0x0000000000088947 */ /* 0x000fea0003800000 */
[----:B------:R1:W5:Y:S01]  /*10f0*/  LD.E R2, desc[UR44][R2.64] ;  /* 0x0000002c02027980 */ /* 0x000362000c101900 */
[----:B------:R-:W-:Y:S05]  /*1100*/  BRA `(.L_x_12) ;  /* 0x0000000000247947 */ /* 0x000fea0003800000 */
.L_x_11:
[----:B------:R-:W-:Y:S02]  /*1110*/  ULDC.64 UR4, c[0x0][0x588] ;  /* 0x0001620000047ab9 */ /* 0x000fe40000000a00 */
[----:B------:R-:W-:-:S04]  /*1120*/  ISETP.NE.U32.AND P0, PT, RZ, UR4, PT ;  /* 0x00000004ff007c0c */ /* 0x000fc8000bf05070 */
[----:B------:R-:W-:-:S13]  /*1130*/  ISETP.NE.AND.EX P0, PT, RZ, UR5, PT, P0 ;  /* 0x00000005ff007c0c */ /* 0x000fda000bf05300 */
[----:B------:R-:W-:Y:S05]  /*1140*/  @!P0 BRA `(.L_x_13) ;  /* 0x00000000000c8947 */ /* 0x000fea0003800000 */
[----:B------:R-:W1:Y:S02]  /*1150*/  LDC.64 R2, c[0x0][0x588] ;  /* 0x00016200ff027b82 */ /* 0x000e640000000a00 */
[----:B-1----:R2:W5:Y:S01]  /*1160*/  LDG.E R2, desc[UR44][R2.64] ;  /* 0x0000002c02027981 */ /* 0x002562000c1e1900 */
[----:B------:R-:W-:Y:S05]  /*1170*/  BRA `(.L_x_12) ;  /* 0x0000000000087947 */ /* 0x000fea0003800000 */
.L_x_13:
[----:B------:R-:W-:Y:S02]  /*1180*/  ULDC UR4, c[0x0][0x580] ;  /* 0x0001600000047ab9 */ /* 0x000fe40000000800 */
[----:B------:R-:W-:-:S07]  /*1190*/  IMAD.U32 R2, RZ, RZ, UR4 ;  /* 0x00000004ff027e24 */ /* 0x000fce000f8e00ff */
.L_x_12:
[----:B------:R-:W-:Y:S02]  /*11a0*/  ULDC.64 UR4, c[0x0][0x5a0] ;  /* 0x0001680000047ab9 */ /* 0x000fe40000000a00 */
[----:B------:R-:W-:-:S04]  /*11b0*/  ISETP.NE.U32.AND P0, PT, RZ, UR4, PT ;  /* 0x00000004ff007c0c */ /* 0x000fc8000bf05070 */
[----:B------:R-:W-:-:S13]  /*11c0*/  ISETP.NE.AND.EX P0, PT, RZ, UR5, PT, P0 ;  /* 0x00000005ff007c0c */ /* 0x000fda000bf05300 */
[----:B------:R-:W-:Y:S05]  /*11d0*/  @!P0 BRA `(.L_x_14) ;  /* 0x00000000001c8947 */ /* 0x000fea0003800000 */
[----:B------:R-:W3:Y:S02]  /*11e0*/  LDC.64 R4, c[0x0][0x5a0] ;  /* 0x00016800ff047b82 */ /* 0x000ee40000000a00 */
[----:B---3--:R-:W3:Y:S02]  /*11f0*/  LDG.E.64 R4, desc[UR44][R4.64] ;  /* 0x0000002c04047981 */ /* 0x008ee4000c1e1b00 */
[----:B---3--:R-:W-:-:S04]  /*1200*/  ISETP.NE.U32.AND P0, PT, R4, RZ, PT ;  /* 0x000000ff0400720c */ /* 0x008fc80003f05070 */
[----:B------:R-:W-:-:S13]  /*1210*/  ISETP.NE.AND.EX P0, PT, R5, RZ, PT, P0 ;  /* 0x000000ff0500720c */ /* 0x000fda0003f05300 */
[----:B------:R-:W-:Y:S05]  /*1220*/  @!P0 BRA `(.L_x_14) ;  /* 0x0000000000088947 */ /* 0x000fea0003800000 */
[----:B------:R3:W5:Y:S01]  /*1230*/  LD.E R16, desc[UR44][R4.64] ;  /* 0x0000002c04107980 */ /* 0x000762000c101900 */
[----:B------:R-:W-:Y:S05]  /*1240*/  BRA `(.L_x_15) ;  /* 0x0000000000247947 */ /* 0x000fea0003800000 */
.L_x_14:
[----:B------:R-:W-:Y:S02]  /*1250*/  ULDC.64 UR4, c[0x0][0x590] ;  /* 0x0001640000047ab9 */ /* 0x000fe40000000a00 */
[----:B------:R-:W-:-:S04]  /*1260*/  ISETP.NE.U32.AND P0, PT, RZ, UR4, PT ;  /* 0x00000004ff007c0c */ /* 0x000fc8000bf05070 */
[----:B------:R-:W-:-:S13]  /*1270*/  ISETP.NE.AND.EX P0, PT, RZ, UR5, PT, P0 ;  /* 0x00000005ff007c0c */ /* 0x000fda000bf05300 */
[----:B------:R-:W-:Y:S05]  /*1280*/  @!P0 BRA `(.L_x_16) ;  /* 0x00000000000c8947 */ /* 0x000fea0003800000 */
[----:B------:R-:W3:Y:S02]  /*1290*/  LDC.64 R4, c[0x0][0x590] ;  /* 0x00016400ff047b82 */ /* 0x000ee40000000a00 */
[----:B---3--:R4:W5:Y:S01]  /*12a0*/  LDG.E R16, desc[UR44][R4.64] ;  /* 0x0000002c04107981 */ /* 0x008962000c1e1900 */
[----:B------:R-:W-:Y:S05]  /*12b0*/  BRA `(.L_x_15) ;  /* 0x0000000000087947 */ /* 0x000fea0003800000 */
.L_x_16:
[----:B------:R-:W-:Y:S02]  /*12c0*/  ULDC UR4, c[0x0][0x584] ;  /* 0x0001610000047ab9 */ /* 0x000fe40000000800 */
[----:B------:R-:W-:-:S07]  /*12d0*/  MOV R16, UR4 ;  /* 0x0000000400107c02 */ /* 0x000fce0008000f00 */
.L_x_15:
[----:B------:R-:W-:-:S13]  /*12e0*/  LOP3.LUT P0, RZ, R0, 0xff, RZ, 0xc0, !PT ;  /* 0x000000ff00ff7812 */ /* 0x000fda000780c0ff */
[----:B------:R-:W-:Y:S05]  /*12f0*/  @!P0 EXIT ;  /* 0x000000000000894d */ /* 0x000fea0003800000 */
[----:B------:R-:W-:Y:S01]  /*1300*/  ULDC UR4, c[0x0][0x28c] ;  /* 0x0000a30000047ab9 */ /* 0x000fe20000000800 */
[----:B------:R-:W-:Y:S01]  /*1310*/  UMOV UR36, URZ ;  /* 0x0000003f00247c82 */ /* 0x000fe20008000000 */
[----:B------:R-:W-:Y:S01]  /*1320*/  UIADD3 UR4, UR4, 0x3f, URZ ;  /* 0x0000003f04047890 */ /* 0x000fe2000fffe03f */
[----:B------:R-:W-:-:S03]  /*1330*/  UMOV UR37, URZ ;  /* 0x0000003f00257c82 */ /* 0x000fc60008000000 */
[----:B------:R-:W-:-:S04]  /*1340*/  USHF.R.S32.HI UR5, URZ, 0x1f, UR4 ;  /* 0x0000001f3f057899 */ /* 0x000fc80008011404 */
[----:B------:R-:W-:-:S04]  /*1350*/  ULEA.HI UR5, UR5, UR4, URZ, 0x6 ;  /* 0x0000000405057291 */ /* 0x000fc8000f8f303f */
[----:B------:R-:W-:-:S12]  /*1360*/  USHF.R.S32.HI UR43, URZ, 0x6, UR5 ;  /* 0x000000063f2b7899 */ /* 0x000fd80008011405 */
.L_x_1052:
[----:B0-----:R-:W0:Y:S01]  /*1370*/  S2R R0, SR_TID.X ;  /* 0x0000000000007919 */ /* 0x001e220000002100 */
[----:B------:R-:W1:Y:S01]  /*1380*/  S2UR UR7, SR_CgaCtaId ;  /* 0x00000000000779c3 */ /* 0x000e620000008800 */
[----:B------:R-:W-:Y:S02]  /*1390*/  UMOV UR6, 0x400 ;  /* 0x0000040000067882 */ /* 0x000fe40000000000 */
[----:B-1----:R-:W-:Y:S01]  /*13a0*/  ULEA UR6, UR7, UR6, 0x18 ;  /* 0x0000000607067291 */ /* 0x002fe2000f8ec03f */
[----:B0-----:R-:W-:-:S04]  /*13b0*/  LOP3.LUT R0, R0, 0x80, RZ, 0xc0, !PT ;  /* 0x0000008000007812 */ /* 0x001fc800078ec0ff */
[----:B------:R-:W-:-:S06]  /*13c0*/  SHF.R.U32.HI R0, RZ, 0x7, R0 ;  /* 0x00000007ff007819 */ /* 0x000fcc0000011600 */
[----:B------:R-:W0:Y:S02]  /*13d0*/  SHFL.IDX PT, R0, R0, RZ, 0x1f ;  /* 0x00001fff00007589 */ /* 0x000e2400000e0000 */
[----:B0-----:R-:W-:-:S13]  /*13e0*/  R2UR UR4, R0 ;  /* 0x00000000000472ca */ /* 0x001fda00000e0000 */
[----:B------:R-:W-:-:S04]  /*13f0*/  ULEA.HI UR5, UR4, UR4, URZ, 0x1 ;  /* 0x0000000404057291 */ /* 0x000fc8000f8f083f */
[----:B------:R-:W-:-:S04]  /*1400*/  ULOP3.LUT UR5, UR5, 0x7fffe, URZ, 0xc0, !UPT ;  /* 0x0007fffe05057892 */ /* 0x000fc8000f8ec03f */
[----:B------:R-:W-:-:S03]  /*1410*/  UIADD3 UR5, UR4, -UR5, URZ ;  /* 0x8000000504057290 */ /* 0x000fc6000fffe03f */
[----:B------:R-:W-:Y:S01]  /*1420*/  ULDC UR4, c[0x0][0x28c] ;  /* 0x0000a30000047ab9 */ /* 0x000fe20000000800 */
[----:B------:R-:W-:Y:S01]  /*1430*/  ULEA UR5, UR5, UR6, 0xd ;  /* 0x0000000605057291 */ /* 0x000fe2000f8e683f */
[----:B------:R-:W-:-:S03]  /*1440*/  ISETP.LT.AND P0, PT, RZ, UR4, PT ;  /* 0x00000004ff007c0c */ /* 0x000fc6000bf01270 */
[----:B------:R-:W-:-:S04]  /*1450*/  UIADD3 UR5, UR5, 0x100, URZ ;  /* 0x0000010005057890 */ /* 0x000fc8000fffe03f */
[----:B------:R-:W-:-:S04]  /*1460*/  USHF.R.U32.HI UR5, URZ, 0x4, UR5 ;  /* 0x000000043f057899 */ /* 0x000fc80008011605 */
[----:B------:R-:W-:Y:S02]  /*1470*/  ULOP3.LUT UR46, UR5, 0x3fff, URZ, 0xc0, !UPT ;  /* 0x00003fff052e7892 */ /* 0x000fe4000f8ec03f */
[----:B---3--:R-:W-:Y:S10]  /*1480*/  @P0 BRA `(.L_x_17) ;  /* 0x0000000000400947 */ /* 0x008ff40003800000 */
[----:B------:R-:W-:Y:S01]  /*1490*/  MOV R0, 0x0 ;  /* 0x0000000000007802 */ /* 0x000fe20000000f00 */
[----:B------:R-:W-:Y:S01]  /*14a0*/  ULDC.64 UR4, c[0x4][0x68] ;  /* 0x01001a0000047ab9 */ /* 0x000fe20000000a00 */
[----:B------:R-:W-:Y:S01]  /*14b0*/  ULDC.64 UR6, c[0x4][0x8] ;  /* 0x0100020000067ab9 */ /* 0x000fe20000000a00 */
[----:B---34-:R-:W-:Y:S01]  /*14c0*/  IMAD.U32 R4, RZ, RZ, UR4 ;  /* 0x00000004ff047e24 */ /* 0x018fe2000f8e00ff */
[----:B------:R0:W1:Y:S01]  /*14d0*/  LDC.64 R14, c[0x4][R0] ;  /* 0x01000000000e7b82 */ /* 0x0000620000000a00 */
[----:B------:R-:W-:Y:S01]  /*14e0*/  IMAD.U32 R5, RZ, RZ, UR5 ;  /* 0x00000005ff057e24 */ /* 0x000fe2000f8e00ff */
[----:B------:R-:W-:Y:S01]  /*14f0*/  ULDC.64 UR4, c[0x4][0x70] ;  /* 0x01001c0000047ab9 */ /* 0x000fe20000000a00 */
[----:B------:R-:W-:Y:S01]  /*1500*/  IMAD.U32 R10, RZ, RZ, UR6 ;  /* 0x00000006ff0a7e24 */ /* 0x000fe2000f8e00ff */
[----:B------:R-:W-:Y:S01]  /*1510*/  MOV R6, UR4 ;  /* 0x0000000400067c02 */ /* 0x000fe20008000f00 */
[----:B------:R-:W-:Y:S01]  /*1520*/  IMAD.U32 R7, RZ, RZ, UR5 ;  /* 0x00000005ff077e24 */ /* 0x000fe2000f8e00ff */
[----:B------:R-:W-:Y:S01]  /*1530*/  MOV R11, UR7 ;  /* 0x00000007000b7c02 */ /* 0x000fe20008000f00 */
[----:B------:R-:W-:Y:S01]  /*1540*/  IMAD.MOV.U32 R8, RZ, RZ, 0x1e1 ;  /* 0x000001e1ff087424 */ /* 0x000fe200078e00ff */
[----:B------:R-:W-:Y:S01]  /*1550*/  MOV R13, RZ ;  /* 0x000000ff000d7202 */ /* 0x000fe20000000f00 */
[----:B0-----:R-:W-:-:S07]  /*1560*/  IMAD.MOV.U32 R12, RZ, RZ, 0x1 ;  /* 0x00000001ff0c7424 */ /* 0x001fce00078e00ff */
[----:B------:R-:W-:-:S07]  /*1570*/  LEPC R20, `(.L_x_17) ;  /* 0x000000001014794e */ /* 0x000fce0000000000 */
[----:B-12--5:R-:W-:Y:S05]  /*1580*/  CALL.ABS.NOINC R14 ;  /* 0x000000000e007343 */ /* 0x026fea0003c00000 */
.L_x_17:
[----:B------:R-:W-:-:S06]  /*1590*/  ULOP3.LUT UR4, UR38, 0x1, URZ, 0xfc, !UPT ;  /* 0x0000000126047892 */ /* 0x000fcc000f8efc3f */
[----:B------:R-:W-:-:S05]  /*15a0*/  IMAD.U32 R0, RZ, RZ, UR4 ;  /* 0x00000004ff007e24 */ /* 0x000fca000f8e00ff */
[----:B------:R-:W-:-:S13]  /*15b0*/  ISETP.NE.AND P0, PT, R0, 0x3, PT ;  /* 0x000000030000780c */ /* 0x000fda0003f05270 */
[----:B------:R-:W-:Y:S05]  /*15c0*/  @!P0 BRA `(.L_x_18) ;  /* 0x0000000000048947 */ /* 0x000fea0003800000 */
[----:B------:R-:W-:Y:S01]  /*15d0*/  BPT.TRAP 0x1 ;  /* 0x000000040000795c */ /* 0x000fe20000300000 */
.L_x_18:
[----:B------:R-:W0:Y:S01]  /*15e0*/  S2UR UR5, SR_CgaCtaId ;  /* 0x00000000000579c3 */ /* 0x000e220000008800 */
[----:B------:R-:W-:Y:S01]  /*15f0*/  UMOV UR4, 0x400 ;  /* 0x0000040000047882 */ /* 0x000fe20000000000 */
[----:B---34-:R-:W-:Y:S01]  /*1600*/  IMAD.U32 R5, RZ, RZ, UR37 ;  /* 0x00000025ff057e24 */ /* 0x018fe2000f8e00ff */
[----:B--2---:R-:W-:-:S04]  /*1610*/  MOV R3, UR36 ;  /* 0x0000002400037c02 */ /* 0x004fc80008000f00 */
[----:B------:R-:W-:Y:S01]  /*1620*/  SHF.L.U32 R3, R3, 0x1f, RZ ;  /* 0x0000001f03037819 */ /* 0x000fe200000006ff */
[----:B0-----:R-:W-:-:S06]  /*1630*/  ULEA UR4, UR5, UR4, 0x18 ;  /* 0x0000000405047291 */ /* 0x001fcc000f8ec03f */
[----:B------:R-:W-:-:S04]  /*1640*/  IMAD.U32 R0, RZ, RZ, UR4 ;  /* 0x00000004ff007e24 */ /* 0x000fc8000f8e00ff */
[----:B------:R-:W-:-:S04]  /*1650*/  IMAD R4, R5, 0x8, R0 ;  /* 0x0000000805047824 */ /* 0x000fc800078e0200 */
[----:B------:R0:W1:Y:S01]  /*1660*/  SYNCS.PHASECHK.TRANS64.TRYWAIT P1, [R4+URZ], R3 ;  /* 0x00000003040075a7 */ /* 0x000062000802017f */
[----:B------:R-:W-:Y:S05]  /*1670*/  @!P0 BRA `(.L_x_19) ;  /* 0x0000000000048947 */ /* 0x000fea0003800000 */
[----:B------:R-:W-:Y:S01]  /*1680*/  BPT.TRAP 0x1 ;  /* 0x000000040000795c */ /* 0x000fe20000300000 */
.L_x_19:
[----:B-1----:R-:W-:Y:S05]  /*1690*/  @P1 BRA `(.L_x_20) ;  /* 0x0000000000081947 */ /* 0x002fea0003800000 */
[----:B------:R-:W1:Y:S02]  /*16a0*/  SYNCS.PHASECHK.TRANS64.TRYWAIT P1, [R4+URZ], R3 ;  /* 0x00000003040075a7 */ /* 0x000e64000802017f */
[----:B-1----:R-:W-:Y:S05]  /*16b0*/  @!P1 BRA `(.L_x_21) ;  /* 0x000003d400c89947 */ /* 0x002fea0003800000 */
.L_x_20:
[----:B------:R-:W-:-:S04]  /*16c0*/  UISETP.LT.AND UP0, UPT, UR43, 0x1, UPT ;  /* 0x000000012b00788c */ /* 0x000fc8000bf01270 */
[----:B------:R-:W-:-:S06]  /*16d0*/  USEL UR4, UR43, 0x1, UP0 ;  /* 0x000000012b047887 */ /* 0x000fcc0008000000 */
[----:B01----:R-:W-:Y:S01]  /*16e0*/  MOV R3, UR4 ;  /* 0x0000000400037c02 */ /* 0x003fe20008000f00 */
[----:B------:R-:W-:Y:S05]  /*16f0*/  WARPSYNC.ALL ;  /* 0x0000000000007948 */ /* 0x000fea0003800000 */
[----:B------:R-:W-:-:S04]  /*1700*/  IADD3 R3, -R3, UR43, RZ ;  /* 0x0000002b03037c10 */ /* 0x000fc8000fffe1ff */
[----:B------:R-:W-:Y:S02]  /*1710*/  ISETP.GE.AND P1, PT, R3, 0x1, PT ;  /* 0x000000010300780c */ /* 0x000fe40003f26270 */
[----:B------:R-:W-:Y:S01]  /*1720*/  R2UR UR4, R0 ;  /* 0x00000000000472ca */ /* 0x000fe200000e0000 */
[----:B------:R-:W-:Y:S01]  /*1730*/  WARPGROUP.ARRIVE ;  /* 0x00000000000079c5 */ /* 0x000fe20000000000 */
[----:B------:R-:W-:Y:S01]  /*1740*/  UMOV UR9, 0x40000040 ;  /* 0x4000004000097882 */ /* 0x000fe20000000000 */
[----:B------:R-:W-:Y:S01]  /*1750*/  UMOV UR11, 0x40000040 ;  /* 0x40000040000b7882 */ /* 0x000fe20000000000 */
[----:B------:R-:W-:Y:S01]  /*1760*/  STL [R1+0x1130], R156 ;  /* 0x0011309c01007387 */ /* 0x000fe20000100800 */
[----:B------:R-:W-:Y:S01]  /*1770*/  UMOV UR15, UR11 ;  /* 0x0000000b000f7c82 */ /* 0x000fe20008000000 */
[----:B------:R-:W-:Y:S02]  /*1780*/  UMOV UR13, 0x40000040 ;  /* 0x40000040000d7882 */ /* 0x000fe40000000000 */
[----:B------:R-:W-:Y:S04]  /*1790*/  STL [R1+0xacc], R17 ;  /* 0x000acc1101007387 */ /* 0x000fe80000100800 */
[----:B-----5:R-:W-:Y:S01]  /*17a0*/  STL [R1+0xac8], R16 ;  /* 0x000ac81001007387 */ /* 0x020fe20000100800 */
[----:B------:R-:W-:-:S03]  /*17b0*/  UIADD3 UR4, UR4, 0x20100, URZ ;  /* 0x0002010004047890 */ /* 0x000fc6000fffe03f */
[----:B------:R-:W-:Y:S01]  /*17c0*/  STL [R1+0xac4], R3 ;  /* 0x000ac40301007387 */ /* 0x000fe20000100800 */
[----:B------:R-:W-:-:S03]  /*17d0*/  USHF.R.U32.HI UR4, URZ, 0x4, UR4 ;  /* 0x000000043f047899 */ /* 0x000fc60008011604 */
[----:B------:R-:W-:Y:S01]  /*17e0*/  STL [R1+0xac0], R2 ;  /* 0x000ac00201007387 */ /* 0x000fe20000100800 */
[----:B------:R-:W-:Y:S02]  /*17f0*/  ULOP3.LUT UR5, UR4, 0x3fff, URZ, 0xc0, !UPT ;  /* 0x00003fff04057892 */ /* 0x000fe4000f8ec03f */
[----:B------:R-:W-:Y:S01]  /*1800*/  ULOP3.LUT UR4, UR46, 0x10000, URZ, 0xfc, !UPT ;  /* 0x000100002e047892 */ /* 0x000fe2000f8efc3f */
[----:B------:R-:W-:Y:S01]  /*1810*/  STL [R1+0xad0], R0 ;  /* 0x000ad00001007387 */ /* 0x000fe20000100800 */
[----:B------:R-:W-:Y:S02]  /*1820*/  ULOP3.LUT UR5, UR5, 0x10000, URZ, 0xfc, !UPT ;  /* 0x0001000005057892 */ /* 0x000fe4000f8efc3f */
[----:B------:R-:W-:Y:S02]  /*1830*/  ULEA UR8, UR37, UR4, 0xc ;  /* 0x0000000425087291 */ /* 0x000fe4000f8e603f */
[----:B------:R-:W-:Y:S02]  /*1840*/  ULEA UR6, UR37, UR5, 0xb ;  /* 0x0000000525067291 */ /* 0x000fe4000f8e583f */
[----:B------:R-:W-:-:S05]  /*1850*/  UIADD3 UR12, UR8, 0x400, URZ ;  /* 0x00000400080c7890 */ /* 0x000fca000fffe03f */
[----:B------:R-:W-:Y:S02]  /*1860*/  UMOV UR10, UR6 ;  /* 0x00000006000a7c82 */ /* 0x000fe40008000000 */
[----:B------:R-:W-:Y:S01]  /*1870*/  HGMMA.64x256x16.F32 R24, gdesc[UR8], RZ, !UPT, gsb0 ;  /* 0x03e00000081879f0 */ /* 0x000fe2000c0008ff */
[----:B------:R-:W-:Y:S02]  /*1880*/  UMOV UR14, UR10 ;  /* 0x0000000a000e7c82 */ /* 0x000fe40008000000 */
[----:B------:R-:W-:Y:S02]  /*1890*/  WARPGROUP.DEPBAR.LE gsb0, 0x0 ;  /* 0x00008000000079c5 */ /* 0x000fe40000010000 */
[----:B------:R-:W-:Y:S04]  /*18a0*/  STL.64 [R1+0x400], R24 ;  /* 0x0004001801007387 */ /* 0x000fe80000100a00 */
        /* <DEDUP_REMOVED lines=62> */
[----:B------:R0:W-:Y:S02]  /*1c90*/  STL.64 [R1+0x5f8], R150 ;  /* 0x0005f89601007387 */ /* 0x0001e40000100a00 */
[----:B0-----:R-:W-:-:S06]  /*1ca0*/  WARPGROUP.ARRIVE ;  /* 0x00000000000079c5 */ /* 0x001fcc0000000000 */
[----:B------:R-:W-:Y:S01]  /*1cb0*/  HGMMA.64x256x16.F32 R24, gdesc[UR12], RZ, !UPT, gsb0 ;  /* 0x03e000000c1879f0 */ /* 0x000fe2000c0008ff */
[----:B------:R-:W-:Y:S01]  /*1cc0*/  UIADD3 UR12, UR8, 0x800, URZ ;  /* 0x00000800080c7890 */ /* 0x000fe2000fffe03f */
[----:B------:R-:W-:Y:S01]  /*1cd0*/  UMOV UR14, UR10 ;  /* 0x0000000a000e7c82 */ /* 0x000fe20008000000 */
[----:B------:R-:W-:Y:S01]  /*1ce0*/  UMOV UR15, UR11 ;  /* 0x0000000b000f7c82 */ /* 0x000fe20008000000 */
[----:B------:R-:W-:Y:S01]  /*1cf0*/  UMOV UR13, 0x40000040 ;  /* 0x40000040000d7882 */ /* 0x000fe20000000000 */
        /* <DEDUP_REMOVED lines=72> */
[----:B------:R-:W-:Y:S01]  /*2180*/  STL.64 [R1], R24 ;  /* 0x0000001801007387 */ /* 0x000fe20000100a00 */
[----:B------:R-:W-:Y:S01]  /*2190*/  IMAD.MOV.U32 R235, RZ, RZ, R45 ;  /* 0x000000ffffeb7224 */ /* 0x000fe200078e002d */
[----:B------:R-:W-:Y:S01]  /*21a0*/  MOV R233, R47 ;  /* 0x0000002f00e97202 */ /* 0x000fe20000000f00 */
[----:B------:R-:W-:Y:S01]  /*21b0*/  IMAD.MOV.U32 R234, RZ, RZ, R46 ;  /* 0x000000ffffea7224 */ /* 0x000fe200078e002e */
[----:B------:R-:W-:Y:S01]  /*21c0*/  STL.64 [R1+0x8], R26 ;  /* 0x0000081a01007387 */ /* 0x000fe20000100a00 */
        /* <DEDUP_REMOVED lines=85> */
[----:B------:R0:W-:Y:S01]  /*2720*/  STL [R1+0x50], R44 ;  /* 0x0000502c01007387 */ /* 0x0001e20000100800 */
[----:B------:R-:W-:-:S02]  /*2730*/  IMAD.MOV.U32 R168, RZ, RZ, R112 ;  /* 0x000000ffffa87224 */ /* 0x000fc400078e0070 */
[----:B------:R-:W-:Y:S02]  /*2740*/  IMAD.MOV.U32 R166, RZ, RZ, R114 ;  /* 0x000000ffffa67224 */ /* 0x000fe400078e0072 */
[----:B------:R-:W-:Y:S02]  /*2750*/  IMAD.MOV.U32 R165, RZ, RZ, R115 ;  /* 0x000000ffffa57224 */ /* 0x000fe400078e0073 */
[----:B------:R-:W-:Y:S02]  /*2760*/  IMAD.MOV.U32 R163, RZ, RZ, R117 ;  /* 0x000000ffffa37224 */ /* 0x000fe400078e0075 */
[----:B------:R-:W-:Y:S02]  /*2770*/  IMAD.MOV.U32 R162, RZ, RZ, R118 ;  /* 0x000000ffffa27224 */ /* 0x000fe400078e0076 */
[----:B------:R-:W-:Y:S02]  /*2780*/  IMAD.MOV.U32 R160, RZ, RZ, R120 ;  /* 0x000000ffffa07224 */ /* 0x000fe400078e0078 */
        /* <DEDUP_REMOVED lines=21> */
[----:B0-----:R-:W-:-:S06]  /*28e0*/  WARPGROUP.ARRIVE ;  /* 0x00000000000079c5 */ /* 0x001fcc0000000000 */
[----:B------:R-:W-:Y:S03]  /*28f0*/  HGMMA.64x256x16.F32 R24, gdesc[UR12], RZ, !UPT, gsb0 ;  /* 0x03e000000c1879f0 */ /* 0x000fe6000c0008ff */
        /* <DEDUP_REMOVED lines=64> */
[----:B------:R0:W-:Y:S04]  /*2d00*/  STL.64 [R1+0x1138], R24 ;  /* 0x0011381801007387 */ /* 0x0001e80000100a00 */
[----:B0-----:R-:W2:Y:S04]  /*2d10*/  LDL.LU R24, [R1+0x400] ;  /* 0x0004000001187983 */ /* 0x001ea80000300800 */
[----:B------:R-:W2:Y:S04]  /*2d20*/  LDL.LU R25, [R1+0x404] ;  /* 0x0004040001197983 */ /* 0x000ea80000300800 */
        /* <DEDUP_REMOVED lines=125> */
[----:B------:R-:W2:Y:S01]  /*3500*/  LDL.LU R151, [R1+0x5fc] ;  /* 0x0005fc0001977983 */ /* 0x000ea20000300800 */
[----:B------:R-:W-:-:S02]  /*3510*/  UIADD3 UR12, UR8, 0x2, URZ ;  /* 0x00000002080c7890 */ /* 0x000fc4000fffe03f */
[----:B------:R-:W-:Y:S01]  /*3520*/  UIADD3 UR14, UR6, 0x2, URZ ;  /* 0x00000002060e7890 */ /* 0x000fe2000fffe03f */
[----:B------:R-:W-:Y:S01]  /*3530*/  UMOV UR13, 0x40000040 ;  /* 0x40000040000d7882 */ /* 0x000fe20000000000 */
[----:B------:R-:W-:Y:S01]  /*3540*/  UMOV UR15, 0x40000040 ;  /* 0x40000040000f7882 */ /* 0x000fe20000000000 */
[----:B--2---:R-:W-:-:S06]  /*3550*/  WARPGROUP.ARRIVE ;  /* 0x00000000000079c5 */ /* 0x004fcc0000000000 */
[----:B------:R-:W-:Y:S03]  /*3560*/  HGMMA.64x256x16.F32 R24, gdesc[UR12], R24, gsb0 ;  /* 0x03e000000c1879f0 */ /* 0x000fe60008000818 */
[----:B------:R-:W-:Y:S02]  /*3570*/  WARPGROUP.DEPBAR.LE gsb0, 0x0 ;  /* 0x00008000000079c5 */ /* 0x000fe40000010000 */
[----:B------:R0:W-:Y:S04]  /*3580*/  STL.64 [R1+0x400], R24 ;  /* 0x0004001801007387 */ /* 0x0001e80000100a00 */
        /* <DEDUP_REMOVED lines=63> */
[----:B0-----:R-:W4:Y:S04]  /*3980*/  LDL.LU R24, [R1] ;  /* 0x0000000001187983 */ /* 0x001f280000300800 */
[----:B------:R-:W4:Y:S04]  /*3990*/  LDL.LU R25, [R1+0x4] ;  /* 0x0000040001197983 */ /* 0x000f280000300800 */
[----:B-1----:R-:W4:Y:S04]  /*39a0*/  LDL.LU R26, [R1+0x8] ;  /* 0x00000800011a7983 */ /* 0x002f280000300800 */
[----:B------:R-:W4:Y:S04]  /*39b0*/  LDL.LU R27, [R1+0xc] ;  /* 0x00000c00011b7983 */ /* 0x000f280000300800 */
[----:B--2---:R-:W2:Y:S04]  /*39c0*/  LDL.LU R28, [R1+0x10] ;  /* 0x00001000011c7983 */ /* 0x004ea80000300800 */
[----:B------:R-:W2:Y:S04]  /*39d0*/  LDL.LU R29, [R1+0x14] ;  /* 0x00001400011d7983 */ /* 0x000ea80000300800 */
[----:B---3--:R-:W3:Y:S04]  /*39e0*/  LDL.LU R30, [R1+0x18] ;  /* 0x00001800011e7983 */ /* 0x008ee80000300800 */
[----:B------:R-:W3:Y:S04]  /*39f0*/  LDL.LU R31, [R1+0x1c] ;  /* 0x00001c00011f7983 */ /* 0x000ee80000300800 */
[----:B----4-:R-:W4:Y:S04]  /*3a00*/  LDL.LU R32, [R1+0x20] ;  /* 0x0000200001207983 */ /* 0x010f280000300800 */
[----:B------:R-:W4:Y:S04]  /*3a10*/  LDL.LU R33, [R1+0x24] ;  /* 0x0000240001217983 */ /* 0x000f280000300800 */
[----:B------:R-:W2:Y:S04]  /*3a20*/  LDL.LU R34, [R1+0x28] ;  /* 0x0000280001227983 */ /* 0x000ea80000300800 */
[----:B------:R-:W2:Y:S04]  /*3a30*/  LDL.LU R35, [R1+0x2c] ;  /* 0x00002c0001237983 */ /* 0x000ea80000300800 */
[----:B------:R-:W3:Y:S04]  /*3a40*/  LDL.LU R36, [R1+0x30] ;  /* 0x0000300001247983 */ /* 0x000ee80000300800 */
[----:B------:R-:W3:Y:S04]  /*3a50*/  LDL.LU R37, [R1+0x34] ;  /* 0x0000340001257983 */ /* 0x000ee80000300800 */
[----:B------:R-:W4:Y:S04]  /*3a60*/  LDL.LU R38, [R1+0x38] ;  /* 0x0000380001267983 */ /* 0x000f280000300800 */
[----:B------:R-:W4:Y:S04]  /*3a70*/  LDL.LU R39, [R1+0x3c] ;  /* 0x00003c0001277983 */ /* 0x000f280000300800 */
[----:B------:R-:W2:Y:S04]  /*3a80*/  LDL.LU R40, [R1+0x40] ;  /* 0x0000400001287983 */ /* 0x000ea80000300800 */
[----:B------:R-:W2:Y:S04]  /*3a90*/  LDL.LU R41, [R1+0x44] ;  /* 0x0000440001297983 */ /* 0x000ea80000300800 */
[----:B------:R-:W3:Y:S04]  /*3aa0*/  LDL.LU R42, [R1+0x48] ;  /* 0x00004800012a7983 */ /* 0x000ee80000300800 */
[----:B------:R-:W3:Y:S04]  /*3ab0*/  LDL.LU R43, [R1+0x4c] ;  /* 0x00004c00012b7983 */ /* 0x000ee80000300800 */
[----:B------:R-:W4:Y:S01]  /*3ac0*/  LDL.LU R44, [R1+0x50] ;  /* 0x00005000012c7983 */ /* 0x000f220000300800 */
        /* <DEDUP_REMOVED lines=137> */
[----:B------:R-:W-:-:S02]  /*4360*/  IMAD.MOV.U32 R49, RZ, RZ, R231 ;  /* 0x000000ffff317224 */ /* 0x000fc400078e00e7 */
[----:B------:R-:W-:Y:S01]  /*4370*/  IMAD.MOV.U32 R46, RZ, RZ, R234 ;  /* 0x000000ffff2e7224 */ /* 0x000fe200078e00ea */
[----:B------:R-:W-:Y:S01]  /*4380*/  STL.64 [R1+0x1428], R84 ;  /* 0x0014285401007387 */ /* 0x000fe20000100a00 */
[----:B------:R-:W-:-:S03]  /*4390*/  IMAD.MOV.U32 R47, RZ, RZ, R233 ;  /* 0x000000ffff2f7224 */ /* 0x000fc600078e00e9 */
        /* <DEDUP_REMOVED lines=19> */
[----:B----4-:R-:W-:Y:S04]  /*44d0*/  STL.64 [R1+0x1388], R44 ;  /* 0x0013882c01007387 */ /* 0x010fe80000100a00 */
[----:B---3--:R-:W-:Y:S04]  /*44e0*/  STL.64 [R1+0x1380], R42 ;  /* 0x0013802a01007387 */ /* 0x008fe80000100a00 */
[----:B--2---:R-:W-:Y:S04]  /*44f0*/  STL.64 [R1+0x1378], R40 ;  /* 0x0013782801007387 */ /* 0x004fe80000100a00 */
        /* <DEDUP_REMOVED lines=8> */
[----:B0-----:R-:W2:Y:S04]  /*4580*/  LDL.LU.64 R24, [R1+0x200] ;  /* 0x0002000001187983 */ /* 0x001ea80000300a00 */
[----:B------:R-:W2:Y:S04]  /*4590*/  LDL.LU.64 R26, [R1+0x208] ;  /* 0x00020800011a7983 */ /* 0x000ea80000300a00 */
        /* <DEDUP_REMOVED lines=61> */
[----:B------:R-:W2:Y:S01]  /*4970*/  LDL.LU.64 R150, [R1+0x3f8] ;  /* 0x0003f80001967983 */ /* 0x000ea20000300a00 */
[----:B------:R-:W-:Y:S01]  /*4980*/  UIADD3 UR12, UR8, 0x402, URZ ;  /* 0x00000402080c7890 */ /* 0x000fe2000fffe03f */
[----:B------:R-:W-:Y:S01]  /*4990*/  UMOV UR13, 0x40000040 ;  /* 0x40000040000d7882 */ /* 0x000fe20000000000 */
[----:B--2---:R-:W-:-:S07]  /*49a0*/  WARPGROUP.ARRIVE ;  /* 0x00000000000079c5 */ /* 0x004fce0000000000 */
[----:B------:R-:W-:Y:S03]  /*49b0*/  HGMMA.64x256x16.F32 R24, gdesc[UR12], R24, gsb0 ;  /* 0x03e000000c1879f0 */ /* 0x000fe60008000818 */
[----:B------:R-:W-:Y:S02]  /*49c0*/  WARPGROUP.DEPBAR.LE gsb0, 0x0 ;  /* 0x00008000000079c5 */ /* 0x000fe40000010000 */
[----:B------:R-:W-:Y:S01]  /*49d0*/  STL.64 [R1+0x200], R24 ;  /* 0x0002001801007387 */ /* 0x000fe20000100a00 */
[----:B------:R-:W-:Y:S01]  /*49e0*/  IMAD.MOV.U32 R2, RZ, RZ, R150 ;  /* 0x000000ffff027224 */ /* 0x000fe200078e0096 */
[----:B------:R-:W-:Y:S01]  /*49f0*/  MOV R0, R151 ;  /* 0x0000009700007202 */ /* 0x000fe20000000f00 */
[----:B------:R-:W-:Y:S01]  /*4a00*/  IMAD.MOV.U32 R3, RZ, RZ, R149 ;  /* 0x000000ffff037224 */ /* 0x000fe200078e0095 */
[----:B------:R-:W-:Y:S01]  /*4a10*/  STL.64 [R1+0x208], R26 ;  /* 0x0002081a01007387 */ /* 0x000fe20000100a00 */
[----:B------:R-:W-:Y:S01]  /*4a20*/  MOV R4, R148 ;  /* 0x0000009400047202 */ /* 0x000fe20000000f00 */
[----:B------:R-:W-:Y:S01]  /*4a30*/  IMAD.MOV.U32 R6, RZ, RZ, R146 ;  /* 0x000000ffff067224 */ /* 0x000fe200078e0092 */
[----:B------:R-:W-:Y:S01]  /*4a40*/  MOV R7, R145 ;  /* 0x0000009100077202 */ /* 0x000fe20000000f00 */
        /* <DEDUP_REMOVED lines=32> */
[----:B------:R0:W-:Y:S01]  /*4c50*/  STL [R1+0x250], R44 ;  /* 0x0002502c01007387 */ /* 0x0001e20000100800 */
[----:B------:R-:W-:Y:S01]  /*4c60*/  IMAD.MOV.U32 R158, RZ, RZ, R123 ;  /* 0x000000ffff9e7224 */ /* 0x000fe200078e007b */
[----:B------:R-:W-:Y:S01]  /*4c70*/  MOV R163, R118 ;  /* 0x0000007600a37202 */ /* 0x000fe20000000f00 */
[----:B------:R-:W-:Y:S01]  /*4c80*/  IMAD.MOV.U32 R161, RZ, RZ, R120 ;  /* 0x000000ffffa17224 */ /* 0x000fe200078e0078 */
[----:B------:R-:W2:Y:S01]  /*4c90*/  LDL.LU.64 R150, [R1+0x1530] ;  /* 0x0015300001967983 */ /* 0x000ea20000300a00 */
        /* <DEDUP_REMOVED lines=96> */
[----:B------:R-:W-:-:S02]  /*52a0*/  IMAD.MOV.U32 R234, RZ, RZ, R47 ;  /* 0x000000ffffea7224 */ /* 0x000fc400078e002f */
[----:B------:R-:W-:Y:S01]  /*52b0*/  IMAD.MOV.U32 R156, RZ, RZ, R45 ;  /* 0x000000ffff9c7224 */ /* 0x000fe200078e002d */
        /* <DEDUP_REMOVED lines=44> */
[----:B------:R-:W-:Y:S04]  /*5580*/  STL.64 [R1], R24 ;  /* 0x0000001801007387 */ /* 0x000fe80000100a00 */
        /* <DEDUP_REMOVED lines=196> */
[----:B0-----:R-:W2:Y:S04]  /*61d0*/  LDL.LU.64 R24, [R1] ;  /* 0x0000000001187983 */ /* 0x001ea80000300a00 */
[----:B------:R-:W3:Y:S04]  /*61e0*/  LDL.LU.64 R26, [R1+0x8] ;  /* 0x00000800011a7983 */ /* 0x000ee80000300a00 */
[----:B------:R-:W4:Y:S04]  /*61f0*/  LDL.LU.64 R28, [R1+0x10] ;  /* 0x00001000011c7983 */ /* 0x000f280000300a00 */
[----:B------:R-:W2:Y:S04]  /*6200*/  LDL.LU.64 R30, [R1+0x18] ;  /* 0x00001800011e7983 */ /* 0x000ea80000300a00 */
        /* <DEDUP_REMOVED lines=60> */
[----:B--2---:R-:W-:Y:S04]  /*65d0*/  STL.64 [R1+0xf28], R150 ;  /* 0x000f289601007387 */ /* 0x004fe80000100a00 */
[----:B----4-:R-:W-:Y:S04]  /*65e0*/  STL.64 [R1+0xf20], R148 ;  /* 0x000f209401007387 */ /* 0x010fe80000100a00 */
[----:B---3--:R-:W-:Y:S04]  /*65f0*/  STL.64 [R1+0xf18], R146 ;  /* 0x000f189201007387 */ /* 0x008fe80000100a00 */
        /* <DEDUP_REMOVED lines=79> */
[----:B------:R-:W3:Y:S01]  /*6af0*/  LDL.LU R48, [R1+0x250] ;  /* 0x0002500001307983 */ /* 0x000ee20000300800 */
[----:B------:R-:W-:Y:S01]  /*6b00*/  MOV R129, R155 ;  /* 0x0000009b00817202 */ /* 0x000fe20000000f00 */
[----:B------:R-:W-:Y:S01]  /*6b10*/  IMAD.MOV.U32 R130, RZ, RZ, R154 ;  /* 0x000000ffff827224 */ /* 0x000fe200078e009a */
[----:B------:R-:W-:Y:S01]  /*6b20*/  MOV R132, R152 ;  /* 0x0000009800847202 */ /* 0x000fe20000000f00 */
[----:B------:R-:W-:Y:S01]  /*6b30*/  IMAD.MOV.U32 R131, RZ, RZ, R153 ;  /* 0x000000ffff837224 */ /* 0x000fe200078e0099 */
[----:B------:R-:W-:Y:S01]  /*6b40*/  MOV R153, R3 ;  /* 0x0000000300997202 */ /* 0x000fe20000000f00 */
[----:B------:R-:W-:-:S02]  /*6b50*/  IMAD.MOV.U32 R154, RZ, RZ, R2 ;  /* 0x000000ffff9a7224 */ /* 0x000fc400078e0002 */
[----:B------:R-:W-:Y:S01]  /*6b60*/  IMAD.MOV.U32 R155, RZ, RZ, R0 ;  /* 0x000000ffff9b7224 */ /* 0x000fe200078e0000 */
[----:B------:R-:W-:Y:S01]  /*6b70*/  MOV R150, R6 ;  /* 0x0000000600967202 */ /* 0x000fe20000000f00 */
[----:B------:R-:W-:Y:S02]  /*6b80*/  IMAD.MOV.U32 R152, RZ, RZ, R4 ;  /* 0x000000ffff987224 */ /* 0x000fe400078e0004 */
[----:B------:R-:W-:Y:S01]  /*6b90*/  IMAD.MOV.U32 R151, RZ, RZ, R5 ;  /* 0x000000ffff977224 */ /* 0x000fe200078e0005 */
[----:B------:R-:W-:Y:S01]  /*6ba0*/  MOV R147, R9 ;  /* 0x0000000900937202 */ /* 0x000fe20000000f00 */
[----:B------:R-:W-:Y:S02]  /*6bb0*/  IMAD.MOV.U32 R49, RZ, RZ, R156 ;  /* 0x000000ffff317224 */ /* 0x000fe400078e009c */
[----:B------:R-:W-:Y:S01]  /*6bc0*/  IMAD.MOV.U32 R148, RZ, RZ, R8 ;  /* 0x000000ffff947224 */ /* 0x000fe200078e0008 */
[----:B------:R-:W4:Y:S01]  /*6bd0*/  LDL.LU R156, [R1+0x1130] ;  /* 0x00113000019c7983 */ /* 0x000f220000300800 */
        /* <DEDUP_REMOVED lines=20> */
[----:B------:R-:W-:Y:S01]  /*6d20*/  STL.64 [R1+0x1100], R144 ;  /* 0x0011009001007387 */ /* 0x000fe20000100a00 */
[----:B------:R-:W-:-:S03]  /*6d30*/  IMAD.MOV.U32 R128, RZ, RZ, R157 ;  /* 0x000000ffff807224 */ /* 0x000fc600078e009d */
[----:B------:R-:W-:Y:S01]  /*6d40*/  STL.64 [R1+0x10f8], R142 ;  /* 0x0010f88e01007387 */ /* 0x000fe20000100a00 */
[----:B------:R-:W-:Y:S01]  /*6d50*/  MOV R126, R159 ;  /* 0x0000009f007e7202 */ /* 0x000fe20000000f00 */
[----:B------:R-:W-:Y:S02]  /*6d60*/  IMAD.MOV.U32 R127, RZ, RZ, R158 ;  /* 0x000000ffff7f7224 */ /* 0x000fe400078e009e */
[----:B------:R-:W-:Y:S01]  /*6d70*/  STL.64 [R1+0x10f0], R140 ;  /* 0x0010f08c01007387 */ /* 0x000fe20000100a00 */
[----:B------:R-:W-:-:S03]  /*6d80*/  IMAD.MOV.U32 R124, RZ, RZ, R161 ;  /* 0x000000ffff7c7224 */ /* 0x000fc600078e00a1 */
[----:B------:R-:W-:Y:S01]  /*6d90*/  STL.64 [R1+0x10e8], R138 ;  /* 0x0010e88a01007387 */ /* 0x000fe20000100a00 */
[----:B------:R-:W-:Y:S01]  /*6da0*/  IMAD.MOV.U32 R125, RZ, RZ, R160 ;  /* 0x000000ffff7d7224 */ /* 0x000fe200078e00a0 */
[----:B------:R-:W-:Y:S02]  /*6db0*/  MOV R123, R162 ;  /* 0x000000a2007b7202 */ /* 0x000fe40000000f00 */
[----:B------:R-:W-:Y:S01]  /*6dc0*/  STL.64 [R1+0x10e0], R136 ;  /* 0x0010e08801007387 */ /* 0x000fe20000100a00 */
[----:B------:R-:W-:Y:S01]  /*6dd0*/  IMAD.MOV.U32 R122, RZ, RZ, R163 ;  /* 0x000000ffff7a7224 */ /* 0x000fe200078e00a3 */
[----:B------:R-:W-:Y:S02]  /*6de0*/  MOV R120, R165 ;  /* 0x000000a500787202 */ /* 0x000fe40000000f00 */
[----:B------:R-:W-:Y:S01]  /*6df0*/  STL.64 [R1+0x10d8], R134 ;  /* 0x0010d88601007387 */ /* 0x000fe20000100a00 */
[----:B------:R-:W-:-:S03]  /*6e00*/  IMAD.MOV.U32 R121, RZ, RZ, R164 ;  /* 0x000000ffff797224 */ /* 0x000fc600078e00a4 */
[----:B------:R-:W-:Y:S01]  /*6e10*/  STL.64 [R1+0x10d0], R132 ;  /* 0x0010d08401007387 */ /* 0x000fe20000100a00 */
[----:B------:R-:W-:Y:S01]  /*6e20*/  IMAD.MOV.U32 R118, RZ, RZ, R167 ;  /* 0x000000ffff767224 */ /* 0x000fe200078e00a7 */
[----:B------:R-:W-:Y:S01]  /*6e30*/  MOV R117, R168 ;  /* 0x000000a800757202 */ /* 0x000fe20000000f00 */
[----:B------:R-:W-:Y:S01]  /*6e40*/  IMAD.MOV.U32 R119, RZ, RZ, R166 ;  /* 0x000000ffff777224 */ /* 0x000fe200078e00a6 */
        /* <DEDUP_REMOVED lines=108> */
[----:B---3--:R-:W-:Y:S04]  /*7510*/  STL.64 [R1+0xf80], R48 ;  /* 0x000f803001007387 */ /* 0x008fe80000100a00 */
[----:B--2---:R-:W-:Y:S04]  /*7520*/  STL.64 [R1+0xf78], R46 ;  /* 0x000f782e01007387 */ /* 0x004fe80000100a00 */
[----:B----4-:R-:W-:Y:S04]  /*7530*/  STL.64 [R1+0xf70], R44 ;  /* 0x000f702c01007387 */ /* 0x010fe80000100a00 */
        /* <DEDUP_REMOVED lines=72> */
[----:B------:R-:W-:-:S02]  /*79c0*/  UIADD3 UR12, UR8, 0x4, URZ ;  /* 0x00000004080c7890 */ /* 0x000fc4000fffe03f */
[----:B------:R-:W-:Y:S01]  /*79d0*/  UIADD3 UR14, UR6, 0x4, URZ ;  /* 0x00000004060e7890 */ /* 0x000fe2000fffe03f */
[----:B------:R-:W-:Y:S01]  /*79e0*/  UMOV UR13, 0x40000040 ;  /* 0x40000040000d7882 */ /* 0x000fe20000000000 */
[----:B------:R-:W-:Y:S01]  /*79f0*/  UMOV UR15, 0x40000040 ;  /* 0x40000040000f7882 */ /* 0x000fe20000000000 */
[----:B------:R-:W-:Y:S04]  /*7a00*/  STL.64 [R1+0xd38], R26 ;  /* 0x000d381a01007387 */ /* 0x000fe80000100a00 */
[----:B------:R-:W-:Y:S01]  /*7a10*/  STL.64 [R1+0xd30], R24 ;  /* 0x000d301801007387 */ /* 0x000fe20000100a00 */
[----:B--2---:R-:W-:-:S06]  /*7a20*/  WARPGROUP.ARRIVE ;  /* 0x00000000000079c5 */ /* 0x004fcc0000000000 */
        /* <DEDUP_REMOVED lines=50> */
[----:B------:R-:W-:Y:S01]  /*7d50*/  STL.64 [R1+0x580], R124 ;  /* 0x0005807c01007387 */ /* 0x000fe20000100a00 */
[----:B------:R-:W-:-:S03]  /*7d60*/  IMAD.MOV.U32 R220, RZ, RZ, R154 ;  /* 0x000000ffffdc7224 */ /* 0x000fc600078e009a */
[----:B------:R-:W-:Y:S01]  /*7d70*/  STL.64 [R1+0x588], R126 ;  /* 0x0005887e01007387 */ /* 0x000fe20000100a00 */
[----:B------:R-:W-:-:S03]  /*7d80*/  MOV R219, R155 ;  /* 0x0000009b00db7202 */ /* 0x000fc60000000f00 */
[----:B------:R-:W-:Y:S01]  /*7d90*/  STL.64 [R1+0x590], R128 ;  /* 0x0005908001007387 */ /* 0x000fe20000100a00 */
[----:B------:R-:W-:Y:S01]  /*7da0*/  MOV R222, R152 ;  /* 0x0000009800de7202 */ /* 0x000fe20000000f00 */
[----:B------:R-:W-:Y:S02]  /*7db0*/  IMAD.MOV.U32 R221, RZ, RZ, R153 ;  /* 0x000000ffffdd7224 */ /* 0x000fe400078e0099 */
[----:B------:R-:W-:Y:S01]  /*7dc0*/  STL.64 [R1+0x598], R130 ;  /* 0x0005988201007387 */ /* 0x000fe20000100a00 */
[----:B------:R-:W-:-:S03]  /*7dd0*/  IMAD.MOV.U32 R224, RZ, RZ, R150 ;  /* 0x000000ffffe07224 */ /* 0x000fc600078e0096 */
[----:B------:R0:W-:Y:S01]  /*7de0*/  STL.64 [R1+0x5a0], R132 ;  /* 0x0005a08401007387 */ /* 0x0001e20000100a00 */
[----:B------:R-:W-:Y:S01]  /*7df0*/  IMAD.MOV.U32 R223, RZ, RZ, R151 ;  /* 0x000000ffffdf7224 */ /* 0x000fe200078e0097 */
[----:B------:R-:W-:Y:S02]  /*7e00*/  MOV R225, R149 ;  /* 0x0000009500e17202 */ /* 0x000fe40000000f00 */
[----:B------:R-:W2:Y:S01]  /*7e10*/  LDL.LU.64 R154, [R1+0x1128] ;  /* 0x00112800019a7983 */ /* 0x000ea20000300a00 */
[----:B------:R-:W-:Y:S01]  /*7e20*/  IMAD.MOV.U32 R226, RZ, RZ, R148 ;  /* 0x000000ffffe27224 */ /* 0x000fe200078e0094 */
[----:B------:R-:W-:Y:S02]  /*7e30*/  MOV R228, R146 ;  /* 0x0000009200e47202 */ /* 0x000fe40000000f00 */
[----:B------:R-:W2:Y:S01]  /*7e40*/  LDL.LU.64 R152, [R1+0x1120] ;  /* 0x0011200001987983 */ /* 0x000ea20000300a00 */
[----:B------:R-:W-:-:S03]  /*7e50*/  IMAD.MOV.U32 R227, RZ, RZ, R147 ;  /* 0x000000ffffe37224 */ /* 0x000fc600078e0093 */
[----:B------:R-:W2:Y:S01]  /*7e60*/  LDL.LU.64 R150, [R1+0x1118] ;  /* 0x0011180001967983 */ /* 0x000ea20000300a00 */
[----:B------:R-:W-:Y:S01]  /*7e70*/  IMAD.MOV.U32 R230, RZ, RZ, R144 ;  /* 0x000000ffffe67224 */ /* 0x000fe200078e0090 */
[----:B------:R-:W-:Y:S01]  /*7e80*/  MOV R231, R143 ;  /* 0x0000008f00e77202 */ /* 0x000fe20000000f00 */
[----:B------:R-:W-:Y:S01]  /*7e90*/  IMAD.MOV.U32 R229, RZ, RZ, R145 ;  /* 0x000000ffffe57224 */ /* 0x000fe200078e0091 */
        /* <DEDUP_REMOVED lines=71> */
[----:B------:R-:W-:-:S02]  /*8310*/  UMOV UR13, 0x40000040 ;  /* 0x40000040000d7882 */ /* 0x000fc40000000000 */
[----:B------:R-:W-:Y:S04]  /*8320*/  STL [R1+0xb28], R219 ;  /* 0x000b28db01007387 */ /* 0x000fe80000100800 */
        /* <DEDUP_REMOVED lines=20> */
[----:B------:R-:W-:Y:S01]  /*8470*/  STL [R1+0xad4], R0 ;  /* 0x000ad40001007387 */ /* 0x000fe20000100800 */
        /* <DEDUP_REMOVED lines=142> */
[----:B------:R-:W-:Y:S01]  /*8d60*/  STL.64 [R1+0x30], R36 ;  /* 0x0000302401007387 */ /* 0x000fe20000100a00 */
[----:B------:R-:W-:-:S03]  /*8d70*/  MOV R5, R150 ;  /* 0x0000009600057202 */ /* 0x000fc60000000f00 */
[----:B------:R-:W-:Y:S01]  /*8d80*/  STL.64 [R1+0x38], R38 ;  /* 0x0000382601007387 */ /* 0x000fe20000100a00 */
[----:B------:R-:W-:-:S03]  /*8d90*/  IMAD.MOV.U32 R4, RZ, RZ, R151 ;  /* 0x000000ffff047224 */ /* 0x000fc600078e0097 */
[----:B------:R-:W-:Y:S01]  /*8da0*/  STL.64 [R1+0x40], R40 ;  /* 0x0000402801007387 */ /* 0x000fe20000100a00 */
[----:B------:R-:W-:-:S03]  /*8db0*/  IMAD.MOV.U32 R7, RZ, RZ, R148 ;  /* 0x000000ffff077224 */ /* 0x000fc600078e0094 */
[----:B------:R-:W-:Y:S01]  /*8dc0*/  STL.64 [R1+0x48], R42 ;  /* 0x0000482a01007387 */ /* 0x000fe20000100a00 */
[----:B------:R-:W-:Y:S01]  /*8dd0*/  IMAD.MOV.U32 R6, RZ, RZ, R149 ;  /* 0x000000ffff067224 */ /* 0x000fe200078e0095 */
[----:B------:R-:W-:Y:S02]  /*8de0*/  MOV R8, R147 ;  /* 0x0000009300087202 */ /* 0x000fe40000000f00 */
[----:B------:R0:W-:Y:S01]  /*8df0*/  STL.64 [R1+0x50], R44 ;  /* 0x0000502c01007387 */ /* 0x0001e20000100a00 */
        /* <DEDUP_REMOVED lines=113> */
[----:B-1----:R-:W-:Y:S01]  /*9510*/  IMAD.MOV.U32 R154, RZ, RZ, R70 ;  /* 0x000000ffff9a7224 */ /* 0x002fe200078e0046 */
        /* <DEDUP_REMOVED lines=35> */
[----:B------:R-:W-:Y:S02]  /*9750*/  IMAD.MOV.U32 R219, RZ, RZ, R46 ;  /* 0x000000ffffdb7224 */ /* 0x000fe400078e002e */
[----:B------:R-:W-:Y:S01]  /*9760*/  IMAD.MOV.U32 R220, RZ, RZ, R47 ;  /* 0x000000ffffdc7224 */ /* 0x000fe200078e002f */
        /* <DEDUP_REMOVED lines=42> */
[----:B0-----:R-:W2:Y:S04]  /*9a10*/  LDL.LU R108, [R1] ;  /* 0x00000000016c7983 */ /* 0x001ea80000300800 */
        /* <DEDUP_REMOVED lines=20> */
[----:B------:R-:W3:Y:S01]  /*9b60*/  LDL.LU R129, [R1+0x54] ;  /* 0x0000540001817983 */ /* 0x000ee20000300800 */
[----:B------:R-:W-:Y:S01]  /*9b70*/  IMAD.MOV.U32 R130, RZ, RZ, R219 ;  /* 0x000000ffff827224 */ /* 0x000fe200078e00db */
[----:B------:R-:W-:Y:S01]  /*9b80*/  MOV R131, R220 ;  /* 0x000000dc00837202 */ /* 0x000fe20000000f00 */
[----:B------:R-:W-:Y:S01]  /*9b90*/  IMAD.MOV.U32 R132, RZ, RZ, R221 ;  /* 0x000000ffff847224 */ /* 0x000fe200078e00dd */
[----:B------:R-:W4:Y:S01]  /*9ba0*/  LDL.LU R219, [R1+0xb28] ;  /* 0x000b280001db7983 */ /* 0x000f220000300800 */
[----:B------:R-:W-:Y:S01]  /*9bb0*/  IMAD.MOV.U32 R133, RZ, RZ, R222 ;  /* 0x000000ffff857224 */ /* 0x000fe200078e00de */
[----:B------:R-:W-:-:S02]  /*9bc0*/  MOV R134, R223 ;  /* 0x000000df00867202 */ /* 0x000fc40000000f00 */
[----:B------:R-:W4:Y:S01]  /*9bd0*/  LDL.LU R220, [R1+0xb24] ;  /* 0x000b240001dc7983 */ /* 0x000f220000300800 */
[----:B------:R-:W-:-:S03]  /*9be0*/  IMAD.MOV.U32 R135, RZ, RZ, R224 ;  /* 0x000000ffff877224 */ /* 0x000fc600078e00e0 */
[----:B------:R-:W4:Y:S01]  /*9bf0*/  LDL.LU R221, [R1+0xb20] ;  /* 0x000b200001dd7983 */ /* 0x000f220000300800 */
[----:B------:R-:W-:-:S03]  /*9c00*/  IMAD.MOV.U32 R136, RZ, RZ, R225 ;  /* 0x000000ffff887224 */ /* 0x000fc600078e00e1 */
[----:B------:R-:W4:Y:S01]  /*9c10*/  LDL.LU R222, [R1+0xb1c] ;  /* 0x000b1c0001de7983 */ /* 0x000f220000300800 */
[----:B------:R-:W-:-:S03]  /*9c20*/  MOV R137, R226 ;  /* 0x000000e200897202 */ /* 0x000fc60000000f00 */
        /* <DEDUP_REMOVED lines=23> */
[----:B------:R-:W-:Y:S01]  /*9da0*/  IMAD.MOV.U32 R150, RZ, RZ, R17 ;  /* 0x000000ffff967224 */ /* 0x000fe200078e0011 */
[----:B------:R-:W-:Y:S01]  /*9db0*/  MOV R149, R16 ;  /* 0x0000001000957202 */ /* 0x000fe20000000f00 */
[----:B------:R-:W-:Y:S01]  /*9dc0*/  IMAD.MOV.U32 R151, RZ, RZ, R0 ;  /* 0x000000ffff977224 */ /* 0x000fe200078e0000 */
[----:B------:R-:W4:Y:S04]  /*9dd0*/  LDL.LU R235, [R1+0xae8] ;  /* 0x000ae80001eb7983 */ /* 0x000f280000300800 */
[----:B------:R-:W4:Y:S04]  /*9de0*/  LDL.LU R2, [R1+0xae4] ;  /* 0x000ae40001027983 */ /* 0x000f280000300800 */
[----:B------:R-:W4:Y:S04]  /*9df0*/  LDL.LU R3, [R1+0xae0] ;  /* 0x000ae00001037983 */ /* 0x000f280000300800 */
[----:B------:R-:W4:Y:S04]  /*9e00*/  LDL.LU R16, [R1+0xadc] ;  /* 0x000adc0001107983 */ /* 0x000f280000300800 */
[----:B------:R-:W4:Y:S04]  /*9e10*/  LDL.LU R17, [R1+0xad8] ;  /* 0x000ad80001117983 */ /* 0x000f280000300800 */
[----:B------:R-:W4:Y:S04]  /*9e20*/  LDL.LU R0, [R1+0xad4] ;  /* 0x000ad40001007983 */ /* 0x000f280000300800 */
        /* <DEDUP_REMOVED lines=378> */
[----:B------:R-:W-:Y:S01]  /*b5d0*/  UIADD3 UR12, UR8, 0x6, URZ ;  /* 0x00000006080c7890 */ /* 0x000fe2000fffe03f */
[----:B------:R-:W-:Y:S01]  /*b5e0*/  IMAD.MOV.U32 R143, RZ, RZ, R227 ;  /* 0x000000ffff8f7224 */ /* 0x000fe200078e00e3 */
[----:B------:R-:W-:Y:S01]  /*b5f0*/  UIADD3 UR14, UR6, 0x6, URZ ;  /* 0x00000006060e7890 */ /* 0x000fe2000fffe03f */
[----:B------:R-:W-:Y:S01]  /*b600*/  IMAD.MOV.U32 R144, RZ, RZ, R226 ;  /* 0x000000ffff907224 */ /* 0x000fe200078e00e2 */
[----:B------:R-:W-:Y:S01]  /*b610*/  UMOV UR13, 0x40000040 ;  /* 0x40000040000d7882 */ /* 0x000fe20000000000 */
[----:B------:R-:W-:Y:S01]  /*b620*/  IMAD.MOV.U32 R146, RZ, RZ, R224 ;  /* 0x000000ffff927224 */ /* 0x000fe200078e00e0 */
[----:B------:R-:W-:Y:S01]  /*b630*/  UMOV UR15, 0x40000040 ;  /* 0x40000040000f7882 */ /* 0x000fe20000000000 */
[----:B------:R-:W-:Y:S01]  /*b640*/  IMAD.MOV.U32 R147, RZ, RZ, R223 ;  /* 0x000000ffff937224 */ /* 0x000fe200078e00df */
[----:B------:R0:W5:Y:S01]  /*b650*/  LDL.LU R0, [R1+0xad0] ;  /* 0x000ad00001007983 */ /* 0x0001620000300800 */
[----:B------:R-:W-:-:S02]  /*b660*/  IMAD.MOV.U32 R149, RZ, RZ, R221 ;  /* 0x000000ffff957224 */ /* 0x000fc400078e00dd */
[----:B------:R-:W-:Y:S01]  /*b670*/  IMAD.MOV.U32 R150, RZ, RZ, R220 ;  /* 0x000000ffff967224 */ /* 0x000fe200078e00dc */
[----:B------:R0:W5:Y:S04]  /*b680*/  LDL.LU R17, [R1+0xacc] ;  /* 0x000acc0001117983 */ /* 0x0001680000300800 */
[----:B------:R0:W5:Y:S04]  /*b690*/  LDL.LU R16, [R1+0xac8] ;  /* 0x000ac80001107983 */ /* 0x0001680000300800 */
[----:B------:R0:W5:Y:S04]  /*b6a0*/  LDL.LU R3, [R1+0xac4] ;  /* 0x000ac40001037983 */ /* 0x0001680000300800 */
[----:B------:R0:W5:Y:S01]  /*b6b0*/  LDL.LU R2, [R1+0xac0] ;  /* 0x000ac00001027983 */ /* 0x0001620000300800 */
        /* <DEDUP_REMOVED lines=67> */
[----:B-1----:R-:W2:Y:S04]  /*baf0*/  LDL.LU.64 R150, [R1+0xab8] ;  /* 0x000ab80001967983 */ /* 0x002ea80000300a00 */
        /* <DEDUP_REMOVED lines=166> */
[----:B------:R-:W-:-:S02]  /*c560*/  IMAD.MOV.U32 R226, RZ, RZ, R13 ;  /* 0x000000ffffe27224 */ /* 0x000fc400078e000d */
[----:B------:R-:W-:Y:S02]  /*c570*/  IMAD.MOV.U32 R227, RZ, RZ, R12 ;  /* 0x000000ffffe37224 */ /* 0x000fe400078e000c */
[----:B------:R-:W-:Y:S02]  /*c580*/  IMAD.MOV.U32 R229, RZ, RZ, R10 ;  /* 0x000000ffffe57224 */ /* 0x000fe400078e000a */
[----:B------:R-:W-:Y:S02]  /*c590*/  IMAD.MOV.U32 R230, RZ, RZ, R9 ;  /* 0x000000ffffe67224 */ /* 0x000fe400078e0009 */
[----:B------:R-:W-:Y:S02]  /*c5a0*/  IMAD.MOV.U32 R232, RZ, RZ, R7 ;  /* 0x000000ffffe87224 */ /* 0x000fe400078e0007 */
[----:B------:R-:W-:Y:S02]  /*c5b0*/  IMAD.MOV.U32 R233, RZ, RZ, R6 ;  /* 0x000000ffffe97224 */ /* 0x000fe400078e0006 */
[----:B------:R-:W-:Y:S01]  /*c5c0*/  IMAD.MOV.U32 R235, RZ, RZ, R4 ;  /* 0x000000ffffeb7224 */ /* 0x000fe200078e0004 */
[----:B------:R-:W-:Y:S01]  /*c5d0*/  UIADD3 UR12, UR8, 0x806, URZ ;  /* 0x00000806080c7890 */ /* 0x000fe2000fffe03f */
[----:B------:R-:W3:Y:S01]  /*c5e0*/  LDL.LU.64 R106, [R1+0x808] ;  /* 0x00080800016a7983 */ /* 0x000ee20000300a00 */
[----:B------:R-:W-:-:S03]  /*c5f0*/  UMOV UR13, 0x40000040 ;  /* 0x40000040000d7882 */ /* 0x000fc60000000000 */
[----:B------:R-:W3:Y:S04]  /*c600*/  LDL.LU.64 R104, [R1+0x800] ;  /* 0x0008000001687983 */ /* 0x000ee80000300a00 */
        /* <DEDUP_REMOVED lines=39> */
[----:B------:R-:W3:Y:S01]  /*c880*/  LDL.LU.64 R24, [R1+0x6c0] ;  /* 0x0006c00001187983 */ /* 0x000ee20000300a00 */
[----:B--2---:R-:W-:-:S06]  /*c890*/  WARPGROUP.ARRIVE ;  /* 0x00000000000079c5 */ /* 0x004fcc0000000000 */
        /* <DEDUP_REMOVED lines=66> */
[----:B-1----:R0:W5:Y:S04]  /*ccc0*/  LDL.LU R156, [R1+0x6b8] ;  /* 0x0006b800019c7983 */ /* 0x0021680000300800 */
        /* <DEDUP_REMOVED lines=22> */
[----:B------:R-:W-:Y:S01]  /*ce30*/  UIADD3 UR12, UR8, 0xc06, URZ ;  /* 0x00000c06080c7890 */ /* 0x000fe2000fffe03f */
[----:B------:R-:W-:Y:S01]  /*ce40*/  UMOV UR13, 0x40000040 ;  /* 0x40000040000d7882 */ /* 0x000fe20000000000 */
[----:B---3--:R-:W-:-:S07]  /*ce50*/  WARPGROUP.ARRIVE ;  /* 0x00000000000079c5 */ /* 0x008fce0000000000 */
[----:B------:R-:W-:Y:S03]  /*ce60*/  HGMMA.64x256x16.F32 R24, gdesc[UR12], R24, gsb0 ;  /* 0x03e000000c1879f0 */ /* 0x000fe60008000818 */
[----:B------:R-:W-:Y:S02]  /*ce70*/  WARPGROUP.DEPBAR.LE gsb0, 0x0 ;  /* 0x00008000000079c5 */ /* 0x000fe40000010000 */
[----:B0-----:R-:W-:Y:S05]  /*ce80*/  @!P1 BRA `(.L_x_22) ;  /* 0x000000dc00689947 */ /* 0x001fea0003800000 */
[----:B------:R-:W-:Y:S01]  /*ce90*/  UIADD3 UR7, UR37, 0x1, URZ ;  /* 0x0000000125077890 */ /* 0x000fe2000fffe03f */
[----:B-----5:R-:W-:-:S03]  /*cea0*/  R2UR UR6, R3 ;  /* 0x00000000030672ca */ /* 0x020fc600000e0000 */
[----:B------:R-:W-:-:S04]  /*ceb0*/  UISETP.NE.AND UP0, UPT, UR7, 0x2, UPT ;  /* 0x000000020700788c */ /* 0x000fc8000bf05270 */
[----:B------:R-:W-:Y:S02]  /*cec0*/  USEL UR8, URZ, 0x1, UP0 ;  /* 0x000000013f087887 */ /* 0x000fe40008000000 */
[----:B------:R-:W-:Y:S02]  /*ced0*/  USEL UR7, UR7, URZ, UP0 ;  /* 0x0000003f07077287 */ /* 0x000fe40008000000 */
[----:B------:R-:W-:-:S06]  /*cee0*/  ULOP3.LUT UR8, UR36, UR8, URZ, 0x3c, !UPT ;  /* 0x0000000824087292 */ /* 0x000fcc000f8e3c3f */
[----:B------:R-:W-:Y:S01]  /*cef0*/  IMAD.U32 R3, RZ, RZ, UR8 ;  /* 0x00000008ff037e24 */ /* 0x000fe2000f8e00ff */
[----:B------:R-:W-:-:S06]  /*cf00*/  UMOV UR8, UR37 ;  /* 0x0000002500087c82 */ /* 0x000fcc0008000000 */
.L_x_29:
[----:B------:R-:W-:Y:S05]  /*cf10*/  @!P0 BRA `(.L_x_23) ;  /* 0x0000000000048947 */ /* 0x000fea0003800000 */
[----:B------:R-:W-:Y:S01]  /*cf20*/  BPT.TRAP 0x1 ;  /* 0x000000040000795c */ /* 0x000fe20000300000 */
.L_x_23:
[----:B------:R-:W0:Y:S01]  /*cf30*/  S2UR UR10, SR_CgaCtaId ;  /* 0x00000000000a79c3 */ /* 0x000e220000008800 */
[----:B------:R-:W-:Y:S01]  /*cf40*/  UMOV UR9, 0x400 ;  /* 0x0000040000097882 */ /* 0x000fe20000000000 */
[----:B------:R-:W-:Y:S02]  /*cf50*/  MOV R4, UR7 ;  /* 0x0000000700047c02 */ /* 0x000fe40008000f00 */
[----:B------:R-:W-:Y:S01]  /*cf60*/  SHF.L.U32 R5, R3, 0x1f, RZ ;  /* 0x0000001f03057819 */ /* 0x000fe200000006ff */
[----:B0-----:R-:W-:-:S06]  /*cf70*/  ULEA UR9, UR10, UR9, 0x18 ;  /* 0x000000090a097291 */ /* 0x001fcc000f8ec03f */
[----:B------:R-:W-:-:S04]  /*cf80*/  IMAD.U32 R0, RZ, RZ, UR9 ;  /* 0x00000009ff007e24 */ /* 0x000fc8000f8e00ff */
[----:B------:R-:W-:-:S04]  /*cf90*/  IMAD R4, R4, 0x8, R0 ;  /* 0x0000000804047824 */ /* 0x000fc800078e0200 */
[----:B------:R0:W1:Y:S01]  /*cfa0*/  SYNCS.PHASECHK.TRANS64.TRYWAIT P1, [R4+URZ], R5 ;  /* 0x00000005040075a7 */ /* 0x000062000802017f */
[----:B------:R-:W-:Y:S05]  /*cfb0*/  @!P0 BRA `(.L_x_24) ;  /* 0x0000000000048947 */ /* 0x000fea0003800000 */
[----:B------:R-:W-:Y:S01]  /*cfc0*/  BPT.TRAP 0x1 ;  /* 0x000000040000795c */ /* 0x000fe20000300000 */
.L_x_24:
[----:B-1----:R-:W-:Y:S05]  /*cfd0*/  @P1 BRA `(.L_x_25) ;  /* 0x0000000000081947 */ /* 0x002fea0003800000 */
[----:B------:R-:W1:Y:S02]  /*cfe0*/  SYNCS.PHASECHK.TRANS64.TRYWAIT P1, [R4+URZ], R5 ;  /* 0x00000005040075a7 */ /* 0x000e64000802017f */
[----:B-1----:R-:W-:Y:S05]  /*cff0*/  @!P1 BRA `(.L_x_26) ;  /* 0x0000031c008c9947 */ /* 0x002fea0003800000 */
.L_x_25:
        /* <DEDUP_REMOVED lines=64> */
[----:B--2---:R-:W2:Y:S04]  /*d400*/  LDL.LU.64 R24, [R1] ;  /* 0x0000000001187983 */ /* 0x004ea80000300a00 */
        /* <DEDUP_REMOVED lines=125> */
[----:B--2---:R-:W2:Y:S04]  /*dbe0*/  LDL.LU.64 R28, [R1+0x200] ;  /* 0x00020000011c7983 */ /* 0x004ea80000300a00 */
        /* <DEDUP_REMOVED lines=191> */
[----:B------:R-:W-:-:S02]  /*e7e0*/  ULEA UR9, UR7, UR4, 0xc ;  /* 0x0000000407097291 */ /* 0x000fc4000f8e603f */
[----:B------:R-:W-:Y:S01]  /*e7f0*/  ULEA UR10, UR7, UR5, 0xb ;  /* 0x00000005070a7291 */ /* 0x000fe2000f8e583f */
[----:B------:R-:W-:Y:S01]  /*e800*/  STL.64 [R1+0x1740], R26 ;  /* 0x0017401a01007387 */ /* 0x000fe20000100a00 */
[----:B------:R-:W-:Y:S01]  /*e810*/  UMOV UR13, 0x40000040 ;  /* 0x40000040000d7882 */ /* 0x000fe20000000000 */
[----:B------:R-:W-:Y:S02]  /*e820*/  UMOV UR15, 0x40000040 ;  /* 0x40000040000f7882 */ /* 0x000fe40000000000 */
[----:B------:R-:W-:Y:S01]  /*e830*/  UMOV UR12, UR9 ;  /* 0x00000009000c7c82 */ /* 0x000fe20008000000 */
[----:B------:R-:W-:Y:S01]  /*e840*/  STL.64 [R1+0x1738], R24 ;  /* 0x0017381801007387 */ /* 0x000fe20000100a00 */
[----:B------:R-:W-:-:S03]  /*e850*/  UMOV UR14, UR10 ;  /* 0x0000000a000e7c82 */ /* 0x000fc60008000000 */
        /* <DEDUP_REMOVED lines=275> */
[----:B------:R-:W-:Y:S01]  /*f990*/  STL.64 [R1], R24 ;  /* 0x0000001801007387 */ /* 0x000fe20000100a00 */
[----:B------:R-:W-:Y:S01]  /*f9a0*/  MOV R2, R150 ;  /* 0x0000009600027202 */ /* 0x000fe20000000f00 */
[----:B------:R-:W-:Y:S01]  /*f9b0*/  IMAD.MOV.U32 R0, RZ, RZ, R151 ;  /* 0x000000ffff007224 */ /* 0x000fe200078e0097 */
[----:B01----:R-:W-:Y:S01]  /*f9c0*/  MOV R5, R147 ;  /* 0x0000009300057202 */ /* 0x003fe20000000f00 */
        /* <DEDUP_REMOVED lines=26> */
[----:B---3--:R-:W-:Y:S01]  /*fb70*/  MOV R154, R126 ;  /* 0x0000007e009a7202 */ /* 0x008fe20000000f00 */
        /* <DEDUP_REMOVED lines=689> */
[----:B------:R-:W-:-:S03]  /*12690*/  IMAD.MOV.U32 R0, RZ, RZ, R151 ;  /* 0x000000ffff007224 */ /* 0x000fc600078e0097 */
[----:B------:R-:W-:Y:S01]  /*126a0*/  STL.64 [R1+0x240], R40 ;  /* 0x0002402801007387 */ /* 0x000fe20000100a00 */
[----:B------:R-:W-:Y:S01]  /*126b0*/  IMAD.MOV.U32 R4, RZ, RZ, R148 ;  /* 0x000000ffff047224 */ /* 0x000fe200078e0094 */
[----:B------:R-:W-:Y:S02]  /*126c0*/  MOV R3, R149 ;  /* 0x0000009500037202 */ /* 0x000fe40000000f00 */
[----:B------:R-:W-:Y:S01]  /*126d0*/  STL.64 [R1+0x248], R42 ;  /* 0x0002482a01007387 */ /* 0x000fe20000100a00 */
[----:B------:R-:W-:Y:S01]  /*126e0*/  MOV R6, R146 ;  /* 0x0000009200067202 */ /* 0x000fe20000000f00 */
[----:B------:R-:W-:Y:S02]  /*126f0*/  IMAD.MOV.U32 R5, RZ, RZ, R147 ;  /* 0x000000ffff057224 */ /* 0x000fe400078e0093 */
[----:B------:R0:W-:Y:S01]  /*12700*/  STL [R1+0x250], R44 ;  /* 0x0002502c01007387 */ /* 0x0001e20000100800 */
[----:B------:R-:W-:-:S03]  /*12710*/  IMAD.MOV.U32 R8, RZ, RZ, R144 ;  /* 0x000000ffff087224 */ /* 0x000fc600078e0090 */
[----:B------:R-:W2:Y:S01]  /*12720*/  LDL.LU.64 R150, [R1+0x1530] ;  /* 0x0015300001967983 */ /* 0x000ea20000300a00 */
        /* <DEDUP_REMOVED lines=147> */
[----:B------:R-:W-:-:S03]  /*13060*/  IMAD.MOV.U32 R235, RZ, RZ, R46 ;  /* 0x000000ffffeb7224 */ /* 0x000fc600078e002e */
[----:B------:R-:W2:Y:S01]  /*13070*/  LDL.LU.64 R50, [R1+0x13a0] ;  /* 0x0013a00001327983 */ /* 0x000ea20000300a00 */
[----:B------:R-:W-:-:S03]  /*13080*/  IMAD.MOV.U32 R156, RZ, RZ, R45 ;  /* 0x000000ffff9c7224 */ /* 0x000fc600078e002d */
        /* <DEDUP_REMOVED lines=372> */
[----:B------:R-:W-:Y:S01]  /*147d0*/  IMAD.MOV.U32 R150, RZ, RZ, R6 ;  /* 0x000000ffff967224 */ /* 0x000fe200078e0006 */
[----:B------:R-:W-:Y:S01]  /*147e0*/  MOV R148, R8 ;  /* 0x0000000800947202 */ /* 0x000fe20000000f00 */
        /* <DEDUP_REMOVED lines=140> */
[----:B------:R-:W-:Y:S02]  /*150b0*/  IMAD.MOV.U32 R50, RZ, RZ, R235 ;  /* 0x000000ffff327224 */ /* 0x000fe400078e00eb */
[----:B------:R-:W-:Y:S01]  /*150c0*/  IMAD.MOV.U32 R51, RZ, RZ, R234 ;  /* 0x000000ffff337224 */ /* 0x000fe200078e00ea */
        /* <DEDUP_REMOVED lines=149> */
[----:B------:R0:W-:Y:S01]  /*15a20*/  STL.64 [R1+0x5a0], R132 ;  /* 0x0005a08401007387 */ /* 0x0001e20000100a00 */
        /* <DEDUP_REMOVED lines=368> */
[----:B-1----:R-:W-:Y:S02]  /*17130*/  MOV R154, R70 ;  /* 0x00000046009a7202 */ /* 0x002fe40000000f00 */
        /* <DEDUP_REMOVED lines=106> */
[----:B------:R-:W-:-:S03]  /*177e0*/  IMAD.MOV.U32 R133, RZ, RZ, R222 ;  /* 0x000000ffff857224 */ /* 0x000fc600078e00de */
[----:B------:R-:W4:Y:S01]  /*177f0*/  LDL.LU R220, [R1+0xb24] ;  /* 0x000b240001dc7983 */ /* 0x000f220000300800 */
[----:B------:R-:W-:Y:S01]  /*17800*/  IMAD.MOV.U32 R134, RZ, RZ, R223 ;  /* 0x000000ffff867224 */ /* 0x000fe200078e00df */
[----:B------:R-:W-:Y:S02]  /*17810*/  MOV R135, R224 ;  /* 0x000000e000877202 */ /* 0x000fe40000000f00 */
        /* <DEDUP_REMOVED lines=25> */
[----:B------:R-:W-:Y:S01]  /*179b0*/  IMAD.MOV.U32 R148, RZ, RZ, R2 ;  /* 0x000000ffff947224 */ /* 0x000fe200078e0002 */
[----:B------:R-:W-:Y:S02]  /*179c0*/  MOV R150, R16 ;  /* 0x0000001000967202 */ /* 0x000fe40000000f00 */
[----:B------:R-:W4:Y:S01]  /*179d0*/  LDL.LU R234, [R1+0xaec] ;  /* 0x000aec0001ea7983 */ /* 0x000f220000300800 */
[----:B------:R-:W-:-:S03]  /*179e0*/  IMAD.MOV.U32 R151, RZ, RZ, R17 ;  /* 0x000000ffff977224 */ /* 0x000fc600078e0011 */
[----:B------:R-:W4:Y:S01]  /*179f0*/  LDL.LU R235, [R1+0xae8] ;  /* 0x000ae80001eb7983 */ /* 0x000f220000300800 */
[----:B------:R-:W-:-:S03]  /*17a00*/  IMAD.MOV.U32 R149, RZ, RZ, R3 ;  /* 0x000000ffff957224 */ /* 0x000fc600078e0003 */
        /* <DEDUP_REMOVED lines=393> */
[----:B------:R0:W5:Y:S01]  /*192a0*/  LDL.LU R16, [R1+0xacc] ;  /* 0x000acc0001107983 */ /* 0x0001620000300800 */
[----:B------:R-:W-:-:S03]  /*192b0*/  IMAD.MOV.U32 R151, RZ, RZ, R219 ;  /* 0x000000ffff977224 */ /* 0x000fc600078e00db */
        /* <DEDUP_REMOVED lines=384> */
[----:B------:R-:W-:Y:S01]  /*1aac0*/  BPT.TRAP 0x1 ;  /* 0x000000040000795c */ /* 0x000fe20000300000 */
.L_x_27:
[----:B-----5:R-:W-:Y:S01]  /*1aad0*/  ISETP.NE.AND P1, PT, R17, RZ, PT ;  /* 0x000000ff1100720c */ /* 0x020fe20003f25270 */
[----:B------:R-:W-:Y:S01]  /*1aae0*/  IMAD.U32 R4, RZ, RZ, UR8 ;  /* 0x00000008ff047e24 */ /* 0x000fe2000f8e00ff */
[----:B------:R-:W-:-:S11]  /*1aaf0*/  UISETP.GT.U32.AND UP0, UPT, UR38, 0x1, UPT ;  /* 0x000000012600788c */ /* 0x000fd6000bf04070 */
[----:B------:R-:W-:-:S05]  /*1ab00*/  @P1 IMAD R4, R4, 0x8, R0 ;  /* 0x0000000804041824 */ /* 0x000fca00078e0200 */
[----:B------:R-:W-:-:S04]  /*1ab10*/  @P1 IADD3 R4, R4, 0x10, RZ ;  /* 0x0000001004041810 */ /* 0x000fc80007ffe0ff */
[----:B------:R-:W-:-:S04]  /*1ab20*/  @P1 PRMT R4, R156, 0x654, R4 ;  /* 0x000006549c041816 */ /* 0x000fc80000000004 */
[----:B------:R0:W-:Y:S01]  /*1ab30*/  @P1 SYNCS.ARRIVE.TRANS64.RED.A1T0 RZ, [R4+URZ], RZ ;  /* 0x000000ff04ff19a7 */ /* 0x0001e2000810043f */
[----:B------:R-:W-:-:S13]  /*1ab40*/  PLOP3.LUT P1, PT, PT, PT, UP0, 0x80, 0x0 ;  /* 0x000000000000781c */ /* 0x000fda0003f2f008 */
[----:B0-----:R-:W-:Y:S05]  /*1ab50*/  @P1 BRA `(.L_x_28) ;  /* 0x0000000000041947 */ /* 0x001fea0003800000 */
[----:B------:R-:W-:Y:S01]  /*1ab60*/  BPT.TRAP 0x1 ;  /* 0x000000040000795c */ /* 0x000fe20000300000 */
.L_x_28:
[----:B------:R-:W-:Y:S02]  /*1ab70*/  UISETP.GT.AND UP2, UPT, UR6, 0x1, UPT ;  /* 0x000000010600788c */ /* 0x000fe4000bf44270 */
[----:B------:R-:W-:Y:S02]  /*1ab80*/  UIADD3 UR7, UR7, 0x1, URZ ;  /* 0x0000000107077890 */ /* 0x000fe4000fffe03f */
[----:B------:R-:W-:Y:S02]  /*1ab90*/  UIADD3 UR8, UR8, 0x1, URZ ;  /* 0x0000000108087890 */ /* 0x000fe4000fffe03f */
[----:B------:R-:W-:Y:S01]  /*1aba0*/  PLOP3.LUT P1, PT, PT, PT, UP2, 0x80, 0x0 ;  /* 0x000000000000781c */ /* 0x000fe20003f2f028 */
[----:B------:R-:W-:Y:S02]  /*1abb0*/  UISETP.NE.AND UP0, UPT, UR7, 0x2, UPT ;  /* 0x000000020700788c */ /* 0x000fe4000bf05270 */
[----:B------:R-:W-:Y:S02]  /*1abc0*/  UISETP.NE.AND UP1, UPT, UR8, 0x2, UPT ;  /* 0x000000020800788c */ /* 0x000fe4000bf25270 */
[----:B------:R-:W-:-:S02]  /*1abd0*/  USEL UR9, URZ, 0x1, UP0 ;  /* 0x000000013f097887 */ /* 0x000fc40008000000 */
[----:B------:R-:W-:Y:S02]  /*1abe0*/  UIADD3 UR6, UR6, -0x1, URZ ;  /* 0xffffffff06067890 */ /* 0x000fe4000fffe03f */
[----:B------:R-:W-:Y:S02]  /*1abf0*/  USEL UR7, UR7, URZ, UP0 ;  /* 0x0000003f07077287 */ /* 0x000fe40008000000 */
[----:B------:R-:W-:Y:S01]  /*1ac00*/  USEL UR8, UR8, URZ, UP1 ;  /* 0x0000003f08087287 */ /* 0x000fe20008800000 */
[----:B------:R-:W-:Y:S01]  /*1ac10*/  LOP3.LUT R3, R3, UR9, RZ, 0x3c, !PT ;  /* 0x0000000903037c12 */ /* 0x000fe2000f8e3cff */
[----:B------:R-:W-:Y:S10]  /*1ac20*/  @P1 BRA `(.L_x_29) ;  /* 0xffffff2000b81947 */ /* 0x000ff4000383ffff */
.L_x_22:
[----:B-----5:R-:W0:Y:S02]  /*1ac30*/  LDC R3, c[0x0][0x28c] ;  /* 0x0000a300ff037b82 */ /* 0x020e240000000800 */
[----:B0-----:R-:W-:-:S13]  /*1ac40*/  ISETP.GE.AND P1, PT, R3, 0x1, PT ;  /* 0x000000010300780c */ /* 0x001fda0003f26270 */
[----:B------:R-:W-:Y:S05]  /*1ac50*/  @!P1 BRA `(.L_x_30) ;  /* 0x0000000000449947 */ /* 0x000fea0003800000 */
[----:B------:R-:W-:Y:S05]  /*1ac60*/  @!P0 BRA `(.L_x_31) ;  /* 0x0000000000048947 */ /* 0x000fea0003800000 */
[----:B------:R-:W-:Y:S01]  /*1ac70*/  BPT.TRAP 0x1 ;  /* 0x000000040000795c */ /* 0x000fe20000300000 */
.L_x_31:
[----:B------:R-:W-:Y:S01]  /*1ac80*/  ISETP.NE.AND P0, PT, R17, RZ, PT ;  /* 0x000000ff1100720c */ /* 0x000fe20003f05270 */
[----:B------:R-:W-:-:S12]  /*1ac90*/  UISETP.LT.AND UP1, UPT, UR43, 0x1, UPT ;  /* 0x000000012b00788c */ /* 0x000fd8000bf21270 */
[----:B------:R-:W-:-:S05]  /*1aca0*/  VOTEU.ANY UP0, P0 ;  /* 0x00000000003f7886 */ /* 0x000fca0000000100 */
[----:B------:R-:W-:-:S04]  /*1acb0*/  @UP0 USEL UR4, UR43, 0x1, UP1 ;  /* 0x000000012b040887 */ /* 0x000fc80008800000 */
[----:B------:R-:W-:Y:S02]  /*1acc0*/  @UP0 UIADD3 UR4, UR37, UR43, -UR4 ;  /* 0x0000002b25040290 */ /* 0x000fe4000fffe804 */
[----:B------:R-:W-:-:S04]  /*1acd0*/  UISETP.GT.U32.AND UP0, UPT, UR38, 0x1, UPT ;  /* 0x000000012600788c */ /* 0x000fc8000bf04070 */
[----:B------:R-:W-:-:S04]  /*1ace0*/  IMAD.U32 R3, RZ, RZ, UR4 ;  /* 0x00000004ff037e24 */ /* 0x000fc8000f8e00ff */
[----:B------:R-:W-:-:S05]  /*1acf0*/  @P0 IMAD.SHL.U32 R3, R3, 0x8, RZ ;  /* 0x0000000803030824 */ /* 0x000fca00078e00ff */
[----:B------:R-:W-:-:S04]  /*1ad00*/  @P0 LOP3.LUT R3, R3, 0x8, RZ, 0xc0, !PT ;  /* 0x0000000803030812 */ /* 0x000fc800078ec0ff */
[----:B------:R-:W-:-:S04]  /*1ad10*/  @P0 IADD3 R0, R0, 0x10, R3 ;  /* 0x0000001000000810 */ /* 0x000fc80007ffe003 */
[----:B------:R-:W-:-:S04]  /*1ad20*/  @P0 PRMT R0, R156, 0x654, R0 ;  /* 0x000006549c000816 */ /* 0x000fc80000000000 */
[----:B------:R0:W-:Y:S01]  /*1ad30*/  @P0 SYNCS.ARRIVE.TRANS64.RED.A1T0 RZ, [R0+URZ], RZ ;  /* 0x000000ff00ff09a7 */ /* 0x0001e2000810043f */
[----:B------:R-:W-:-:S13]  /*1ad40*/  PLOP3.LUT P0, PT, PT, PT, UP0, 0x80, 0x0 ;  /* 0x000000000000781c */ /* 0x000fda0003f0f008 */
[----:B0-----:R-:W-:Y:S05]  /*1ad50*/  @P0 BRA `(.L_x_30) ;  /* 0x0000000000040947 */ /* 0x001fea0003800000 */
[----:B------:R-:W-:Y:S01]  /*1ad60*/  BPT.TRAP 0x1 ;  /* 0x000000040000795c */ /* 0x000fe20000300000 */
.L_x_30:
[----:B------:R-:W0:Y:S01]  /*1ad70*/  S2R R7, SR_TID.X ;  /* 0x0000000000077919 */ /* 0x000e220000002100 */
[----:B------:R-:W-:Y:S01]  /*1ad80*/  MOV R21, 0x6540 ;  /* 0x0000654000157802 */ /* 0x000fe20000000f00 */
[----:B------:R-:W-:Y:S01]  /*1ad90*/  ULDC UR9, c[0x0][0x288] ;  /* 0x0000a20000097ab9 */ /* 0x000fe20000000800 */
[----:B------:R-:W-:Y:S02]  /*1ada0*/  UIADD3 UR37, UR43, UR37, URZ ;  /* 0x000000252b257290 */ /* 0x000fe4000fffe03f */
[----:B------:R-:W-:Y:S02]  /*1adb0*/  UIMAD.WIDE UR6, UR40, 0x200, URZ ;  /* 0x00000200280678a5 */ /* 0x000fe4000f8e023f */
[----:B------:R-:W-:Y:S01]  /*1adc0*/  USHF.L.U32 UR40, UR40, 0x9, URZ ;  /* 0x0000000928287899 */ /* 0x000fe2000800063f */
[----:B------:R-:W-:Y:S01]  /*1add0*/  ULDC UR8, c[0x0][0x284] ;  /* 0x0000a10000087ab9 */ /* 0x000fe20000000800 */
[----:B------:R-:W-:Y:S02]  /*1ade0*/  USHF.R.U32.HI UR4, URZ, 0x1, UR37 ;  /* 0x000000013f047899 */ /* 0x000fe40008011625 */
[----:B------:R-:W-:-:S02]  /*1adf0*/  USHF.R.S32.HI UR12, URZ, 0x1f, UR42 ;  /* 0x0000001f3f0c7899 */ /* 0x000fc4000801142a */
[----:B------:R-:W-:Y:S01]  /*1ae00*/  ULOP3.LUT UR4, UR4, 0x1, URZ, 0xc0, !UPT ;  /* 0x0000000104047892 */ /* 0x000fe2000f8ec03f */
[----:B------:R-:W-:Y:S01]  /*1ae10*/  ULDC.64 UR10, c[0x0][0x5d0] ;  /* 0x00017400000a7ab9 */ /* 0x000fe20000000a00 */
[----:B------:R-:W-:Y:S02]  /*1ae20*/  UISETP.GT.U32.AND UP1, UPT, UR37, 0x1, UPT ;  /* 0x000000012500788c */ /* 0x000fe4000bf24070 */
[----:B------:R-:W-:Y:S02]  /*1ae30*/  UISETP.NE.U32.AND UP0, UPT, UR4, 0x1, UPT ;  /* 0x000000010400788c */ /* 0x000fe4000bf05070 */
[----:B------:R-:W-:Y:S02]  /*1ae40*/  UIMAD UR5, UR12, UR10, URZ ;  /* 0x0000000a0c0572a4 */ /* 0x000fe4000f8e023f */
[----:B------:R-:W-:Y:S02]  /*1ae50*/  UISETP.LT.U32.AND UP1, UPT, UR43, 0x2, UP1 ;  /* 0x000000022b00788c */ /* 0x000fe40008f21070 */
[----:B------:R-:W-:-:S02]  /*1ae60*/  UISETP.GT.U32.AND UP0, UPT, UR43, 0x1, !UP0 ;  /* 0x000000012b00788c */ /* 0x000fc4000c704070 */
[----:B------:R-:W-:Y:S02]  /*1ae70*/  UIMAD UR5, UR42, UR11, UR5 ;  /* 0x0000000b2a0572a4 */ /* 0x000fe4000f8e0205 */
[----:B------:R-:W-:Y:S02]  /*1ae80*/  USEL UR4, URZ, 0x1, !UP0 ;  /* 0x000000013f047887 */ /* 0x000fe4000c000000 */
[----:B------:R-:W-:Y:S01]  /*1ae90*/  ULOP3.LUT UR37, UR37, 0x1, URZ, 0xc0, !UPT ;  /* 0x0000000125257892 */ /* 0x000fe2000f8ec03f */
[C---:B0-----:R-:W-:Y:S01]  /*1aea0*/  IMAD.SHL.U32 R20, R7.reuse, 0x2, RZ ;  /* 0x0000000207147824 */ /* 0x041fe200078e00ff */
[----:B------:R-:W-:Y:S02]  /*1aeb0*/  SHF.R.U32.HI R4, RZ, 0x2, R7 ;  /* 0x00000002ff047819 */ /* 0x000fe40000011607 */
[----:B------:R-:W-:Y:S02]  /*1aec0*/  LOP3.LUT R5, R7, 0x60, RZ, 0xc0, !PT ;  /* 0x0000006007057812 */ /* 0x000fe400078ec0ff */
[----:B------:R-:W-:-:S02]  /*1aed0*/  LOP3.LUT R20, R20, 0x6, RZ, 0xc0, !PT ;  /* 0x0000000614147812 */ /* 0x000fc400078ec0ff */
[----:B------:R-:W-:Y:S02]  /*1aee0*/  SHF.R.U32.HI R3, RZ, 0x7, R7 ;  /* 0x00000007ff037819 */ /* 0x000fe40000011607 */
[----:B------:R-:W-:Y:S01]  /*1aef0*/  PRMT R20, R20, R21, UR41 ;  /* 0x0000002914147e16 */ /* 0x000fe20008000015 */
[----:B------:R-:W-:Y:S01]  /*1af00*/  USHF.L.U32 UR41, UR41, 0x8, URZ ;  /* 0x0000000829297899 */ /* 0x000fe2000800063f */
[----:B------:R-:W-:Y:S02]  /*1af10*/  LOP3.LUT R4, R4, 0x7, RZ, 0xc0, !PT ;  /* 0x0000000704047812 */ /* 0x000fe400078ec0ff */
[----:B------:R-:W-:Y:S01]  /*1af20*/  SHF.R.U32.HI R5, RZ, 0x1, R5 ;  /* 0x00000001ff057819 */ /* 0x000fe20000011605 */
[----:B------:R-:W-:Y:S01]  /*1af30*/  UISETP.GE.AND UP2, UPT, UR41, UR9, UPT ;  /* 0x000000092900728c */ /* 0x000fe2000bf46270 */
[----:B------:R-:W-:Y:S02]  /*1af40*/  LOP3.LUT R3, R3, 0x1, RZ, 0xc0, !PT ;  /* 0x0000000103037812 */ /* 0x000fe400078ec0ff */
[----:B------:R-:W-:Y:S01]  /*1af50*/  IADD3 R0, RZ, -R5, -R4 ;  /* 0x80000005ff007210 */ /* 0x000fe20007ffe804 */
[----:B------:R-:W-:Y:S01]  /*1af60*/  UISETP.GE.OR UP2, UPT, UR40, UR8, UP2 ;  /* 0x000000082800728c */ /* 0x000fe20009746670 */
[----:B------:R-:W-:-:S02]  /*1af70*/  SHF.L.U32 R163, R3, 0x6, RZ ;  /* 0x0000000603a37819 */ /* 0x000fc400000006ff */
[----:B------:R-:W-:Y:S01]  /*1af80*/  LOP3.LUT R6, R7, 0x3, RZ, 0xc0, !PT ;  /* 0x0000000307067812 */ /* 0x000fe200078ec0ff */
[----:B------:R-:W-:Y:S01]  /*1af90*/  IMAD R0, R3, -0x40, R0 ;  /* 0xffffffc003007824 */ /* 0x000fe200078e0200 */
[----:B------:R-:W-:Y:S01]  /*1afa0*/  LOP3.LUT R163, R163, 0x40, R4, 0xe2, !PT ;  /* 0x00000040a3a37812 */ /* 0x000fe200078ee204 */
[----:B------:R-:W-:Y:S01]  /*1afb0*/  IMAD.MOV.U32 R3, RZ, RZ, -0x2 ;  /* 0xfffffffeff037424 */ /* 0x000fe200078e00ff */
[----:B------:R-:W-:Y:S01]  /*1afc0*/  PLOP3.LUT P0, PT, PT, PT, UP2, 0x80, 0x0 ;  /* 0x000000000000781c */ /* 0x000fe20003f0f028 */
[----:B------:R-:W-:Y:S01]  /*1afd0*/  IMAD.U32 R4, RZ, RZ, UR10 ;  /* 0x0000000aff047e24 */ /* 0x000fe2000f8e00ff */
[--C-:B------:R-:W-:Y:S01]  /*1afe0*/  SHF.R.S32.HI R21, RZ, 0x1f, R20.reuse ;  /* 0x0000001fff157819 */ /* 0x100fe20000011414 */
[----:B------:R-:W-:Y:S01]  /*1aff0*/  IMAD R6, R6, R3, UR9 ;  /* 0x0000000906067e24 */ /* 0x000fe2000f8e0203 */
[----:B------:R-:W-:Y:S01]  /*1b000*/  LOP3.LUT R163, R163, UR6, R5, 0xfe, !PT ;  /* 0x00000006a3a37c12 */ /* 0x000fe2000f8efe05 */
[----:B------:R-:W-:Y:S01]  /*1b010*/  IMAD.U32 R3, RZ, RZ, UR8 ;  /* 0x00000008ff037e24 */ /* 0x000fe2000f8e00ff */
[----:B------:R-:W-:Y:S01]  /*1b020*/  USEL UR8, URZ, 0x1, !UP1 ;  /* 0x000000013f087887 */ /* 0x000fe2000c800000 */
[----:B------:R-:W-:-:S03]  /*1b030*/  IMAD.WIDE.U32 R4, R4, UR42, R20 ;  /* 0x0000002a04047c25 */ /* 0x000fc6000f8e0014 */
[----:B------:R-:W-:Y:S01]  /*1b040*/  IADD3 R3, R3, -UR40, R0 ;  /* 0x8000002803037c10 */ /* 0x000fe2000fffe000 */
[----:B------:R-:W-:Y:S01]  /*1b050*/  ULOP3.LUT UR36, UR4, UR36, UR8, 0x96, !UPT ;  /* 0x0000002404247292 */ /* 0x000fe2000f8e9608 */
[----:B------:R-:W-:Y:S01]  /*1b060*/  IADD3 R5, R5, UR5, RZ ;  /* 0x0000000505057c10 */ /* 0x000fe2000fffe0ff */
[----:B------:R-:W-:Y:S01]  /*1b070*/  VIADD R0, R6, -UR41 ;  /* 0x8000002906007c36 */ /* 0x000fe20008000000 */
[----:B------:R-:W-:Y:S01]  /*1b080*/  UMOV UR40, 0xffffffff ;  /* 0xffffffff00287882 */ /* 0x000fe20000000000 */
[----:B------:R-:W-:Y:S08]  /*1b090*/  @P0 BRA `(.L_x_32) ;  /* 0x0000021c00e80947 */ /* 0x000ff00003800000 */
[----:B------:R-:W-:Y:S01]  /*1b0a0*/  FSETP.NEU.AND P1, PT, R16, RZ, PT ;  /* 0x000000ff1000720b */ /* 0x000fe20003f2d000 */
[----:B------:R-:W-:Y:S01]  /*1b0b0*/  ULDC.64 UR8, c[0x0][0x5c8] ;  /* 0x0001720000087ab9 */ /* 0x000fe20000000a00 */
[----:B------:R-:W-:Y:S01]  /*1b0c0*/  ISETP.GT.AND P0, PT, R3, RZ, PT ;  /* 0x000000ff0300720c */ /* 0x000fe20003f04270 */
[----:B------:R-:W-:Y:S01]  /*1b0d0*/  UIMAD UR4, UR7, UR8, URZ ;  /* 0x00000008070472a4 */ /* 0x000fe2000f8e023f */
[----:B------:R-:W-:Y:S01]  /*1b0e0*/  IMAD.U32 R13, RZ, RZ, UR9 ;  /* 0x00000009ff0d7e24 */ /* 0x000fe2000f8e00ff */
[----:B------:R-:W-:Y:S01]  /*1b0f0*/  BSSY B0, `(.L_x_32) ;  /* 0x00021f4000007945 */ /* 0x000fe20003800000 */
[----:B------:R-:W-:Y:S01]  /*1b100*/  IMAD.WIDE.U32 R4, R163, UR8, R4 ;  /* 0x00000008a3047c25 */ /* 0x000fe2000f8e0004 */
[----:B------:R-:W-:-:S03]  /*1b110*/  ISETP.GT.AND P2, PT, R0, RZ, P0 ;  /* 0x000000ff0000720c */ /* 0x000fc60000744270 */
[----:B------:R-:W-:-:S05]  /*1b120*/  IMAD R13, R163, R13, UR4 ;  /* 0x00000004a30d7e24 */ /* 0x000fca000f8e020d */
[----:B------:R-:W-:Y:S01]  /*1b130*/  IADD3 R13, R5, R13, RZ ;  /* 0x0000000d050d7210 */ /* 0x000fe20007ffe0ff */
[----:B------:R-:W-:Y:S06]  /*1b140*/  @!P1 BRA `(.L_x_33) ;  /* 0x0000016c00c09947 */ /* 0x000fec0003800000 */
[----:B------:R-:W0:Y:S01]  /*1b150*/  LDC.64 R152, c[0x0][0x5b8] ;  /* 0x00016e00ff987b82 */ /* 0x000e220000000a00 */
[----:B------:R-:W2:Y:S01]  /*1b160*/  LDL.LU R12, [R1+0x400] ;  /* 0x00040000010c7983 */ /* 0x000ea20000300800 */
[----:B------:R-:W-:-:S06]  /*1b170*/  ULDC.64 UR4, c[0x0][0x5c0] ;  /* 0x0001700000047ab9 */ /* 0x000fcc0000000a00 */
[----:B------:R-:W1:Y:S08]  /*1b180*/  LDC.64 R18, c[0x0][0x5b0] ;  /* 0x00016c00ff127b82 */ /* 0x000e700000000a00 */
[----:B------:R-:W3:Y:S01]  /*1b190*/  LDC.64 R14, c[0x0][0x5a8] ;  /* 0x00016a00ff0e7b82 */ /* 0x000ee20000000a00 */
[C---:B0-----:R-:W-:Y:S02]  /*1b1a0*/  IMAD R162, R152.reuse, UR12, RZ ;  /* 0x0000000c98a27c24 */ /* 0x041fe4000f8e02ff */
[----:B------:R-:W-:-:S04]  /*1b1b0*/  IMAD.WIDE.U32 R166, R152, UR42, R20 ;  /* 0x0000002a98a67c25 */ /* 0x000fc8000f8e0014 */
[----:B------:R-:W-:Y:S02]  /*1b1c0*/  IMAD R162, R153, UR42, R162 ;  /* 0x0000002a99a27c24 */ /* 0x000fe4000f8e02a2 */
[----:B-1----:R-:W-:Y:S02]  /*1b1d0*/  IMAD R11, R18, UR7, RZ ;  /* 0x00000007120b7c24 */ /* 0x002fe4000f8e02ff */
[----:B------:R-:W-:Y:S02]  /*1b1e0*/  IMAD.IADD R23, R167, 0x1, R162 ;  /* 0x00000001a7177824 */ /* 0x000fe400078e02a2 */
[----:B------:R-:W-:Y:S02]  /*1b1f0*/  IMAD.MOV.U32 R22, RZ, RZ, R166 ;  /* 0x000000ffff167224 */ /* 0x000fe400078e00a6 */
[C---:B------:R-:W-:Y:S02]  /*1b200*/  IMAD R11, R163.reuse, R19, R11 ;  /* 0x00000013a30b7224 */ /* 0x040fe400078e020b */
[----:B------:R-:W-:-:S05]  /*1b210*/  IMAD.WIDE.U32 R6, R163, R18, R22 ;  /* 0x00000012a3067225 */ /* 0x000fca00078e0016 */
[----:B------:R-:W-:Y:S02]  /*1b220*/  IADD3 R5, R7, R11, RZ ;  /* 0x0000000b07057210 */ /* 0x000fe40007ffe0ff */
[----:B---3--:R-:W-:-:S04]  /*1b230*/  LEA R8, P1, R6, R14, 0x1 ;  /* 0x0000000e06087211 */ /* 0x008fc800078208ff */
[----:B------:R-:W-:-:S05]  /*1b240*/  LEA.HI.X R9, R6, R15, R5, 0x1, P1 ;  /* 0x0000000f06097211 */ /* 0x000fca00008f0c05 */
[----:B------:R-:W3:Y:S01]  /*1b250*/  @P2 LDG.E.LTC128B.U16 R10, desc[UR44][R8.64] ;  /* 0x0000002c080a2981 */ /* 0x000ee2000c1e1520 */
[----:B------:R-:W-:Y:S01]  /*1b260*/  BSSY B1, `(.L_x_34) ;  /* 0x0000011000017945 */ /* 0x000fe20003800000 */
[----:B---3--:R-:W-:-:S05]  /*1b270*/  HADD2.F32 R5, -RZ, R10.H0_H0 ;  /* 0x2000000aff057230 */ /* 0x008fca0000004100 */
[----:B------:R-:W-:-:S04]  /*1b280*/  FMUL R5, R5, R16 ;  /* 0x0000001005057220 */ /* 0x000fc80000400000 */
[----:B--2---:R-:W-:Y:S01]  /*1b290*/  FFMA R5, R12, R2, R5 ;  /* 0x000000020c057223 */ /* 0x004fe20000000005 */
[----:B------:R-:W-:-:S04]  /*1b2a0*/  LEA R12, P1, R4, UR4, 0x1 ;  /* 0x00000004040c7c11 */ /* 0x000fc8000f8208ff */
[----:B------:R-:W-:Y:S02]  /*1b2b0*/  LEA.HI.X R13, R4, UR5, R13, 0x1, P1 ;  /* 0x00000005040d7c11 */ /* 0x000fe400088f0c0d */
[----:B------:R-:W-:-:S05]  /*1b2c0*/  F2FP.F16.F32.PACK_AB R4, RZ, R5 ;  /* 0x00000005ff04723e */ /* 0x000fca00000000ff */
[----:B------:R0:W-:Y:S02]  /*1b2d0*/  @P2 STG.E.U16 desc[UR44][R12.64], R4 ;  /* 0x000000040c002986 */ /* 0x0001e4000c10152c */
[----:B0-----:R-:W-:-:S04]  /*1b2e0*/  IMAD.WIDE.U32 R4, R163, R18, R20 ;  /* 0x00000012a3047225 */ /* 0x001fc800078e0014 */
[----:B------:R-:W-:Y:S02]  /*1b2f0*/  IMAD.IADD R5, R11, 0x1, R5 ;  /* 0x000000010b057824 */ /* 0x000fe400078e0205 */
[----:B------:R-:W-:-:S04]  /*1b300*/  IMAD.WIDE.U32 R4, R152, UR42, R4 ;  /* 0x0000002a98047c25 */ /* 0x000fc8000f8e0004 */
[----:B------:R-:W-:Y:S01]  /*1b310*/  IMAD.IADD R5, R162, 0x1, R5 ;  /* 0x00000001a2057824 */ /* 0x000fe200078e0205 */
[----:B------:R-:W-:-:S04]  /*1b320*/  LEA R8, P1, R4, R14, 0x1 ;  /* 0x0000000e04087211 */ /* 0x000fc800078208ff */
[----:B------:R-:W-:Y:S02]  /*1b330*/  LEA.HI.X R9, R4, R15, R5, 0x1, P1 ;  /* 0x0000000f04097211 */ /* 0x000fe400008f0c05 */
[----:B------:R-:W-:-:S13]  /*1b340*/  ISETP.GT.AND P1, PT, R0, 0x1, P0 ;  /* 0x000000010000780c */ /* 0x000fda0000724270 */
[----:B------:R-:W-:Y:S05]  /*1b350*/  @!P1 BRA `(.L_x_35) ;  /* 0x0000000000049947 */ /* 0x000fea0003800000 */
[----:B------:R0:W5:Y:S02]  /*1b360*/  LDG.E.LTC128B.U16 R10, desc[UR44][R8.64+0x2] ;  /* 0x0000022c080a7981 */ /* 0x000164000c1e1520 */
.L_x_35:
[----:B------:R-:W-:Y:S05]  /*1b370*/  BSYNC B1 ;  /* 0x0000000000017941 */ /* 0x000fea0003800000 */
.L_x_34:
[----:B------:R-:W2:Y:S01]  /*1b380*/  LDL.LU R5, [R1+0x404] ;  /* 0x0004040001057983 */ /* 0x000ea20000300800 */
[----:B-----5:R-:W-:Y:S01]  /*1b390*/  HADD2.F32 R4, -RZ, R10.H0_H0 ;  /* 0x2000000aff047230 */ /* 0x020fe20000004100 */
[C---:B------:R-:W-:Y:S01]  /*1b3a0*/  SHF.L.U64.HI R169, R18.reuse, 0x3, R19 ;  /* 0x0000000312a97819 */ /* 0x040fe20000010213 */
[----:B------:R-:W-:Y:S01]  /*1b3b0*/  IMAD.SHL.U32 R168, R18, 0x8, RZ ;  /* 0x0000000812a87824 */ /* 0x000fe200078e00ff */
[----:B------:R-:W3:Y:S02]  /*1b3c0*/  LDL.LU R153, [R1+0x408] ;  /* 0x0004080001997983 */ /* 0x000ee40000300800 */
[----:B------:R-:W-:-:S04]  /*1b3d0*/  FMUL R4, R4, R16 ;  /* 0x0000001004047220 */ /* 0x000fc80000400000 */
[----:B--2---:R-:W-:Y:S01]  /*1b3e0*/  FFMA R4, R5, R2, R4 ;  /* 0x0000000205047223 */ /* 0x004fe20000000004 */
[----:B------:R-:W-:-:S04]  /*1b3f0*/  @P1 IMAD.MOV.U32 R5, RZ, RZ, R13 ;  /* 0x000000ffff051224 */ /* 0x000fc800078e000d */
[----:B------:R-:W-:-:S04]  /*1b400*/  F2FP.F16.F32.PACK_AB R4, RZ, R4 ;  /* 0x00000004ff04723e */ /* 0x000fc800000000ff */
[----:B------:R-:W-:Y:S02]  /*1b410*/  PRMT R6, R4, 0x7610, R6 ;  /* 0x0000761004067816 */ /* 0x000fe40000000006 */
[----:B------:R-:W-:-:S05]  /*1b420*/  @P1 MOV R4, R12 ;  /* 0x0000000c00041202 */ /* 0x000fca0000000f00 */
[----:B------:R1:W-:Y:S01]  /*1b430*/  @P1 STG.E.U16 desc[UR44][R4.64+0x2], R6 ;  /* 0x0000020604001986 */ /* 0x0003e2000c10152c */
[----:B------:R-:W-:-:S04]  /*1b440*/  ISETP.GT.AND P1, PT, R3, 0x8, PT ;  /* 0x000000080300780c */ /* 0x000fc80003f24270 */
[----:B------:R-:W-:Y:S01]  /*1b450*/  ISETP.GT.AND P2, PT, R0, RZ, P1 ;  /* 0x000000ff0000720c */ /* 0x000fe20000f44270 */
[----:B-1----:R-:W-:-:S05]  /*1b460*/  IMAD.WIDE.U32 R4, R163, R18, R168 ;  /* 0x00000012a3047225 */ /* 0x002fca00078e00a8 */
[----:B------:R-:W-:Y:S02]  /*1b470*/  IADD3 R11, R11, R5, RZ ;  /* 0x000000050b0b7210 */ /* 0x000fe40007ffe0ff */
[----:B------:R-:W-:-:S05]  /*1b480*/  IADD3 R5, P3, R166, R4, RZ ;  /* 0x00000004a6057210 */ /* 0x000fca0007f7e0ff */
[----:B------:R-:W-:Y:S01]  /*1b490*/  IMAD.X R7, R11, 0x1, R23, P3 ;  /* 0x000000010b077824 */ /* 0x000fe200018e0617 */
[----:B------:R-:W-:-:S04]  /*1b4a0*/  LEA R6, P3, R5, R14, 0x1 ;  /* 0x0000000e05067211 */ /* 0x000fc800078608ff */
[----:B------:R-:W-:-:S05]  /*1b4b0*/  LEA.HI.X R7, R5, R15, R7, 0x1, P3 ;  /* 0x0000000f05077211 */ /* 0x000fca00018f0c07 */
[----:B------:R1:W2:Y:S01]  /*1b4c0*/  @P2 LDG.E.LTC128B.U16 R10, desc[UR44][R6.64] ;  /* 0x0000002c060a2981 */ /* 0x0002a2000c1e1520 */
[----:B------:R-:W-:Y:S01]  /*1b4d0*/  IADD3 R4, P3, R20, R4, RZ ;  /* 0x0000000414047210 */ /* 0x000fe20007f7e0ff */
[----:B------:R-:W-:Y:S01]  /*1b4e0*/  IMAD.U32 R165, RZ, RZ, UR8 ;  /* 0x00000008ffa57e24 */ /* 0x000fe2000f8e00ff */
[----:B------:R-:W-:Y:S01]  /*1b4f0*/  MOV R164, UR9 ;  /* 0x0000000900a47c02 */ /* 0x000fe20008000f00 */
[----:B------:R-:W-:Y:S01]  /*1b500*/  BSSY B1, `(.L_x_36) ;  /* 0x0000014000017945 */ /* 0x000fe20003800000 */
[----:B------:R-:W-:Y:S01]  /*1b510*/  ISETP.GT.AND P4, PT, R0, 0x1, P1 ;  /* 0x000000010000780c */ /* 0x000fe20000f84270 */
[----:B------:R-:W-:Y:S02]  /*1b520*/  IMAD.X R5, R21, 0x1, R11, P3 ;  /* 0x0000000115057824 */ /* 0x000fe400018e060b */
[----:B------:R-:W-:Y:S02]  /*1b530*/  IMAD.SHL.U32 R165, R165, 0x10, RZ ;  /* 0x00000010a5a57824 */ /* 0x000fe400078e00ff */
[----:B------:R-:W-:-:S05]  /*1b540*/  IMAD.WIDE.U32 R4, R152, UR42, R4 ;  /* 0x0000002a98047c25 */ /* 0x000fca000f8e0004 */
[----:B------:R-:W-:Y:S02]  /*1b550*/  IADD3 R5, R162, R5, RZ ;  /* 0x00000005a2057210 */ /* 0x000fe40007ffe0ff */
[----:B-1----:R-:W-:-:S04]  /*1b560*/  LEA R6, P3, R4, R14, 0x1 ;  /* 0x0000000e04067211 */ /* 0x002fc800078608ff */
[----:B------:R-:W-:Y:S01]  /*1b570*/  LEA.HI.X R7, R4, R15, R5, 0x1, P3 ;  /* 0x0000000f04077211 */ /* 0x000fe200018f0c05 */
[----:B--2---:R-:W-:-:S05]  /*1b580*/  HADD2.F32 R4, -RZ, R10.H0_H0 ;  /* 0x2000000aff047230 */ /* 0x004fca0000004100 */
[----:B------:R-:W-:-:S04]  /*1b590*/  FMUL R4, R4, R16 ;  /* 0x0000001004047220 */ /* 0x000fc80000400000 */
[----:B---3--:R-:W-:Y:S01]  /*1b5a0*/  FFMA R5, R153, R2, R4 ;  /* 0x0000000299057223 */ /* 0x008fe20000000004 */
[----:B------:R-:W-:-:S04]  /*1b5b0*/  IMAD.U32 R4, RZ, RZ, UR8 ;  /* 0x00000008ff047e24 */ /* 0x000fc8000f8e00ff */
[----:B------:R-:W-:Y:S02]  /*1b5c0*/  F2FP.F16.F32.PACK_AB R5, RZ, R5 ;  /* 0x00000005ff05723e */ /* 0x000fe400000000ff */
[----:B------:R-:W-:Y:S02]  /*1b5d0*/  SHF.L.U64.HI R164, R4, 0x4, R164 ;  /* 0x0000000404a47819 */ /* 0x000fe400000102a4 */
[----:B------:R-:W-:Y:S02]  /*1b5e0*/  IADD3 R4, P3, R165, R12, RZ ;  /* 0x0000000ca5047210 */ /* 0x000fe40007f7e0ff */
[----:B------:R-:W-:-:S03]  /*1b5f0*/  PRMT R11, R5, 0x7610, R11 ;  /* 0x00007610050b7816 */ /* 0x000fc6000000000b */
[----:B------:R-:W-:-:S05]  /*1b600*/  IMAD.X R5, R164, 0x1, R13, P3 ;  /* 0x00000001a4057824 */ /* 0x000fca00018e060d */
[----:B------:R1:W-:Y:S01]  /*1b610*/  @P2 STG.E.U16 desc[UR44][R4.64], R11 ;  /* 0x0000000b04002986 */ /* 0x0003e2000c10152c */
[----:B------:R-:W-:Y:S05]  /*1b620*/  @!P4 BRA `(.L_x_37) ;  /* 0x000000000004c947 */ /* 0x000fea0003800000 */
[----:B------:R2:W5:Y:S02]  /*1b630*/  LDG.E.LTC128B.U16 R10, desc[UR44][R6.64+0x2] ;  /* 0x0000022c060a7981 */ /* 0x000564000c1e1520 */
.L_x_37:
[----:B------:R-:W-:Y:S05]  /*1b640*/  BSYNC B1 ;  /* 0x0000000000017941 */ /* 0x000fea0003800000 */
.L_x_36:
[----:B------:R-:W3:Y:S01]  /*1b650*/  LDL.LU R153, [R1+0x40c] ;  /* 0x00040c0001997983 */ /* 0x000ee20000300800 */
[----:B-1---5:R-:W-:Y:S01]  /*1b660*/  HADD2.F32 R11, -RZ, R10.H0_H0 ;  /* 0x2000000aff0b7230 */ /* 0x022fe20000004100 */
[----:B------:R-:W-:Y:S01]  /*1b670*/  ISETP.GT.AND P2, PT, R0, 0x8, P0 ;  /* 0x000000080000780c */ /* 0x000fe20000744270 */
[----:B------:R-:W-:Y:S03]  /*1b680*/  BSSY B1, `(.L_x_38) ;  /* 0x0000007000017945 */ /* 0x000fe60003800000 */
[----:B------:R-:W-:-:S04]  /*1b690*/  FMUL R11, R11, R16 ;  /* 0x000000100b0b7220 */ /* 0x000fc80000400000 */
[----:B---3--:R-:W-:-:S05]  /*1b6a0*/  FFMA R11, R153, R2, R11 ;  /* 0x00000002990b7223 */ /* 0x008fca000000000b */
[----:B------:R-:W-:-:S05]  /*1b6b0*/  F2FP.F16.F32.PACK_AB R11, RZ, R11 ;  /* 0x0000000bff0b723e */ /* 0x000fca00000000ff */
[----:B------:R1:W-:Y:S01]  /*1b6c0*/  @P4 STG.E.U16 desc[UR44][R4.64+0x2], R11 ;  /* 0x0000020b04004986 */ /* 0x0003e2000c10152c */
[----:B------:R-:W-:Y:S05]  /*1b6d0*/  @!P2 BRA `(.L_x_39) ;  /* 0x000000000004a947 */ /* 0x000fea0003800000 */
[----:B------:R3:W5:Y:S02]  /*1b6e0*/  LDG.E.LTC128B.U16 R10, desc[UR44][R8.64+0x10] ;  /* 0x0000102c080a7981 */ /* 0x000764000c1e1520 */
.L_x_39:
[----:B------:R-:W-:Y:S05]  /*1b6f0*/  BSYNC B1 ;  /* 0x0000000000017941 */ /* 0x000fea0003800000 */
.L_x_38:
[----:B------:R-:W4:Y:S01]  /*1b700*/  LDL.LU R153, [R1+0x410] ;  /* 0x0004100001997983 */ /* 0x000f220000300800 */
[----:B-1---5:R-:W-:Y:S01]  /*1b710*/  HADD2.F32 R11, -RZ, R10.H0_H0 ;  /* 0x2000000aff0b7230 */ /* 0x022fe20000004100 */
[----:B------:R-:W-:Y:S01]  /*1b720*/  ISETP.GT.AND P3, PT, R0, 0x9, P0 ;  /* 0x000000090000780c */ /* 0x000fe20000764270 */
[----:B------:R-:W-:Y:S03]  /*1b730*/  BSSY B1, `(.L_x_40) ;  /* 0x0000007000017945 */ /* 0x000fe60003800000 */
[----:B------:R-:W-:-:S04]  /*1b740*/  FMUL R11, R11, R16 ;  /* 0x000000100b0b7220 */ /* 0x000fc80000400000 */
[----:B----4-:R-:W-:-:S05]  /*1b750*/  FFMA R11, R153, R2, R11 ;  /* 0x00000002990b7223 */ /* 0x010fca000000000b */
[----:B------:R-:W-:-:S05]  /*1b760*/  F2FP.F16.F32.PACK_AB R11, RZ, R11 ;  /* 0x0000000bff0b723e */ /* 0x000fca00000000ff */
[----:B------:R1:W-:Y:S01]  /*1b770*/  @P2 STG.E.U16 desc[UR44][R12.64+0x10], R11 ;  /* 0x0000100b0c002986 */ /* 0x0003e2000c10152c */
[----:B------:R-:W-:Y:S05]  /*1b780*/  @!P3 BRA `(.L_x_41) ;  /* 0x000000000004b947 */ /* 0x000fea0003800000 */
[----:B------:R4:W5:Y:S02]  /*1b790*/  LDG.E.LTC128B.U16 R10, desc[UR44][R8.64+0x12] ;  /* 0x0000122c080a7981 */ /* 0x000964000c1e1520 */
.L_x_41:
[----:B------:R-:W-:Y:S05]  /*1b7a0*/  BSYNC B1 ;  /* 0x0000000000017941 */ /* 0x000fea0003800000 */
.L_x_40:
[----:B------:R-:W2:Y:S01]  /*1b7b0*/  LDL.LU R153, [R1+0x414] ;  /* 0x0004140001997983 */ /* 0x000ea20000300800 */
[----:B-1---5:R-:W-:Y:S01]  /*1b7c0*/  HADD2.F32 R11, -RZ, R10.H0_H0 ;  /* 0x2000000aff0b7230 */ /* 0x022fe20000004100 */
[----:B------:R-:W-:Y:S01]  /*1b7d0*/  ISETP.GT.AND P2, PT, R0, 0x8, P1 ;  /* 0x000000080000780c */ /* 0x000fe20000f44270 */
[----:B------:R-:W-:Y:S03]  /*1b7e0*/  BSSY B1, `(.L_x_42) ;  /* 0x0000007000017945 */ /* 0x000fe60003800000 */
[----:B------:R-:W-:-:S04]  /*1b7f0*/  FMUL R11, R11, R16 ;  /* 0x000000100b0b7220 */ /* 0x000fc80000400000 */
[----:B--2---:R-:W-:-:S05]  /*1b800*/  FFMA R11, R153, R2, R11 ;  /* 0x00000002990b7223 */ /* 0x004fca000000000b */
[----:B------:R-:W-:-:S05]  /*1b810*/  F2FP.F16.F32.PACK_AB R11, RZ, R11 ;  /* 0x0000000bff0b723e */ /* 0x000fca00000000ff */
[----:B------:R1:W-:Y:S01]  /*1b820*/  @P3 STG.E.U16 desc[UR44][R12.64+0x12], R11 ;  /* 0x0000120b0c003986 */ /* 0x0003e2000c10152c */
[----:B------:R-:W-:Y:S05]  /*1b830*/  @!P2 BRA `(.L_x_43) ;  /* 0x000000000004a947 */ /* 0x000fea0003800000 */
[----:B------:R2:W5:Y:S02]  /*1b840*/  LDG.E.LTC128B.U16 R10, desc[UR44][R6.64+0x10] ;  /* 0x0000102c060a7981 */ /* 0x000564000c1e1520 */
.L_x_43:
[----:B------:R-:W-:Y:S05]  /*1b850*/  BSYNC B1 ;  /* 0x0000000000017941 */ /* 0x000fea0003800000 */
.L_x_42:
        /* <DEDUP_REMOVED lines=10> */
.L_x_45:
[----:B------:R-:W-:Y:S05]  /*1b900*/  BSYNC B1 ;  /* 0x0000000000017941 */ /* 0x000fea0003800000 */
.L_x_44:
        /* <DEDUP_REMOVED lines=10> */
.L_x_47:
[----:B------:R-:W-:Y:S05]  /*1b9b0*/  BSYNC B1 ;  /* 0x0000000000017941 */ /* 0x000fea0003800000 */
.L_x_46:
        /* <DEDUP_REMOVED lines=10> */
.L_x_49:
[----:B------:R-:W-:Y:S05]  /*1ba60*/  BSYNC B1 ;  /* 0x0000000000017941 */ /* 0x000fea0003800000 */
.L_x_48:
        /* <DEDUP_REMOVED lines=10> */
.L_x_51:
[----:B------:R-:W-:Y:S05]  /*1bb10*/  BSYNC B1 ;  /* 0x0000000000017941 */ /* 0x000fea0003800000 */
.L_x_50:
        /* <DEDUP_REMOVED lines=10> */
.L_x_53:
[----:B------:R-:W-:Y:S05]  /*1bbc0*/  BSYNC B1 ;  /* 0x0000000000017941 */ /* 0x000fea0003800000 */
.L_x_52:
        /* <DEDUP_REMOVED lines=10> */
.L_x_55:
[----:B------:R-:W-:Y:S05]  /*1bc70*/  BSYNC B1 ;  /* 0x0000000000017941 */ /* 0x000fea0003800000 */
.L_x_54:
        /* <DEDUP_REMOVED lines=10> */
.L_x_57:
[----:B------:R-:W-:Y:S05]  /*1bd20*/  BSYNC B1 ;  /* 0x0000000000017941 */ /* 0x000fea0003800000 */
.L_x_56:
        /* <DEDUP_REMOVED lines=10> */
.L_x_59:
[----:B------:R-:W-:Y:S05]  /*1bdd0*/  BSYNC B1 ;  /* 0x0000000000017941 */ /* 0x000fea0003800000 */
.L_x_58:
        /* <DEDUP_REMOVED lines=10> */
.L_x_61:
[----:B------:R-:W-:Y:S05]  /*1be80*/  BSYNC B1 ;  /* 0x0000000000017941 */ /* 0x000fea0003800000 */
.L_x_60:
        /* <DEDUP_REMOVED lines=10> */
.L_x_63:
[----:B------:R-:W-:Y:S05]  /*1bf30*/  BSYNC B1 ;  /* 0x0000000000017941 */ /* 0x000fea0003800000 */
.L_x_62:
        /* <DEDUP_REMOVED lines=10> */
.L_x_65:
[----:B------:R-:W-:Y:S05]  /*1bfe0*/  BSYNC B1 ;  /* 0x0000000000017941 */ /* 0x000fea0003800000 */
.L_x_64:
        /* <DEDUP_REMOVED lines=10> */
.L_x_67:
[----:B------:R-:W-:Y:S05]  /*1c090*/  BSYNC B1 ;  /* 0x0000000000017941 */ /* 0x000fea0003800000 */
.L_x_66:
        /* <DEDUP_REMOVED lines=10> */
.L_x_69:
[----:B------:R-:W-:Y:S05]  /*1c140*/  BSYNC B1 ;  /* 0x0000000000017941 */ /* 0x000fea0003800000 */
.L_x_68:
        /* <DEDUP_REMOVED lines=10> */
.L_x_71:
[----:B------:R-:W-:Y:S05]  /*1c1f0*/  BSYNC B1 ;  /* 0x0000000000017941 */ /* 0x000fea0003800000 */
.L_x_70:
        /* <DEDUP_REMOVED lines=10> */
.L_x_73:
[----:B------:R-:W-:Y:S05]  /*1c2a0*/  BSYNC B1 ;  /* 0x0000000000017941 */ /* 0x000fea0003800000 */
.L_x_72:
        /* <DEDUP_REMOVED lines=10> */
.L_x_75:
[----:B------:R-:W-:Y:S05]  /*1c350*/  BSYNC B1 ;  /* 0x0000000000017941 */ /* 0x000fea0003800000 */
.L_x_74:
        /* <DEDUP_REMOVED lines=10> */
.L_x_77:
[----:B------:R-:W-:Y:S05]  /*1c400*/  BSYNC B1 ;  /* 0x0000000000017941 */ /* 0x000fea0003800000 */
.L_x_76:
        /* <DEDUP_REMOVED lines=10> */
.L_x_79:
[----:B------:R-:W-:Y:S05]  /*1c4b0*/  BSYNC B1 ;  /* 0x0000000000017941 */ /* 0x000fea0003800000 */
.L_x_78:
        /* <DEDUP_REMOVED lines=10> */
.L_x_81:
[----:B------:R-:W-:Y:S05]  /*1c560*/  BSYNC B1 ;  /* 0x0000000000017941 */ /* 0x000fea0003800000 */
.L_x_80:
        /* <DEDUP_REMOVED lines=10> */
.L_x_83:
[----:B------:R-:W-:Y:S05]  /*1c610*/  BSYNC B1 ;  /* 0x0000000000017941 */ /* 0x000fea0003800000 */
.L_x_82:
        /* <DEDUP_REMOVED lines=10> */
.L_x_85:
[----:B------:R-:W-:Y:S05]  /*1c6c0*/  BSYNC B1 ;  /* 0x0000000000017941 */ /* 0x000fea0003800000 */
.L_x_84:
        /* <DEDUP_REMOVED lines=10> */
.L_x_87:
[----:B------:R-:W-:Y:S05]  /*1c770*/  BSYNC B1 ;  /* 0x0000000000017941 */ /* 0x000fea0003800000 */
.L_x_86:
        /* <DEDUP_REMOVED lines=10> */
.L_x_89:
[----:B------:R-:W-:Y:S05]  /*1c820*/  BSYNC B1 ;  /* 0x0000000000017941 */ /* 0x000fea0003800000 */
.L_x_88:
        /* <DEDUP_REMOVED lines=10> */
.L_x_91:
[----:B------:R-:W-:Y:S05]  /*1c8d0*/  BSYNC B1 ;  /* 0x0000000000017941 */ /* 0x000fea0003800000 */
.L_x_90:
        /* <DEDUP_REMOVED lines=10> */
.L_x_93:
[----:B------:R-:W-:Y:S05]  /*1c980*/  BSYNC B1 ;  /* 0x0000000000017941 */ /* 0x000fea0003800000 */
.L_x_92:
        /* <DEDUP_REMOVED lines=10> */
.L_x_95:
[----:B------:R-:W-:Y:S05]  /*1ca30*/  BSYNC B1 ;  /* 0x0000000000017941 */ /* 0x000fea0003800000 */
.L_x_94:
        /* <DEDUP_REMOVED lines=10> */
.L_x_97:
[----:B------:R-:W-:Y:S05]  /*1cae0*/  BSYNC B1 ;  /* 0x0000000000017941 */ /* 0x000fea0003800000 */
.L_x_96:
        /* <DEDUP_REMOVED lines=10> */
.L_x_99:
[----:B------:R-:W-:Y:S05]  /*1cb90*/  BSYNC B1 ;  /* 0x0000000000017941 */ /* 0x000fea0003800000 */
.L_x_98:
        /* <DEDUP_REMOVED lines=10> */
.L_x_101:
[----:B------:R-:W-:Y:S05]  /*1cc40*/  BSYNC B1 ;  /* 0x0000000000017941 */ /* 0x000fea0003800000 */
.L_x_100:
        /* <DEDUP_REMOVED lines=10> */
.L_x_103:
[----:B------:R-:W-:Y:S05]  /*1ccf0*/  BSYNC B1 ;  /* 0x0000000000017941 */ /* 0x000fea0003800000 */
.L_x_102:
        /* <DEDUP_REMOVED lines=10> */
.L_x_105:
[----:B------:R-:W-:Y:S05]  /*1cda0*/  BSYNC B1 ;  /* 0x0000000000017941 */ /* 0x000fea0003800000 */
.L_x_104:
        /* <DEDUP_REMOVED lines=10> */
.L_x_107:
[----:B------:R-:W-:Y:S05]  /*1ce50*/  BSYNC B1 ;  /* 0x0000000000017941 */ /* 0x000fea0003800000 */
.L_x_106:
        /* <DEDUP_REMOVED lines=10> */
.L_x_109:
[----:B------:R-:W-:Y:S05]  /*1cf00*/  BSYNC B1 ;  /* 0x0000000000017941 */ /* 0x000fea0003800000 */
.L_x_108:
        /* <DEDUP_REMOVED lines=10> */
.L_x_111:
[----:B------:R-:W-:Y:S05]  /*1cfb0*/  BSYNC B1 ;  /* 0x0000000000017941 */ /* 0x000fea0003800000 */
.L_x_110:
        /* <DEDUP_REMOVED lines=10> */
.L_x_113:
[----:B------:R-:W-:Y:S05]  /*1d060*/  BSYNC B1 ;  /* 0x0000000000017941 */ /* 0x000fea0003800000 */
.L_x_112:
        /* <DEDUP_REMOVED lines=10> */
.L_x_115:
[----:B------:R-:W-:Y:S05]  /*1d110*/  BSYNC B1 ;  /* 0x0000000000017941 */ /* 0x000fea0003800000 */
.L_x_114:
        /* <DEDUP_REMOVED lines=10> */
.L_x_117:
[----:B------:R-:W-:Y:S05]  /*1d1c0*/  BSYNC B1 ;  /* 0x0000000000017941 */ /* 0x000fea0003800000 */
.L_x_116:
        /* <DEDUP_REMOVED lines=10> */
.L_x_119:
[----:B------:R-:W-:Y:S05]  /*1d270*/  BSYNC B1 ;  /* 0x0000000000017941 */ /* 0x000fea0003800000 */
.L_x_118:
        /* <DEDUP_REMOVED lines=10> */
.L_x_121:
[----:B------:R-:W-:Y:S05]  /*1d320*/  BSYNC B1 ;  /* 0x0000000000017941 */ /* 0x000fea0003800000 */
.L_x_120:
        /* <DEDUP_REMOVED lines=10> */
.L_x_123:
[----:B------:R-:W-:Y:S05]  /*1d3d0*/  BSYNC B1 ;  /* 0x0000000000017941 */ /* 0x000fea0003800000 */
.L_x_122:
        /* <DEDUP_REMOVED lines=10> */
.L_x_125:
[----:B------:R-:W-:Y:S05]  /*1d480*/  BSYNC B1 ;  /* 0x0000000000017941 */ /* 0x000fea0003800000 */
.L_x_124:
        /* <DEDUP_REMOVED lines=10> */
.L_x_127:
[----:B------:R-:W-:Y:S05]  /*1d530*/  BSYNC B1 ;  /* 0x0000000000017941 */ /* 0x000fea0003800000 */
.L_x_126:
        /* <DEDUP_REMOVED lines=10> */
.L_x_129:
[----:B------:R-:W-:Y:S05]  /*1d5e0*/  BSYNC B1 ;  /* 0x0000000000017941 */ /* 0x000fea0003800000 */
.L_x_128:
        /* <DEDUP_REMOVED lines=10> */
.L_x_131:
[----:B------:R-:W-:Y:S05]  /*1d690*/  BSYNC B1 ;  /* 0x0000000000017941 */ /* 0x000fea0003800000 */
.L_x_130:
        /* <DEDUP_REMOVED lines=10> */
.L_x_133:
[----:B------:R-:W-:Y:S05]  /*1d740*/  BSYNC B1 ;  /* 0x0000000000017941 */ /* 0x000fea0003800000 */
.L_x_132:
        /* <DEDUP_REMOVED lines=10> */
.L_x_135:
[----:B------:R-:W-:Y:S05]  /*1d7f0*/  BSYNC B1 ;  /* 0x0000000000017941 */ /* 0x000fea0003800000 */
.L_x_134:
        /* <DEDUP_REMOVED lines=10> */
.L_x_137:
[----:B------:R-:W-:Y:S05]  /*1d8a0*/  BSYNC B1 ;  /* 0x0000000000017941 */ /* 0x000fea0003800000 */
.L_x_136:
        /* <DEDUP_REMOVED lines=10> */
.L_x_139:
[----:B------:R-:W-:Y:S05]  /*1d950*/  BSYNC B1 ;  /* 0x0000000000017941 */ /* 0x000fea0003800000 */
.L_x_138:
        /* <DEDUP_REMOVED lines=10> */
.L_x_141:
[----:B------:R-:W-:Y:S05]  /*1da00*/  BSYNC B1 ;  /* 0x0000000000017941 */ /* 0x000fea0003800000 */
.L_x_140:
        /* <DEDUP_REMOVED lines=10> */
.L_x_143:
[----:B------:R-:W-:Y:S05]  /*1dab0*/  BSYNC B1 ;  /* 0x0000000000017941 */ /* 0x000fea0003800000 */
.L_x_142:
        /* <DEDUP_REMOVED lines=10> */
.L_x_145:
[----:B------:R-:W-:Y:S05]  /*1db60*/  BSYNC B1 ;  /* 0x0000000000017941 */ /* 0x000fea0003800000 */
.L_x_144:
        /* <DEDUP_REMOVED lines=10> */
.L_x_147:
[----:B------:R-:W-:Y:S05]  /*1dc10*/  BSYNC B1 ;  /* 0x0000000000017941 */ /* 0x000fea0003800000 */
.L_x_146:
        /* <DEDUP_REMOVED lines=10> */
.L_x_149:
[----:B------:R-:W-:Y:S05]  /*1dcc0*/  BSYNC B1 ;  /* 0x0000000000017941 */ /* 0x000fea0003800000 */
.L_x_148:
        /* <DEDUP_REMOVED lines=10> */
.L_x_151:
[----:B------:R-:W-:Y:S05]  /*1dd70*/  BSYNC B1 ;  /* 0x0000000000017941 */ /* 0x000fea0003800000 */
.L_x_150:
        /* <DEDUP_REMOVED lines=10> */
.L_x_153:
[----:B------:R-:W-:Y:S05]  /*1de20*/  BSYNC B1 ;  /* 0x0000000000017941 */ /* 0x000fea0003800000 */
.L_x_152:
        /* <DEDUP_REMOVED lines=10> */
.L_x_155:
[----:B------:R-:W-:Y:S05]  /*1ded0*/  BSYNC B1 ;  /* 0x0000000000017941 */ /* 0x000fea0003800000 */
.L_x_154:
        /* <DEDUP_REMOVED lines=10> */
.L_x_157:
[----:B------:R-:W-:Y:S05]  /*1df80*/  BSYNC B1 ;  /* 0x0000000000017941 */ /* 0x000fea0003800000 */
.L_x_156:
        /* <DEDUP_REMOVED lines=10> */
.L_x_159:
[----:B------:R-:W-:Y:S05]  /*1e030*/  BSYNC B1 ;  /* 0x0000000000017941 */ /* 0x000fea0003800000 */
.L_x_158:
        /* <DEDUP_REMOVED lines=10> */
.L_x_161:
[----:B------:R-:W-:Y:S05]  /*1e0e0*/  BSYNC B1 ;  /* 0x0000000000017941 */ /* 0x000fea0003800000 */
.L_x_160:
        /* <DEDUP_REMOVED lines=10> */
.L_x_163:
[----:B------:R-:W-:Y:S05]  /*1e190*/  BSYNC B1 ;  /* 0x0000000000017941 */ /* 0x000fea0003800000 */
.L_x_162:
        /* <DEDUP_REMOVED lines=10> */
.L_x_165:
[----:B------:R-:W-:Y:S05]  /*1e240*/  BSYNC B1 ;  /* 0x0000000000017941 */ /* 0x000fea0003800000 */
.L_x_164:
        /* <DEDUP_REMOVED lines=10> */
.L_x_167:
[----:B------:R-:W-:Y:S05]  /*1e2f0*/  BSYNC B1 ;  /* 0x0000000000017941 */ /* 0x000fea0003800000 */
.L_x_166:
        /* <DEDUP_REMOVED lines=10> */
.L_x_169:
[----:B------:R-:W-:Y:S05]  /*1e3a0*/  BSYNC B1 ;  /* 0x0000000000017941 */ /* 0x000fea0003800000 */
.L_x_168:
        /* <DEDUP_REMOVED lines=10> */
.L_x_171:
[----:B------:R-:W-:Y:S05]  /*1e450*/  BSYNC B1 ;  /* 0x0000000000017941 */ /* 0x000fea0003800000 */
.L_x_170:
        /* <DEDUP_REMOVED lines=10> */
.L_x_173:
[----:B------:R-:W-:Y:S05]  /*1e500*/  BSYNC B1 ;  /* 0x0000000000017941 */ /* 0x000fea0003800000 */
.L_x_172:
        /* <DEDUP_REMOVED lines=10> */
.L_x_175:
[----:B------:R-:W-:Y:S05]  /*1e5b0*/  BSYNC B1 ;  /* 0x0000000000017941 */ /* 0x000fea0003800000 */
.L_x_174:
        /* <DEDUP_REMOVED lines=10> */
.L_x_177:
[----:B------:R-:W-:Y:S05]  /*1e660*/  BSYNC B1 ;  /* 0x0000000000017941 */ /* 0x000fea0003800000 */
.L_x_176:
        /* <DEDUP_REMOVED lines=10> */
.L_x_179:
[----:B------:R-:W-:Y:S05]  /*1e710*/  BSYNC B1 ;  /* 0x0000000000017941 */ /* 0x000fea0003800000 */
.L_x_178:
        /* <DEDUP_REMOVED lines=10> */
.L_x_181:
[----:B------:R-:W-:Y:S05]  /*1e7c0*/  BSYNC B1 ;  /* 0x0000000000017941 */ /* 0x000fea0003800000 */
.L_x_180:
        /* <DEDUP_REMOVED lines=10> */
.L_x_183:
[----:B------:R-:W-:Y:S05]  /*1e870*/  BSYNC B1 ;  /* 0x0000000000017941 */ /* 0x000fea0003800000 */
.L_x_182:
        /* <DEDUP_REMOVED lines=10> */
.L_x_185:
[----:B------:R-:W-:Y:S05]  /*1e920*/  BSYNC B1 ;  /* 0x0000000000017941 */ /* 0x000fea0003800000 */
.L_x_184:
        /* <DEDUP_REMOVED lines=10> */
.L_x_187:
[----:B------:R-:W-:Y:S05]  /*1e9d0*/  BSYNC B1 ;  /* 0x0000000000017941 */ /* 0x000fea0003800000 */
.L_x_186:
        /* <DEDUP_REMOVED lines=10> */
.L_x_189:
[----:B------:R-:W-:Y:S05]  /*1ea80*/  BSYNC B1 ;  /* 0x0000000000017941 */ /* 0x000fea0003800000 */
.L_x_188:
        /* <DEDUP_REMOVED lines=10> */
.L_x_191:
[----:B------:R-:W-:Y:S05]  /*1eb30*/  BSYNC B1 ;  /* 0x0000000000017941 */ /* 0x000fea0003800000 */
.L_x_190:
        /* <DEDUP_REMOVED lines=10> */
.L_x_193:
[----:B------:R-:W-:Y:S05]  /*1ebe0*/  BSYNC B1 ;  /* 0x0000000000017941 */ /* 0x000fea0003800000 */
.L_x_192:
        /* <DEDUP_REMOVED lines=10> */
.L_x_195:
[----:B------:R-:W-:Y:S05]  /*1ec90*/  BSYNC B1 ;  /* 0x0000000000017941 */ /* 0x000fea0003800000 */
.L_x_194:
        /* <DEDUP_REMOVED lines=10> */
.L_x_197:
[----:B------:R-:W-:Y:S05]  /*1ed40*/  BSYNC B1 ;  /* 0x0000000000017941 */ /* 0x000fea0003800000 */
.L_x_196:
        /* <DEDUP_REMOVED lines=10> */
.L_x_199:
[----:B------:R-:W-:Y:S05]  /*1edf0*/  BSYNC B1 ;  /* 0x0000000000017941 */ /* 0x000fea0003800000 */
.L_x_198:
        /* <DEDUP_REMOVED lines=10> */
.L_x_201:
[----:B------:R-:W-:Y:S05]  /*1eea0*/  BSYNC B1 ;  /* 0x0000000000017941 */ /* 0x000fea0003800000 */
.L_x_200:
        /* <DEDUP_REMOVED lines=10> */
.L_x_203:
[----:B------:R-:W-:Y:S05]  /*1ef50*/  BSYNC B1 ;  /* 0x0000000000017941 */ /* 0x000fea0003800000 */
.L_x_202:
        /* <DEDUP_REMOVED lines=10> */
.L_x_205:
[----:B------:R-:W-:Y:S05]  /*1f000*/  BSYNC B1 ;  /* 0x0000000000017941 */ /* 0x000fea0003800000 */
.L_x_204:
        /* <DEDUP_REMOVED lines=10> */
.L_x_207:
[----:B------:R-:W-:Y:S05]  /*1f0b0*/  BSYNC B1 ;  /* 0x0000000000017941 */ /* 0x000fea0003800000 */
.L_x_206:
        /* <DEDUP_REMOVED lines=10> */
.L_x_209:
[----:B------:R-:W-:Y:S05]  /*1f160*/  BSYNC B1 ;  /* 0x0000000000017941 */ /* 0x000fea0003800000 */
.L_x_208:
        /* <DEDUP_REMOVED lines=10> */
.L_x_211:
[----:B------:R-:W-:Y:S05]  /*1f210*/  BSYNC B1 ;  /* 0x0000000000017941 */ /* 0x000fea0003800000 */
.L_x_210:
        /* <DEDUP_REMOVED lines=10> */
.L_x_213:
[----:B------:R-:W-:Y:S05]  /*1f2c0*/  BSYNC B1 ;  /* 0x0000000000017941 */ /* 0x000fea0003800000 */
.L_x_212:
        /* <DEDUP_REMOVED lines=10> */
.L_x_215:
[----:B------:R-:W-:Y:S05]  /*1f370*/  BSYNC B1 ;  /* 0x0000000000017941 */ /* 0x000fea0003800000 */
.L_x_214:
        /* <DEDUP_REMOVED lines=10> */
.L_x_217:
[----:B------:R-:W-:Y:S05]  /*1f420*/  BSYNC B1 ;  /* 0x0000000000017941 */ /* 0x000fea0003800000 */
.L_x_216:
        /* <DEDUP_REMOVED lines=10> */
.L_x_219:
[----:B------:R-:W-:Y:S05]  /*1f4d0*/  BSYNC B1 ;  /* 0x0000000000017941 */ /* 0x000fea0003800000 */
.L_x_218:
        /* <DEDUP_REMOVED lines=10> */
.L_x_221:
[----:B------:R-:W-:Y:S05]  /*1f580*/  BSYNC B1 ;  /* 0x0000000000017941 */ /* 0x000fea0003800000 */
.L_x_220:
        /* <DEDUP_REMOVED lines=10> */
.L_x_223:
[----:B------:R-:W-:Y:S05]  /*1f630*/  BSYNC B1 ;  /* 0x0000000000017941 */ /* 0x000fea0003800000 */
.L_x_222:
        /* <DEDUP_REMOVED lines=10> */
.L_x_225:
[----:B------:R-:W-:Y:S05]  /*1f6e0*/  BSYNC B1 ;  /* 0x0000000000017941 */ /* 0x000fea0003800000 */
.L_x_224:
        /* <DEDUP_REMOVED lines=10> */
.L_x_227:
[----:B------:R-:W-:Y:S05]  /*1f790*/  BSYNC B1 ;  /* 0x0000000000017941 */ /* 0x000fea0003800000 */
.L_x_226:
        /* <DEDUP_REMOVED lines=10> */
.L_x_229:
[----:B------:R-:W-:Y:S05]  /*1f840*/  BSYNC B1 ;  /* 0x0000000000017941 */ /* 0x000fea0003800000 */
.L_x_228:
        /* <DEDUP_REMOVED lines=10> */
.L_x_231:
[----:B------:R-:W-:Y:S05]  /*1f8f0*/  BSYNC B1 ;  /* 0x0000000000017941 */ /* 0x000fea0003800000 */
.L_x_230:
        /* <DEDUP_REMOVED lines=10> */
.L_x_233:
[----:B------:R-:W-:Y:S05]  /*1f9a0*/  BSYNC B1 ;  /* 0x0000000000017941 */ /* 0x000fea0003800000 */
.L_x_232:
        /* <DEDUP_REMOVED lines=10> */
.L_x_235:
[----:B------:R-:W-:Y:S05]  /*1fa50*/  BSYNC B1 ;  /* 0x0000000000017941 */ /* 0x000fea0003800000 */
.L_x_234:
        /* <DEDUP_REMOVED lines=10> */
.L_x_237:
[----:B------:R-:W-:Y:S05]  /*1fb00*/  BSYNC B1 ;  /* 0x0000000000017941 */ /* 0x000fea0003800000 */
.L_x_236:
        /* <DEDUP_REMOVED lines=10> */
.L_x_239:
[----:B------:R-:W-:Y:S05]  /*1fbb0*/  BSYNC B1 ;  /* 0x0000000000017941 */ /* 0x000fea0003800000 */
.L_x_238:
        /* <DEDUP_REMOVED lines=10> */
.L_x_241:
[----:B------:R-:W-:Y:S05]  /*1fc60*/  BSYNC B1 ;  /* 0x0000000000017941 */ /* 0x000fea0003800000 */
.L_x_240:
        /* <DEDUP_REMOVED lines=10> */
.L_x_243:
[----:B------:R-:W-:Y:S05]  /*1fd10*/  BSYNC B1 ;  /* 0x0000000000017941 */ /* 0x000fea0003800000 */
.L_x_242:
        /* <DEDUP_REMOVED lines=10> */
.L_x_245:
[----:B------:R-:W-:Y:S05]  /*1fdc0*/  BSYNC B1 ;  /* 0x0000000000017941 */ /* 0x000fea0003800000 */
.L_x_244:
        /* <DEDUP_REMOVED lines=10> */
.L_x_247:
[----:B------:R-:W-:Y:S05]  /*1fe70*/  BSYNC B1 ;  /* 0x0000000000017941 */ /* 0x000fea0003800000 */
.L_x_246:
        /* <DEDUP_REMOVED lines=10> */
.L_x_249:
[----:B------:R-:W-:Y:S05]  /*1ff20*/  BSYNC B1 ;  /* 0x0000000000017941 */ /* 0x000fea0003800000 */
.L_x_248:
        /* <DEDUP_REMOVED lines=10> */
.L_x_251:
[----:B------:R-:W-:Y:S05]  /*1ffd0*/  BSYNC B1 ;  /* 0x0000000000017941 */ /* 0x000fea0003800000 */
.L_x_250:
        /* <DEDUP_REMOVED lines=10> */
.L_x_253:
[----:B------:R-:W-:Y:S05]  /*20080*/  BSYNC B1 ;  /* 0x0000000000017941 */ /* 0x000fea0003800000 */
.L_x_252:
        /* <DEDUP_REMOVED lines=10> */
.L_x_255:
[----:B------:R-:W-:Y:S05]  /*20130*/  BSYNC B1 ;  /* 0x0000000000017941 */ /* 0x000fea0003800000 */
.L_x_254:
        /* <DEDUP_REMOVED lines=10> */
.L_x_257:
[----:B------:R-:W-:Y:S05]  /*201e0*/  BSYNC B1 ;  /* 0x0000000000017941 */ /* 0x000fea0003800000 */
.L_x_256:
        /* <DEDUP_REMOVED lines=10> */
.L_x_259:
[----:B------:R-:W-:Y:S05]  /*20290*/  BSYNC B1 ;  /* 0x0000000000017941 */ /* 0x000fea0003800000 */
.L_x_258:
        /* <DEDUP_REMOVED lines=10> */
.L_x_261:
[----:B------:R-:W-:Y:S05]  /*20340*/  BSYNC B1 ;  /* 0x0000000000017941 */ /* 0x000fea0003800000 */
.L_x_260:
        /* <DEDUP_REMOVED lines=10> */
.L_x_263:
[----:B------:R-:W-:Y:S05]  /*203f0*/  BSYNC B1 ;  /* 0x0000000000017941 */ /* 0x000fea0003800000 */
.L_x_262:
        /* <DEDUP_REMOVED lines=10> */
.L_x_265:
[----:B------:R-:W-:Y:S05]  /*204a0*/  BSYNC B1 ;  /* 0x0000000000017941 */ /* 0x000fea0003800000 */
.L_x_264:
        /* <DEDUP_REMOVED lines=10> */
.L_x_267:
[----:B------:R-:W-:Y:S05]  /*20550*/  BSYNC B1 ;  /* 0x0000000000017941 */ /* 0x000fea0003800000 */
.L_x_266:
        /* <DEDUP_REMOVED lines=10> */
.L_x_269:
[----:B------:R-:W-:Y:S05]  /*20600*/  BSYNC B1 ;  /* 0x0000000000017941 */ /* 0x000fea0003800000 */
.L_x_268:
        /* <DEDUP_REMOVED lines=10> */
.L_x_271:
[----:B------:R-:W-:Y:S05]  /*206b0*/  BSYNC B1 ;  /* 0x0000000000017941 */ /* 0x000fea0003800000 */
.L_x_270:
        /* <DEDUP_REMOVED lines=10> */
.L_x_273:
[----:B------:R-:W-:Y:S05]  /*20760*/  BSYNC B1 ;  /* 0x0000000000017941 */ /* 0x000fea0003800000 */
.L_x_272:
        /* <DEDUP_REMOVED lines=10> */
.L_x_275:
[----:B------:R-:W-:Y:S05]  /*20810*/  BSYNC B1 ;  /* 0x0000000000017941 */ /* 0x000fea0003800000 */
.L_x_274:
        /* <DEDUP_REMOVED lines=10> */
.L_x_277:
[----:B------:R-:W-:Y:S05]  /*208c0*/  BSYNC B1 ;  /* 0x0000000000017941 */ /* 0x000fea0003800000 */
.L_x_276:
        /* <DEDUP_REMOVED lines=10> */
.L_x_279:
[----:B------:R-:W-:Y:S05]  /*20970*/  BSYNC B1 ;  /* 0x0000000000017941 */ /* 0x000fea0003800000 */
.L_x_278:
        /* <DEDUP_REMOVED lines=10> */
.L_x_281:
[----:B------:R-:W-:Y:S05]  /*20a20*/  BSYNC B1 ;  /* 0x0000000000017941 */ /* 0x000fea0003800000 */
.L_x_280:
[----:B-1----:R-:W2:Y:S02]  /*20a30*/  LDL.LU R11, [R1+0x5f4] ;  /* 0x0005f400010b7983 */ /* 0x002ea40000300800 */
[----:B0-2345:R-:W-:Y:S01]  /*20a40*/  HADD2.F32 R8, -RZ, R10.H0_H0 ;  /* 0x2000000aff087230 */ /* 0x03dfe20000004100 */
[----:B------:R-:W-:Y:S01]  /*20a50*/  ISETP.GT.AND P2, PT, R0, 0xf8, P1 ;  /* 0x000000f80000780c */ /* 0x000fe20000f44270 */
[----:B------:R-:W-:Y:S03]  /*20a60*/  BSSY B1, `(.L_x_282) ;  /* 0x0000009000017945 */ /* 0x000fe60003800000 */
[----:B------:R-:W-:-:S04]  /*20a70*/  FMUL R8, R8, R16 ;  /* 0x0000001008087220 */ /* 0x000fc80000400000 */
[----:B------:R-:W-:-:S05]  /*20a80*/  FFMA R8, R11, R2, R8 ;  /* 0x000000020b087223 */ /* 0x000fca0000000008 */
[----:B------:R-:W-:-:S04]  /*20a90*/  F2FP.F16.F32.PACK_AB R8, RZ, R8 ;  /* 0x00000008ff08723e */ /* 0x000fc800000000ff */
[----:B------:R-:W-:Y:S02]  /*20aa0*/  PRMT R9, R8, 0x7610, R9 ;  /* 0x0000761008097816 */ /* 0x000fe40000000009 */
[----:B------:R-:W-:-:S03]  /*20ab0*/  PRMT R8, R10, 0x7610, R8 ;  /* 0x000076100a087816 */ /* 0x000fc60000000008 */
[----:B------:R0:W-:Y:S01]  /*20ac0*/  @P0 STG.E.U16 desc[UR44][R12.64+0x1f2], R9 ;  /* 0x0001f2090c000986 */ /* 0x0001e2000c10152c */
[----:B------:R-:W-:Y:S05]  /*20ad0*/  @!P2 BRA `(.L_x_283) ;  /* 0x000000000004a947 */ /* 0x000fea0003800000 */
[----:B------:R1:W5:Y:S02]  /*20ae0*/  LDG.E.LTC128B.U16 R8, desc[UR44][R6.64+0x1f0] ;  /* 0x0001f02c06087981 */ /* 0x000364000c1e1520 */
.L_x_283:
[----:B------:R-:W-:Y:S05]  /*20af0*/  BSYNC B1 ;  /* 0x0000000000017941 */ /* 0x000fea0003800000 */
.L_x_282:
[----:B------:R-:W2:Y:S01]  /*20b00*/  LDL.LU R10, [R1+0x5f8] ;  /* 0x0005f800010a7983 */ /* 0x000ea20000300800 */
[----:B0----5:R-:W-:Y:S01]  /*20b10*/  HADD2.F32 R9, -RZ, R8.H0_H0 ;  /* 0x20000008ff097230 */ /* 0x021fe20000004100 */
[----:B------:R-:W-:Y:S01]  /*20b20*/  ISETP.GT.AND P1, PT, R0, 0xf9, P1 ;  /* 0x000000f90000780c */ /* 0x000fe20000f24270 */
[----:B------:R-:W-:Y:S01]  /*20b30*/  BSSY B1, `(.L_x_284) ;  /* 0x000000a000017945 */ /* 0x000fe20003800000 */
[----:B------:R-:W-:Y:S02]  /*20b40*/  PRMT R153, R8, 0x7610, R153 ;  /* 0x0000761008997816 */ /* 0x000fe40000000099 */
[----:B------:R-:W-:-:S04]  /*20b50*/  FMUL R9, R9, R16 ;  /* 0x0000001009097220 */ /* 0x000fc80000400000 */
[----:B--2---:R-:W-:Y:S01]  /*20b60*/  FFMA R9, R10, R2, R9 ;  /* 0x000000020a097223 */ /* 0x004fe20000000009 */
[----:B------:R-:W-:-:S04]  /*20b70*/  IADD3 R10, P0, R163, 0x80, RZ ;  /* 0x00000080a30a7810 */ /* 0x000fc80007f1e0ff */
[----:B------:R-:W-:Y:S02]  /*20b80*/  F2FP.F16.F32.PACK_AB R9, RZ, R9 ;  /* 0x00000009ff09723e */ /* 0x000fe400000000ff */
[----:B------:R-:W-:-:S03]  /*20b90*/  IADD3.X R11, RZ, UR7, RZ, P0, !PT ;  /* 0x00000007ff0b7c10 */ /* 0x000fc600087fe4ff */
[----:B------:R0:W-:Y:S01]  /*20ba0*/  @P2 STG.E.U16 desc[UR44][R4.64+0x1f0], R9 ;  /* 0x0001f00904002986 */ /* 0x0001e2000c10152c */
[----:B------:R-:W-:Y:S05]  /*20bb0*/  @!P1 BRA `(.L_x_285) ;  /* 0x0000000000049947 */ /* 0x000fea0003800000 */
[----:B------:R2:W5:Y:S02]  /*20bc0*/  LDG.E.LTC128B.U16 R153, desc[UR44][R6.64+0x1f2] ;  /* 0x0001f22c06997981 */ /* 0x000564000c1e1520 */
.L_x_285:
[----:B------:R-:W-:Y:S05]  /*20bd0*/  BSYNC B1 ;  /* 0x0000000000017941 */ /* 0x000fea0003800000 */
.L_x_284:
[----:B------:R-:W3:Y:S01]  /*20be0*/  LDL.LU R8, [R1+0x5fc] ;  /* 0x0005fc0001087983 */ /* 0x000ee20000300800 */
[----:B-12--5:R-:W-:Y:S01]  /*20bf0*/  HADD2.F32 R6, -RZ, R153.H0_H0 ;  /* 0x20000099ff067230 */ /* 0x026fe20000004100 */
[----:B------:R-:W-:Y:S01]  /*20c00*/  ISETP.GT.AND P0, PT, R3, 0x80, PT ;  /* 0x000000800300780c */ /* 0x000fe20003f04270 */
[----:B------:R-:W-:Y:S01]  /*20c10*/  IMAD R11, R11, R18, RZ ;  /* 0x000000120b0b7224 */ /* 0x000fe200078e02ff */
[----:B------:R-:W2:Y:S02]  /*20c20*/  LDL.LU R155, [R1+0x200] ;  /* 0x00020000019b7983 */ /* 0x000ea40000300800 */
[----:B0-----:R-:W-:Y:S01]  /*20c30*/  FMUL R9, R6, R16 ;  /* 0x0000001006097220 */ /* 0x001fe20000400000 */
[----:B------:R-:W-:Y:S01]  /*20c40*/  IMAD R11, R10, R19, R11 ;  /* 0x000000130a0b7224 */ /* 0x000fe200078e020b */
[----:B------:R-:W-:Y:S01]  /*20c50*/  ISETP.GT.AND P4, PT, R0, RZ, P0 ;  /* 0x000000ff0000720c */ /* 0x000fe20000784270 */
[----:B------:R-:W-:-:S04]  /*20c60*/  IMAD.WIDE.U32 R6, R10, R18, R22 ;  /* 0x000000120a067225 */ /* 0x000fc800078e0016 */
[----:B------:R-:W-:Y:S02]  /*20c70*/  IMAD.IADD R154, R7, 0x1, R11 ;  /* 0x00000001079a7824 */ /* 0x000fe400078e020b */
[----:B---3--:R-:W-:Y:S01]  /*20c80*/  FFMA R9, R8, R2, R9 ;  /* 0x0000000208097223 */ /* 0x008fe20000000009 */
[----:B------:R-:W-:-:S04]  /*20c90*/  LEA R8, P2, R6, R14, 0x1 ;  /* 0x0000000e06087211 */ /* 0x000fc800078408ff */
[----:B------:R-:W-:Y:S02]  /*20ca0*/  F2FP.F16.F32.PACK_AB R7, RZ, R9 ;  /* 0x00000009ff07723e */ /* 0x000fe400000000ff */
[----:B------:R-:W-:-:S03]  /*20cb0*/  LEA.HI.X R9, R6, R15, R154, 0x1, P2 ;  /* 0x0000000f06097211 */ /* 0x000fc600010f0c9a */
[----:B------:R0:W-:Y:S04]  /*20cc0*/  @P1 STG.E.U16 desc[UR44][R4.64+0x1f2], R7 ;  /* 0x0001f20704001986 */ /* 0x0001e8000c10152c */
[----:B------:R1:W3:Y:S01]  /*20cd0*/  @P4 LDG.E.LTC128B.U16 R153, desc[UR44][R8.64] ;  /* 0x0000002c08994981 */ /* 0x0002e2000c1e1520 */
[----:B------:R-:W-:Y:S01]  /*20ce0*/  MOV R160, UR8 ;  /* 0x0000000800a07c02 */ /* 0x000fe20008000f00 */
[----:B------:R-:W-:Y:S01]  /*20cf0*/  IMAD.U32 R157, RZ, RZ, UR9 ;  /* 0x00000009ff9d7e24 */ /* 0x000fe2000f8e00ff */
[----:B------:R-:W-:Y:S01]  /*20d00*/  ISETP.GT.AND P2, PT, R0, 0x1, P0 ;  /* 0x000000010000780c */ /* 0x000fe20000744270 */
[----:B------:R-:W-:Y:S01]  /*20d10*/  BSSY B1, `(.L_x_286) ;  /* 0x0000013000017945 */ /* 0x000fe20003800000 */
[----:B------:R-:W-:Y:S01]  /*20d20*/  SHF.L.U32 R160, R160, 0x8, RZ ;  /* 0x00000008a0a07819 */ /* 0x000fe200000006ff */
[----:B0-----:R-:W-:-:S04]  /*20d30*/  IMAD.WIDE.U32 R4, R10, R18, R20 ;  /* 0x000000120a047225 */ /* 0x001fc800078e0014 */
[----:B------:R-:W-:Y:S02]  /*20d40*/  IMAD.IADD R5, R11, 0x1, R5 ;  /* 0x000000010b057824 */ /* 0x000fe400078e0205 */
[----:B-1----:R-:W-:-:S05]  /*20d50*/  IMAD.U32 R9, RZ, RZ, UR8 ;  /* 0x00000008ff097e24 */ /* 0x002fca000f8e00ff */
[----:B------:R-:W-:Y:S01]  /*20d60*/  SHF.L.U64.HI R157, R9, 0x8, R157 ;  /* 0x00000008099d7819 */ /* 0x000fe2000001029d */
[----:B---3--:R-:W-:-:S05]  /*20d70*/  HADD2.F32 R6, -RZ, R153.H0_H0 ;  /* 0x20000099ff067230 */ /* 0x008fca0000004100 */
[----:B------:R-:W-:Y:S01]  /*20d80*/  FMUL R8, R6, R16 ;  /* 0x0000001006087220 */ /* 0x000fe20000400000 */
[----:B------:R-:W-:Y:S01]  /*20d90*/  IMAD.WIDE.U32 R6, R152, UR42, R4 ;  /* 0x0000002a98067c25 */ /* 0x000fe2000f8e0004 */
[----:B------:R-:W-:-:S03]  /*20da0*/  IADD3 R4, P1, R160, R12, RZ ;  /* 0x0000000ca0047210 */ /* 0x000fc60007f3e0ff */
[----:B--2---:R-:W-:Y:S01]  /*20db0*/  FFMA R5, R155, R2, R8 ;  /* 0x000000029b057223 */ /* 0x004fe20000000008 */
[----:B------:R-:W-:Y:S01]  /*20dc0*/  IMAD.IADD R9, R162, 0x1, R7 ;  /* 0x00000001a2097824 */ /* 0x000fe200078e0207 */
[----:B------:R-:W-:-:S03]  /*20dd0*/  LEA R8, P3, R6, R14, 0x1 ;  /* 0x0000000e06087211 */ /* 0x000fc600078608ff */
[----:B------:R-:W-:Y:S01]  /*20de0*/  F2FP.F16.F32.PACK_AB R7, RZ, R5 ;  /* 0x00000005ff07723e */ /* 0x000fe200000000ff */
[----:B------:R-:W-:Y:S01]  /*20df0*/  IMAD.X R5, R157, 0x1, R13, P1 ;  /* 0x000000019d057824 */ /* 0x000fe200008e060d */
[----:B------:R-:W-:-:S04]  /*20e00*/  LEA.HI.X R9, R6, R15, R9, 0x1, P3 ;  /* 0x0000000f06097211 */ /* 0x000fc800018f0c09 */
[----:B------:R0:W-:Y:S01]  /*20e10*/  @P4 STG.E.U16 desc[UR44][R4.64], R7 ;  /* 0x0000000704004986 */ /* 0x0001e2000c10152c */
[----:B------:R-:W-:Y:S05]  /*20e20*/  @!P2 BRA `(.L_x_287) ;  /* 0x000000000004a947 */ /* 0x000fea0003800000 */
[----:B------:R1:W5:Y:S02]  /*20e30*/  LDG.E.LTC128B.U16 R153, desc[UR44][R8.64+0x2] ;  /* 0x0000022c08997981 */ /* 0x000364000c1e1520 */
.L_x_287:
[----:B------:R-:W-:Y:S05]  /*20e40*/  BSYNC B1 ;  /* 0x0000000000017941 */ /* 0x000fea0003800000 */
.L_x_286:
[----:B------:R-:W2:Y:S01]  /*20e50*/  LDL.LU R155, [R1+0x204] ;  /* 0x00020400019b7983 */ /* 0x000ea20000300800 */
[----:B-----5:R-:W-:Y:S01]  /*20e60*/  HADD2.F32 R6, -RZ, R153.H0_H0 ;  /* 0x20000099ff067230 */ /* 0x020fe20000004100 */
[----:B------:R-:W-:Y:S01]  /*20e70*/  ISETP.GT.AND P1, PT, R3, 0x88, PT ;  /* 0x000000880300780c */ /* 0x000fe20003f24270 */
[----:B------:R-:W-:Y:S03]  /*20e80*/  BSSY B1, `(.L_x_288) ;  /* 0x0000012000017945 */ /* 0x000fe60003800000 */
[----:B------:R-:W-:Y:S01]  /*20e90*/  FMUL R154, R6, R16 ;  /* 0x00000010069a7220 */ /* 0x000fe20000400000 */
[----:B0-----:R-:W-:Y:S01]  /*20ea0*/  IMAD.WIDE.U32 R6, R10, R18, R168 ;  /* 0x000000120a067225 */ /* 0x001fe200078e00a8 */
[----:B------:R-:W-:-:S03]  /*20eb0*/  ISETP.GT.AND P3, PT, R0, RZ, P1 ;  /* 0x000000ff0000720c */ /* 0x000fc60000f64270 */
[----:B--2---:R-:W-:Y:S01]  /*20ec0*/  FFMA R10, R155, R2, R154 ;  /* 0x000000029b0a7223 */ /* 0x004fe2000000009a */
[----:B------:R-:W-:Y:S02]  /*20ed0*/  IADD3 R155, R11, R7, RZ ;  /* 0x000000070b9b7210 */ /* 0x000fe40007ffe0ff */
[-C--:B------:R-:W-:Y:S02]  /*20ee0*/  IADD3 R7, P4, R166, R6.reuse, RZ ;  /* 0x00000006a6077210 */ /* 0x080fe40007f9e0ff */
[----:B------:R-:W-:Y:S02]  /*20ef0*/  IADD3 R154, P5, R20, R6, RZ ;  /* 0x00000006149a7210 */ /* 0x000fe40007fbe0ff */
[----:B------:R-:W-:Y:S01]  /*20f00*/  F2FP.F16.F32.PACK_AB R10, RZ, R10 ;  /* 0x0000000aff0a723e */ /* 0x000fe200000000ff */
[----:B------:R-:W-:Y:S01]  /*20f10*/  IMAD.X R11, R155, 0x1, R23, P4 ;  /* 0x000000019b0b7824 */ /* 0x000fe200020e0617 */
[C---:B------:R-:W-:Y:S02]  /*20f20*/  LEA R6, P4, R7.reuse, R14, 0x1 ;  /* 0x0000000e07067211 */ /* 0x040fe400078808ff */
[----:B------:R-:W-:Y:S01]  /*20f30*/  PRMT R158, R10, 0x7610, R158 ;  /* 0x000076100a9e7816 */ /* 0x000fe2000000009e */
[----:B------:R-:W-:Y:S01]  /*20f40*/  IMAD.MOV.U32 R10, RZ, RZ, R4 ;  /* 0x000000ffff0a7224 */ /* 0x000fe200078e0004 */
[----:B------:R-:W-:-:S02]  /*20f50*/  LEA.HI.X R7, R7, R15, R11, 0x1, P4 ;  /* 0x0000000f07077211 */ /* 0x000fc400020f0c0b */
[----:B------:R-:W-:-:S05]  /*20f60*/  MOV R11, R5 ;  /* 0x00000005000b7202 */ /* 0x000fca0000000f00 */
[----:B------:R0:W-:Y:S01]  /*20f70*/  @P2 STG.E.U16 desc[UR44][R10.64+0x2], R158 ;  /* 0x0000029e0a002986 */ /* 0x0001e2000c10152c */
[----:B------:R-:W-:Y:S05]  /*20f80*/  @!P3 BRA `(.L_x_289) ;  /* 0x000000000004b947 */ /* 0x000fea0003800000 */
[----:B------:R2:W5:Y:S02]  /*20f90*/  LDG.E.LTC128B.U16 R153, desc[UR44][R6.64] ;  /* 0x0000002c06997981 */ /* 0x000564000c1e1520 */
.L_x_289:
[----:B------:R-:W-:Y:S05]  /*20fa0*/  BSYNC B1 ;  /* 0x0000000000017941 */ /* 0x000fea0003800000 */
.L_x_288:
[----:B--2---:R-:W2:Y:S01]  /*20fb0*/  LDL.LU R7, [R1+0x208] ;  /* 0x0002080001077983 */ /* 0x004ea20000300800 */
[----:B-----5:R-:W-:Y:S01]  /*20fc0*/  HADD2.F32 R6, -RZ, R153.H0_H0 ;  /* 0x20000099ff067230 */ /* 0x020fe20000004100 */
[----:B0-----:R-:W-:Y:S01]  /*20fd0*/  IADD3 R158, P4, R4, R165, RZ ;  /* 0x000000a5049e7210 */ /* 0x001fe20007f9e0ff */
[----:B------:R-:W-:Y:S01]  /*20fe0*/  IMAD.X R155, R21, 0x1, R155, P5 ;  /* 0x00000001159b7824 */ /* 0x000fe200028e069b */
[----:B------:R-:W-:Y:S01]  /*20ff0*/  ISETP.GT.AND P2, PT, R0, 0x1, P1 ;  /* 0x000000010000780c */ /* 0x000fe20000f44270 */
[----:B------:R-:W-:Y:S01]  /*21000*/  BSSY B1, `(.L_x_290) ;  /* 0x000000c000017945 */ /* 0x000fe20003800000 */
[----:B------:R-:W-:Y:S01]  /*21010*/  FMUL R6, R6, R16 ;  /* 0x0000001006067220 */ /* 0x000fe20000400000 */
[----:B------:R-:W-:Y:S01]  /*21020*/  IMAD.WIDE.U32 R154, R152, UR42, R154 ;  /* 0x0000002a989a7c25 */ /* 0x000fe2000f8e009a */
[----:B------:R-:W-:-:S03]  /*21030*/  IADD3.X R159, R5, R164, RZ, P4, !PT ;  /* 0x000000a4059f7210 */ /* 0x000fc600027fe4ff */
[----:B------:R-:W-:Y:S02]  /*21040*/  IMAD.IADD R161, R162, 0x1, R155 ;  /* 0x00000001a2a17824 */ /* 0x000fe400078e029b */
[----:B--2---:R-:W-:Y:S01]  /*21050*/  FFMA R7, R7, R2, R6 ;  /* 0x0000000207077223 */ /* 0x004fe20000000006 */
[----:B------:R-:W-:-:S04]  /*21060*/  LEA R6, P5, R154, R14, 0x1 ;  /* 0x0000000e9a067211 */ /* 0x000fc800078a08ff */
[----:B------:R-:W-:Y:S02]  /*21070*/  F2FP.F16.F32.PACK_AB R155, RZ, R7 ;  /* 0x00000007ff9b723e */ /* 0x000fe400000000ff */
[----:B------:R-:W-:-:S03]  /*21080*/  LEA.HI.X R7, R154, R15, R161, 0x1, P5 ;  /* 0x0000000f9a077211 */ /* 0x000fc600028f0ca1 */
[----:B------:R0:W-:Y:S01]  /*21090*/  @P3 STG.E.U16 desc[UR44][R158.64], R155 ;  /* 0x0000009b9e003986 */ /* 0x0001e2000c10152c */
[----:B------:R-:W-:Y:S05]  /*210a0*/  @!P2 BRA `(.L_x_291) ;  /* 0x000000000004a947 */ /* 0x000fea0003800000 */
[----:B------:R2:W5:Y:S02]  /*210b0*/  LDG.E.LTC128B.U16 R153, desc[UR44][R6.64+0x2] ;  /* 0x0000022c06997981 */ /* 0x000564000c1e1520 */
.L_x_291:
[----:B------:R-:W-:Y:S05]  /*210c0*/  BSYNC B1 ;  /* 0x0000000000017941 */ /* 0x000fea0003800000 */
.L_x_290:
[----:B0-----:R-:W3:Y:S01]  /*210d0*/  LDL.LU R155, [R1+0x20c] ;  /* 0x00020c00019b7983 */ /* 0x001ee20000300800 */
[----:B-----5:R-:W-:Y:S01]  /*210e0*/  HADD2.F32 R154, -RZ, R153.H0_H0 ;  /* 0x20000099ff9a7230 */ /* 0x020fe20000004100 */
[----:B------:R-:W-:Y:S01]  /*210f0*/  IADD3 R4, P3, R165, R4, RZ ;  /* 0x00000004a5047210 */ /* 0x000fe20007f7e0ff */
[----:B------:R-:W-:Y:S01]  /*21100*/  BSSY B1, `(.L_x_292) ;  /* 0x0000009000017945 */ /* 0x000fe20003800000 */
[----:B------:R-:W-:Y:S02]  /*21110*/  ISETP.GT.AND P4, PT, R0, 0x8, P0 ;  /* 0x000000080000780c */ /* 0x000fe40000784270 */
[----:B------:R-:W-:Y:S01]  /*21120*/  FMUL R154, R154, R16 ;  /* 0x000000109a9a7220 */ /* 0x000fe20000400000 */
[----:B------:R-:W-:-:S03]  /*21130*/  IMAD.X R5, R164, 0x1, R5, P3 ;  /* 0x00000001a4057824 */ /* 0x000fc600018e0605 */
[----:B---3--:R-:W-:-:S05]  /*21140*/  FFMA R154, R155, R2, R154 ;  /* 0x000000029b9a7223 */ /* 0x008fca000000009a */
[----:B------:R-:W-:-:S05]  /*21150*/  F2FP.F16.F32.PACK_AB R154, RZ, R154 ;  /* 0x0000009aff9a723e */ /* 0x000fca00000000ff */
[----:B------:R0:W-:Y:S01]  /*21160*/  @P2 STG.E.U16 desc[UR44][R4.64+0x2], R154 ;  /* 0x0000029a04002986 */ /* 0x0001e2000c10152c */
[----:B------:R-:W-:Y:S05]  /*21170*/  @!P4 BRA `(.L_x_293) ;  /* 0x000000000004c947 */ /* 0x000fea0003800000 */
[----:B------:R3:W5:Y:S02]  /*21180*/  LDG.E.LTC128B.U16 R153, desc[UR44][R8.64+0x10] ;  /* 0x0000102c08997981 */ /* 0x000764000c1e1520 */
.L_x_293:
[----:B------:R-:W-:Y:S05]  /*21190*/  BSYNC B1 ;  /* 0x0000000000017941 */ /* 0x000fea0003800000 */
.L_x_292:
[----:B0-----:R-:W4:Y:S01]  /*211a0*/  LDL.LU R154, [R1+0x210] ;  /* 0x00021000019a7983 */ /* 0x001f220000300800 */
[----:B-----5:R-:W-:Y:S01]  /*211b0*/  HADD2.F32 R4, -RZ, R153.H0_H0 ;  /* 0x20000099ff047230 */ /* 0x020fe20000004100 */
[----:B------:R-:W-:Y:S01]  /*211c0*/  ISETP.GT.AND P2, PT, R0, 0x9, P0 ;  /* 0x000000090000780c */ /* 0x000fe20000744270 */
[----:B------:R-:W-:Y:S03]  /*211d0*/  BSSY B1, `(.L_x_294) ;  /* 0x0000009000017945 */ /* 0x000fe60003800000 */
[----:B------:R-:W-:-:S04]  /*211e0*/  FMUL R4, R4, R16 ;  /* 0x0000001004047220 */ /* 0x000fc80000400000 */
[----:B----4-:R-:W-:-:S05]  /*211f0*/  FFMA R4, R154, R2, R4 ;  /* 0x000000029a047223 */ /* 0x010fca0000000004 */
[----:B------:R-:W-:-:S04]  /*21200*/  F2FP.F16.F32.PACK_AB R4, RZ, R4 ;  /* 0x00000004ff04723e */ /* 0x000fc800000000ff */
[----:B------:R-:W-:Y:S02]  /*21210*/  PRMT R5, R4, 0x7610, R5 ;  /* 0x0000761004057816 */ /* 0x000fe40000000005 */
[----:B------:R-:W-:-:S03]  /*21220*/  PRMT R4, R153, 0x7610, R4 ;  /* 0x0000761099047816 */ /* 0x000fc60000000004 */
[----:B------:R0:W-:Y:S01]  /*21230*/  @P4 STG.E.U16 desc[UR44][R10.64+0x10], R5 ;  /* 0x000010050a004986 */ /* 0x0001e2000c10152c */
[----:B------:R-:W-:Y:S05]  /*21240*/  @!P2 BRA `(.L_x_295) ;  /* 0x000000000004a947 */ /* 0x000fea0003800000 */
[----:B------:R4:W5:Y:S02]  /*21250*/  LDG.E.LTC128B.U16 R4, desc[UR44][R8.64+0x12] ;  /* 0x0000122c08047981 */ /* 0x000964000c1e1520 */
.L_x_295:
[----:B------:R-:W-:Y:S05]  /*21260*/  BSYNC B1 ;  /* 0x0000000000017941 */ /* 0x000fea0003800000 */
.L_x_294:
[----:B------:R-:W2:Y:S01]  /*21270*/  LDL.LU R154, [R1+0x214] ;  /* 0x00021400019a7983 */ /* 0x000ea20000300800 */
[----:B0----5:R-:W-:Y:S01]  /*21280*/  HADD2.F32 R5, -RZ, R4.H0_H0 ;  /* 0x20000004ff057230 */ /* 0x021fe20000004100 */
[----:B------:R-:W-:Y:S01]  /*21290*/  ISETP.GT.AND P4, PT, R0, 0x8, P1 ;  /* 0x000000080000780c */ /* 0x000fe20000f84270 */
[----:B------:R-:W-:Y:S01]  /*212a0*/  BSSY B1, `(.L_x_296) ;  /* 0x0000008000017945 */ /* 0x000fe20003800000 */
[----:B------:R-:W-:Y:S02]  /*212b0*/  PRMT R153, R4, 0x7610, R153 ;  /* 0x0000761004997816 */ /* 0x000fe40000000099 */
[----:B------:R-:W-:-:S04]  /*212c0*/  FMUL R5, R5, R16 ;  /* 0x0000001005057220 */ /* 0x000fc80000400000 */
[----:B--2---:R-:W-:-:S05]  /*212d0*/  FFMA R5, R154, R2, R5 ;  /* 0x000000029a057223 */ /* 0x004fca0000000005 */
[----:B------:R-:W-:-:S05]  /*212e0*/  F2FP.F16.F32.PACK_AB R5, RZ, R5 ;  /* 0x00000005ff05723e */ /* 0x000fca00000000ff */
[----:B------:R0:W-:Y:S01]  /*212f0*/  @P2 STG.E.U16 desc[UR44][R10.64+0x12], R5 ;  /* 0x000012050a002986 */ /* 0x0001e2000c10152c */
[----:B------:R-:W-:Y:S05]  /*21300*/  @!P4 BRA `(.L_x_297) ;  /* 0x000000000004c947 */ /* 0x000fea0003800000 */
[----:B------:R2:W5:Y:S02]  /*21310*/  LDG.E.LTC128B.U16 R153, desc[UR44][R6.64+0x10] ;  /* 0x0000102c06997981 */ /* 0x000564000c1e1520 */
.L_x_297:
[----:B------:R-:W-:Y:S05]  /*21320*/  BSYNC B1 ;  /* 0x0000000000017941 */ /* 0x000fea0003800000 */
.L_x_296:
[----:B0-----:R-:W3:Y:S01]  /*21330*/  LDL.LU R5, [R1+0x218] ;  /* 0x0002180001057983 */ /* 0x001ee20000300800 */
[----:B-----5:R-:W-:Y:S01]  /*21340*/  HADD2.F32 R4, -RZ, R153.H0_H0 ;  /* 0x20000099ff047230 */ /* 0x020fe20000004100 */
[----:B------:R-:W-:Y:S01]  /*21350*/  ISETP.GT.AND P5, PT, R0, 0x9, P1 ;  /* 0x000000090000780c */ /* 0x000fe20000fa4270 */
[----:B------:R-:W-:Y:S03]  /*21360*/  BSSY B1, `(.L_x_298) ;  /* 0x0000009000017945 */ /* 0x000fe60003800000 */
[----:B------:R-:W-:-:S04]  /*21370*/  FMUL R4, R4, R16 ;  /* 0x0000001004047220 */ /* 0x000fc80000400000 */
[----:B---3--:R-:W-:Y:S01]  /*21380*/  FFMA R154, R5, R2, R4 ;  /* 0x00000002059a7223 */ /* 0x008fe20000000004 */
[----:B------:R-:W-:-:S04]  /*21390*/  IADD3 R4, P2, P3, R165, R12, R160 ;  /* 0x0000000ca5047210 */ /* 0x000fc80007b5e0a0 */
[----:B------:R-:W-:Y:S02]  /*213a0*/  F2FP.F16.F32.PACK_AB R154, RZ, R154 ;  /* 0x0000009aff9a723e */ /* 0x000fe400000000ff */
[----:B------:R-:W-:-:S05]  /*213b0*/  IADD3.X R5, R164, R13, R157, P2, P3 ;  /* 0x0000000da4057210 */ /* 0x000fca00017e649d */
[----:B------:R0:W-:Y:S01]  /*213c0*/  @P4 STG.E.U16 desc[UR44][R4.64+0x10], R154 ;  /* 0x0000109a04004986 */ /* 0x0001e2000c10152c */
[----:B------:R-:W-:Y:S05]  /*213d0*/  @!P5 BRA `(.L_x_299) ;  /* 0x000000000004d947 */ /* 0x000fea0003800000 */
[----:B------:R3:W5:Y:S02]  /*213e0*/  LDG.E.LTC128B.U16 R153, desc[UR44][R6.64+0x12] ;  /* 0x0000122c06997981 */ /* 0x000764000c1e1520 */
.L_x_299:
[----:B------:R-:W-:Y:S05]  /*213f0*/  BSYNC B1 ;  /* 0x0000000000017941 */ /* 0x000fea0003800000 */
.L_x_298:
[----:B------:R-:W2:Y:S01]  /*21400*/  LDL.LU R155, [R1+0x21c] ;  /* 0x00021c00019b7983 */ /* 0x000ea20000300800 */
[----:B0----5:R-:W-:Y:S01]  /*21410*/  HADD2.F32 R154, -RZ, R153.H0_H0 ;  /* 0x20000099ff9a7230 */ /* 0x021fe20000004100 */
        /* <DEDUP_REMOVED lines=8> */
.L_x_301:
[----:B------:R-:W-:Y:S05]  /*214a0*/  BSYNC B1 ;  /* 0x0000000000017941 */ /* 0x000fea0003800000 */
.L_x_300:
[----:B------:R-:W3:Y:S01]  /*214b0*/  LDL.LU R155, [R1+0x220] ;  /* 0x00022000019b7983 */ /* 0x000ee20000300800 */
[----:B0----5:R-:W-:Y:S01]  /*214c0*/  HADD2.F32 R154, -RZ, R153.H0_H0 ;  /* 0x20000099ff9a7230 */ /* 0x021fe20000004100 */
        /* <DEDUP_REMOVED lines=8> */
.L_x_303:
[----:B------:R-:W-:Y:S05]  /*21550*/  BSYNC B1 ;  /* 0x0000000000017941 */ /* 0x000fea0003800000 */
.L_x_302:
        /* <DEDUP_REMOVED lines=10> */
.L_x_305:
[----:B------:R-:W-:Y:S05]  /*21600*/  BSYNC B1 ;  /* 0x0000000000017941 */ /* 0x000fea0003800000 */
.L_x_304:
        /* <DEDUP_REMOVED lines=10> */
.L_x_307:
[----:B------:R-:W-:Y:S05]  /*216b0*/  BSYNC B1 ;  /* 0x0000000000017941 */ /* 0x000fea0003800000 */
.L_x_306:
        /* <DEDUP_REMOVED lines=10> */
.L_x_309:
[----:B------:R-:W-:Y:S05]  /*21760*/  BSYNC B1 ;  /* 0x0000000000017941 */ /* 0x000fea0003800000 */
.L_x_308:
        /* <DEDUP_REMOVED lines=10> */
.L_x_311:
[----:B------:R-:W-:Y:S05]  /*21810*/  BSYNC B1 ;  /* 0x0000000000017941 */ /* 0x000fea0003800000 */
.L_x_310:
        /* <DEDUP_REMOVED lines=10> */
.L_x_313:
[----:B------:R-:W-:Y:S05]  /*218c0*/  BSYNC B1 ;  /* 0x0000000000017941 */ /* 0x000fea0003800000 */
.L_x_312:
        /* <DEDUP_REMOVED lines=10> */
.L_x_315:
[----:B------:R-:W-:Y:S05]  /*21970*/  BSYNC B1 ;  /* 0x0000000000017941 */ /* 0x000fea0003800000 */
.L_x_314:
        /* <DEDUP_REMOVED lines=10> */
.L_x_317:
[----:B------:R-:W-:Y:S05]  /*21a20*/  BSYNC B1 ;  /* 0x0000000000017941 */ /* 0x000fea0003800000 */
.L_x_316:
        /* <DEDUP_REMOVED lines=10> */
.L_x_319:
[----:B------:R-:W-:Y:S05]  /*21ad0*/  BSYNC B1 ;  /* 0x0000000000017941 */ /* 0x000fea0003800000 */
.L_x_318:
        /* <DEDUP_REMOVED lines=10> */
.L_x_321:
[----:B------:R-:W-:Y:S05]  /*21b80*/  BSYNC B1 ;  /* 0x0000000000017941 */ /* 0x000fea0003800000 */
.L_x_320:
        /* <DEDUP_REMOVED lines=10> */
.L_x_323:
[----:B------:R-:W-:Y:S05]  /*21c30*/  BSYNC B1 ;  /* 0x0000000000017941 */ /* 0x000fea0003800000 */
.L_x_322:
        /* <DEDUP_REMOVED lines=10> */
.L_x_325:
[----:B------:R-:W-:Y:S05]  /*21ce0*/  BSYNC B1 ;  /* 0x0000000000017941 */ /* 0x000fea0003800000 */
.L_x_324:
        /* <DEDUP_REMOVED lines=10> */
.L_x_327:
[----:B------:R-:W-:Y:S05]  /*21d90*/  BSYNC B1 ;  /* 0x0000000000017941 */ /* 0x000fea0003800000 */
.L_x_326:
        /* <DEDUP_REMOVED lines=10> */
.L_x_329:
[----:B------:R-:W-:Y:S05]  /*21e40*/  BSYNC B1 ;  /* 0x0000000000017941 */ /* 0x000fea0003800000 */
.L_x_328:
        /* <DEDUP_REMOVED lines=10> */
.L_x_331:
[----:B------:R-:W-:Y:S05]  /*21ef0*/  BSYNC B1 ;  /* 0x0000000000017941 */ /* 0x000fea0003800000 */
.L_x_330:
        /* <DEDUP_REMOVED lines=10> */
.L_x_333:
[----:B------:R-:W-:Y:S05]  /*21fa0*/  BSYNC B1 ;  /* 0x0000000000017941 */ /* 0x000fea0003800000 */
.L_x_332:
        /* <DEDUP_REMOVED lines=10> */
.L_x_335:
[----:B------:R-:W-:Y:S05]  /*22050*/  BSYNC B1 ;  /* 0x0000000000017941 */ /* 0x000fea0003800000 */
.L_x_334:
        /* <DEDUP_REMOVED lines=10> */
.L_x_337:
[----:B------:R-:W-:Y:S05]  /*22100*/  BSYNC B1 ;  /* 0x0000000000017941 */ /* 0x000fea0003800000 */
.L_x_336:
        /* <DEDUP_REMOVED lines=10> */
.L_x_339:
[----:B------:R-:W-:Y:S05]  /*221b0*/  BSYNC B1 ;  /* 0x0000000000017941 */ /* 0x000fea0003800000 */
.L_x_338:
        /* <DEDUP_REMOVED lines=10> */
.L_x_341:
[----:B------:R-:W-:Y:S05]  /*22260*/  BSYNC B1 ;  /* 0x0000000000017941 */ /* 0x000fea0003800000 */
.L_x_340:
        /* <DEDUP_REMOVED lines=10> */
.L_x_343:
[----:B------:R-:W-:Y:S05]  /*22310*/  BSYNC B1 ;  /* 0x0000000000017941 */ /* 0x000fea0003800000 */
.L_x_342:
        /* <DEDUP_REMOVED lines=10> */
.L_x_345:
[----:B------:R-:W-:Y:S05]  /*223c0*/  BSYNC B1 ;  /* 0x0000000000017941 */ /* 0x000fea0003800000 */
.L_x_344:
        /* <DEDUP_REMOVED lines=10> */
.L_x_347:
[----:B------:R-:W-:Y:S05]  /*22470*/  BSYNC B1 ;  /* 0x0000000000017941 */ /* 0x000fea0003800000 */
.L_x_346:
        /* <DEDUP_REMOVED lines=10> */
.L_x_349:
[----:B------:R-:W-:Y:S05]  /*22520*/  BSYNC B1 ;  /* 0x0000000000017941 */ /* 0x000fea0003800000 */
.L_x_348:
        /* <DEDUP_REMOVED lines=10> */
.L_x_351:
[----:B------:R-:W-:Y:S05]  /*225d0*/  BSYNC B1 ;  /* 0x0000000000017941 */ /* 0x000fea0003800000 */
.L_x_350:
        /* <DEDUP_REMOVED lines=10> */
.L_x_353:
[----:B------:R-:W-:Y:S05]  /*22680*/  BSYNC B1 ;  /* 0x0000000000017941 */ /* 0x000fea0003800000 */
.L_x_352:
        /* <DEDUP_REMOVED lines=10> */
.L_x_355:
[----:B------:R-:W-:Y:S05]  /*22730*/  BSYNC B1 ;  /* 0x0000000000017941 */ /* 0x000fea0003800000 */
.L_x_354:
        /* <DEDUP_REMOVED lines=10> */
.L_x_357:
[----:B------:R-:W-:Y:S05]  /*227e0*/  BSYNC B1 ;  /* 0x0000000000017941 */ /* 0x000fea0003800000 */
.L_x_356:
        /* <DEDUP_REMOVED lines=10> */
.L_x_359:
[----:B------:R-:W-:Y:S05]  /*22890*/  BSYNC B1 ;  /* 0x0000000000017941 */ /* 0x000fea0003800000 */
.L_x_358:
        /* <DEDUP_REMOVED lines=10> */
.L_x_361:
[----:B------:R-:W-:Y:S05]  /*22940*/  BSYNC B1 ;  /* 0x0000000000017941 */ /* 0x000fea0003800000 */
.L_x_360:
        /* <DEDUP_REMOVED lines=10> */
.L_x_363:
[----:B------:R-:W-:Y:S05]  /*229f0*/  BSYNC B1 ;  /* 0x0000000000017941 */ /* 0x000fea0003800000 */
.L_x_362:
        /* <DEDUP_REMOVED lines=10> */
.L_x_365:
[----:B------:R-:W-:Y:S05]  /*22aa0*/  BSYNC B1 ;  /* 0x0000000000017941 */ /* 0x000fea0003800000 */
.L_x_364:
        /* <DEDUP_REMOVED lines=10> */
.L_x_367:
[----:B------:R-:W-:Y:S05]  /*22b50*/  BSYNC B1 ;  /* 0x0000000000017941 */ /* 0x000fea0003800000 */
.L_x_366:
        /* <DEDUP_REMOVED lines=10> */
.L_x_369:
[----:B------:R-:W-:Y:S05]  /*22c00*/  BSYNC B1 ;  /* 0x0000000000017941 */ /* 0x000fea0003800000 */
.L_x_368:
        /* <DEDUP_REMOVED lines=10> */
.L_x_371:
[----:B------:R-:W-:Y:S05]  /*22cb0*/  BSYNC B1 ;  /* 0x0000000000017941 */ /* 0x000fea0003800000 */
.L_x_370:
        /* <DEDUP_REMOVED lines=10> */
.L_x_373:
[----:B------:R-:W-:Y:S05]  /*22d60*/  BSYNC B1 ;  /* 0x0000000000017941 */ /* 0x000fea0003800000 */
.L_x_372:
        /* <DEDUP_REMOVED lines=10> */
.L_x_375:
[----:B------:R-:W-:Y:S05]  /*22e10*/  BSYNC B1 ;  /* 0x0000000000017941 */ /* 0x000fea0003800000 */
.L_x_374:
        /* <DEDUP_REMOVED lines=10> */
.L_x_377:
[----:B------:R-:W-:Y:S05]  /*22ec0*/  BSYNC B1 ;  /* 0x0000000000017941 */ /* 0x000fea0003800000 */
.L_x_376:
        /* <DEDUP_REMOVED lines=10> */
.L_x_379:
[----:B------:R-:W-:Y:S05]  /*22f70*/  BSYNC B1 ;  /* 0x0000000000017941 */ /* 0x000fea0003800000 */
.L_x_378:
        /* <DEDUP_REMOVED lines=10> */
.L_x_381:
[----:B------:R-:W-:Y:S05]  /*23020*/  BSYNC B1 ;  /* 0x0000000000017941 */ /* 0x000fea0003800000 */
.L_x_380:
        /* <DEDUP_REMOVED lines=10> */
.L_x_383:
[----:B------:R-:W-:Y:S05]  /*230d0*/  BSYNC B1 ;  /* 0x0000000000017941 */ /* 0x000fea0003800000 */
.L_x_382:
        /* <DEDUP_REMOVED lines=10> */
.L_x_385:
[----:B------:R-:W-:Y:S05]  /*23180*/  BSYNC B1 ;  /* 0x0000000000017941 */ /* 0x000fea0003800000 */
.L_x_384:
        /* <DEDUP_REMOVED lines=10> */
.L_x_387:
[----:B------:R-:W-:Y:S05]  /*23230*/  BSYNC B1 ;  /* 0x0000000000017941 */ /* 0x000fea0003800000 */
.L_x_386:
        /* <DEDUP_REMOVED lines=10> */
.L_x_389:
[----:B------:R-:W-:Y:S05]  /*232e0*/  BSYNC B1 ;  /* 0x0000000000017941 */ /* 0x000fea0003800000 */
.L_x_388:
        /* <DEDUP_REMOVED lines=10> */
.L_x_391:
[----:B------:R-:W-:Y:S05]  /*23390*/  BSYNC B1 ;  /* 0x0000000000017941 */ /* 0x000fea0003800000 */
.L_x_390:
        /* <DEDUP_REMOVED lines=10> */
.L_x_393:
[----:B------:R-:W-:Y:S05]  /*23440*/  BSYNC B1 ;  /* 0x0000000000017941 */ /* 0x000fea0003800000 */
.L_x_392:
        /* <DEDUP_REMOVED lines=10> */
.L_x_395:
[----:B------:R-:W-:Y:S05]  /*234f0*/  BSYNC B1 ;  /* 0x0000000000017941 */ /* 0x000fea0003800000 */
.L_x_394:
        /* <DEDUP_REMOVED lines=10> */
.L_x_397:
[----:B------:R-:W-:Y:S05]  /*235a0*/  BSYNC B1 ;  /* 0x0000000000017941 */ /* 0x000fea0003800000 */
.L_x_396:
        /* <DEDUP_REMOVED lines=10> */
.L_x_399:
[----:B------:R-:W-:Y:S05]  /*23650*/  BSYNC B1 ;  /* 0x0000000000017941 */ /* 0x000fea0003800000 */
.L_x_398:
        /* <DEDUP_REMOVED lines=10> */
.L_x_401:
[----:B------:R-:W-:Y:S05]  /*23700*/  BSYNC B1 ;  /* 0x0000000000017941 */ /* 0x000fea0003800000 */
.L_x_400:
        /* <DEDUP_REMOVED lines=10> */
.L_x_403:
[----:B------:R-:W-:Y:S05]  /*237b0*/  BSYNC B1 ;  /* 0x0000000000017941 */ /* 0x000fea0003800000 */
.L_x_402:
        /* <DEDUP_REMOVED lines=10> */
.L_x_405:
[----:B------:R-:W-:Y:S05]  /*23860*/  BSYNC B1 ;  /* 0x0000000000017941 */ /* 0x000fea0003800000 */
.L_x_404:
        /* <DEDUP_REMOVED lines=10> */
.L_x_407:
[----:B------:R-:W-:Y:S05]  /*23910*/  BSYNC B1 ;  /* 0x0000000000017941 */ /* 0x000fea0003800000 */
.L_x_406:
        /* <DEDUP_REMOVED lines=10> */
.L_x_409:
[----:B------:R-:W-:Y:S05]  /*239c0*/  BSYNC B1 ;  /* 0x0000000000017941 */ /* 0x000fea0003800000 */
.L_x_408:
        /* <DEDUP_REMOVED lines=10> */
.L_x_411:
[----:B------:R-:W-:Y:S05]  /*23a70*/  BSYNC B1 ;  /* 0x0000000000017941 */ /* 0x000fea0003800000 */
.L_x_410:
        /* <DEDUP_REMOVED lines=10> */
.L_x_413:
[----:B------:R-:W-:Y:S05]  /*23b20*/  BSYNC B1 ;  /* 0x0000000000017941 */ /* 0x000fea0003800000 */
.L_x_412:
        /* <DEDUP_REMOVED lines=10> */
.L_x_415:
[----:B------:R-:W-:Y:S05]  /*23bd0*/  BSYNC B1 ;  /* 0x0000000000017941 */ /* 0x000fea0003800000 */
.L_x_414:
        /* <DEDUP_REMOVED lines=10> */
.L_x_417:
[----:B------:R-:W-:Y:S05]  /*23c80*/  BSYNC B1 ;  /* 0x0000000000017941 */ /* 0x000fea0003800000 */
.L_x_416:
        /* <DEDUP_REMOVED lines=10> */
.L_x_419:
[----:B------:R-:W-:Y:S05]  /*23d30*/  BSYNC B1 ;  /* 0x0000000000017941 */ /* 0x000fea0003800000 */
.L_x_418:
        /* <DEDUP_REMOVED lines=10> */
.L_x_421:
[----:B------:R-:W-:Y:S05]  /*23de0*/  BSYNC B1 ;  /* 0x0000000000017941 */ /* 0x000fea0003800000 */
.L_x_420:
        /* <DEDUP_REMOVED lines=10> */
.L_x_423:
[----:B------:R-:W-:Y:S05]  /*23e90*/  BSYNC B1 ;  /* 0x0000000000017941 */ /* 0x000fea0003800000 */
.L_x_422:
        /* <DEDUP_REMOVED lines=10> */
.L_x_425:
[----:B------:R-:W-:Y:S05]  /*23f40*/  BSYNC B1 ;  /* 0x0000000000017941 */ /* 0x000fea0003800000 */
.L_x_424:
        /* <DEDUP_REMOVED lines=10> */
.L_x_427:
[----:B------:R-:W-:Y:S05]  /*23ff0*/  BSYNC B1 ;  /* 0x0000000000017941 */ /* 0x000fea0003800000 */
.L_x_426:
        /* <DEDUP_REMOVED lines=10> */
.L_x_429:
[----:B------:R-:W-:Y:S05]  /*240a0*/  BSYNC B1 ;  /* 0x0000000000017941 */ /* 0x000fea0003800000 */
.L_x_428:
        /* <DEDUP_REMOVED lines=10> */
.L_x_431:
[----:B------:R-:W-:Y:S05]  /*24150*/  BSYNC B1 ;  /* 0x0000000000017941 */ /* 0x000fea0003800000 */
.L_x_430:
        /* <DEDUP_REMOVED lines=10> */
.L_x_433:
[----:B------:R-:W-:Y:S05]  /*24200*/  BSYNC B1 ;  /* 0x0000000000017941 */ /* 0x000fea0003800000 */
.L_x_432:
        /* <DEDUP_REMOVED lines=10> */
.L_x_435:
[----:B------:R-:W-:Y:S05]  /*242b0*/  BSYNC B1 ;  /* 0x0000000000017941 */ /* 0x000fea0003800000 */
.L_x_434:
        /* <DEDUP_REMOVED lines=10> */
.L_x_437:
[----:B------:R-:W-:Y:S05]  /*24360*/  BSYNC B1 ;  /* 0x0000000000017941 */ /* 0x000fea0003800000 */
.L_x_436:
        /* <DEDUP_REMOVED lines=10> */
.L_x_439:
[----:B------:R-:W-:Y:S05]  /*24410*/  BSYNC B1 ;  /* 0x0000000000017941 */ /* 0x000fea0003800000 */
.L_x_438:
        /* <DEDUP_REMOVED lines=10> */
.L_x_441:
[----:B------:R-:W-:Y:S05]  /*244c0*/  BSYNC B1 ;  /* 0x0000000000017941 */ /* 0x000fea0003800000 */
.L_x_440:
        /* <DEDUP_REMOVED lines=10> */
.L_x_443:
[----:B------:R-:W-:Y:S05]  /*24570*/  BSYNC B1 ;  /* 0x0000000000017941 */ /* 0x000fea0003800000 */
.L_x_442:
        /* <DEDUP_REMOVED lines=10> */
.L_x_445:
[----:B------:R-:W-:Y:S05]  /*24620*/  BSYNC B1 ;  /* 0x0000000000017941 */ /* 0x000fea0003800000 */
.L_x_444:
        /* <DEDUP_REMOVED lines=10> */
.L_x_447:
[----:B------:R-:W-:Y:S05]  /*246d0*/  BSYNC B1 ;  /* 0x0000000000017941 */ /* 0x000fea0003800000 */
.L_x_446:
        /* <DEDUP_REMOVED lines=10> */
.L_x_449:
[----:B------:R-:W-:Y:S05]  /*24780*/  BSYNC B1 ;  /* 0x0000000000017941 */ /* 0x000fea0003800000 */
.L_x_448:
        /* <DEDUP_REMOVED lines=10> */
.L_x_451:
[----:B------:R-:W-:Y:S05]  /*24830*/  BSYNC B1 ;  /* 0x0000000000017941 */ /* 0x000fea0003800000 */
.L_x_450:
        /* <DEDUP_REMOVED lines=10> */
.L_x_453:
[----:B------:R-:W-:Y:S05]  /*248e0*/  BSYNC B1 ;  /* 0x0000000000017941 */ /* 0x000fea0003800000 */
.L_x_452:
        /* <DEDUP_REMOVED lines=10> */
.L_x_455:
[----:B------:R-:W-:Y:S05]  /*24990*/  BSYNC B1 ;  /* 0x0000000000017941 */ /* 0x000fea0003800000 */
.L_x_454:
        /* <DEDUP_REMOVED lines=10> */
.L_x_457:
[----:B------:R-:W-:Y:S05]  /*24a40*/  BSYNC B1 ;  /* 0x0000000000017941 */ /* 0x000fea0003800000 */
.L_x_456:
        /* <DEDUP_REMOVED lines=10> */
.L_x_459:
[----:B------:R-:W-:Y:S05]  /*24af0*/  BSYNC B1 ;  /* 0x0000000000017941 */ /* 0x000fea0003800000 */
.L_x_458:
        /* <DEDUP_REMOVED lines=10> */
.L_x_461:
[----:B------:R-:W-:Y:S05]  /*24ba0*/  BSYNC B1 ;  /* 0x0000000000017941 */ /* 0x000fea0003800000 */
.L_x_460:
        /* <DEDUP_REMOVED lines=10> */
.L_x_463:
[----:B------:R-:W-:Y:S05]  /*24c50*/  BSYNC B1 ;  /* 0x0000000000017941 */ /* 0x000fea0003800000 */
.L_x_462:
        /* <DEDUP_REMOVED lines=10> */
.L_x_465:
[----:B------:R-:W-:Y:S05]  /*24d00*/  BSYNC B1 ;  /* 0x0000000000017941 */ /* 0x000fea0003800000 */
.L_x_464:
        /* <DEDUP_REMOVED lines=10> */
.L_x_467:
[----:B------:R-:W-:Y:S05]  /*24db0*/  BSYNC B1 ;  /* 0x0000000000017941 */ /* 0x000fea0003800000 */
.L_x_466:
        /* <DEDUP_REMOVED lines=10> */
.L_x_469:
[----:B------:R-:W-:Y:S05]  /*24e60*/  BSYNC B1 ;  /* 0x0000000000017941 */ /* 0x000fea0003800000 */
.L_x_468:
        /* <DEDUP_REMOVED lines=10> */
.L_x_471:
[----:B------:R-:W-:Y:S05]  /*24f10*/  BSYNC B1 ;  /* 0x0000000000017941 */ /* 0x000fea0003800000 */
.L_x_470:
        /* <DEDUP_REMOVED lines=10> */
.L_x_473:
[----:B------:R-:W-:Y:S05]  /*24fc0*/  BSYNC B1 ;  /* 0x0000000000017941 */ /* 0x000fea0003800000 */
.L_x_472:
        /* <DEDUP_REMOVED lines=10> */
.L_x_475:
[----:B------:R-:W-:Y:S05]  /*25070*/  BSYNC B1 ;  /* 0x0000000000017941 */ /* 0x000fea0003800000 */
.L_x_474:
        /* <DEDUP_REMOVED lines=10> */
.L_x_477:
[----:B------:R-:W-:Y:S05]  /*25120*/  BSYNC B1 ;  /* 0x0000000000017941 */ /* 0x000fea0003800000 */
.L_x_476:
        /* <DEDUP_REMOVED lines=10> */
.L_x_479:
[----:B------:R-:W-:Y:S05]  /*251d0*/  BSYNC B1 ;  /* 0x0000000000017941 */ /* 0x000fea0003800000 */
.L_x_478:
        /* <DEDUP_REMOVED lines=10> */
.L_x_481:
[----:B------:R-:W-:Y:S05]  /*25280*/  BSYNC B1 ;  /* 0x0000000000017941 */ /* 0x000fea0003800000 */
.L_x_480:
        /* <DEDUP_REMOVED lines=10> */
.L_x_483:
[----:B------:R-:W-:Y:S05]  /*25330*/  BSYNC B1 ;  /* 0x0000000000017941 */ /* 0x000fea0003800000 */
.L_x_482:
        /* <DEDUP_REMOVED lines=10> */
.L_x_485:
[----:B------:R-:W-:Y:S05]  /*253e0*/  BSYNC B1 ;  /* 0x0000000000017941 */ /* 0x000fea0003800000 */
.L_x_484:
        /* <DEDUP_REMOVED lines=10> */
.L_x_487:
[----:B------:R-:W-:Y:S05]  /*25490*/  BSYNC B1 ;  /* 0x0000000000017941 */ /* 0x000fea0003800000 */
.L_x_486:
        /* <DEDUP_REMOVED lines=10> */
.L_x_489:
[----:B------:R-:W-:Y:S05]  /*25540*/  BSYNC B1 ;  /* 0x0000000000017941 */ /* 0x000fea0003800000 */
.L_x_488:
        /* <DEDUP_REMOVED lines=10> */
.L_x_491:
[----:B------:R-:W-:Y:S05]  /*255f0*/  BSYNC B1 ;  /* 0x0000000000017941 */ /* 0x000fea0003800000 */
.L_x_490:
        /* <DEDUP_REMOVED lines=10> */
.L_x_493:
[----:B------:R-:W-:Y:S05]  /*256a0*/  BSYNC B1 ;  /* 0x0000000000017941 */ /* 0x000fea0003800000 */
.L_x_492:
        /* <DEDUP_REMOVED lines=10> */
.L_x_495:
[----:B------:R-:W-:Y:S05]  /*25750*/  BSYNC B1 ;  /* 0x0000000000017941 */ /* 0x000fea0003800000 */
.L_x_494:
        /* <DEDUP_REMOVED lines=10> */
.L_x_497:
[----:B------:R-:W-:Y:S05]  /*25800*/  BSYNC B1 ;  /* 0x0000000000017941 */ /* 0x000fea0003800000 */
.L_x_496:
        /* <DEDUP_REMOVED lines=10> */
.L_x_499:
[----:B------:R-:W-:Y:S05]  /*258b0*/  BSYNC B1 ;  /* 0x0000000000017941 */ /* 0x000fea0003800000 */
.L_x_498:
        /* <DEDUP_REMOVED lines=10> */
.L_x_501:
[----:B------:R-:W-:Y:S05]  /*25960*/  BSYNC B1 ;  /* 0x0000000000017941 */ /* 0x000fea0003800000 */
.L_x_500:
        /* <DEDUP_REMOVED lines=10> */
.L_x_503:
[----:B------:R-:W-:Y:S05]  /*25a10*/  BSYNC B1 ;  /* 0x0000000000017941 */ /* 0x000fea0003800000 */
.L_x_502:
        /* <DEDUP_REMOVED lines=10> */
.L_x_505:
[----:B------:R-:W-:Y:S05]  /*25ac0*/  BSYNC B1 ;  /* 0x0000000000017941 */ /* 0x000fea0003800000 */
.L_x_504:
        /* <DEDUP_REMOVED lines=10> */
.L_x_507:
[----:B------:R-:W-:Y:S05]  /*25b70*/  BSYNC B1 ;  /* 0x0000000000017941 */ /* 0x000fea0003800000 */
.L_x_506:
        /* <DEDUP_REMOVED lines=10> */
.L_x_509:
[----:B------:R-:W-:Y:S05]  /*25c20*/  BSYNC B1 ;  /* 0x0000000000017941 */ /* 0x000fea0003800000 */
.L_x_508:
        /* <DEDUP_REMOVED lines=10> */
.L_x_511:
[----:B------:R-:W-:Y:S05]  /*25cd0*/  BSYNC B1 ;  /* 0x0000000000017941 */ /* 0x000fea0003800000 */
.L_x_510:
        /* <DEDUP_REMOVED lines=10> */
.L_x_513:
[----:B------:R-:W-:Y:S05]  /*25d80*/  BSYNC B1 ;  /* 0x0000000000017941 */ /* 0x000fea0003800000 */
.L_x_512:
        /* <DEDUP_REMOVED lines=10> */
.L_x_515:
[----:B------:R-:W-:Y:S05]  /*25e30*/  BSYNC B1 ;  /* 0x0000000000017941 */ /* 0x000fea0003800000 */
.L_x_514:
        /* <DEDUP_REMOVED lines=10> */
.L_x_517:
[----:B------:R-:W-:Y:S05]  /*25ee0*/  BSYNC B1 ;  /* 0x0000000000017941 */ /* 0x000fea0003800000 */
.L_x_516:
        /* <DEDUP_REMOVED lines=10> */
.L_x_519:
[----:B------:R-:W-:Y:S05]  /*25f90*/  BSYNC B1 ;  /* 0x0000000000017941 */ /* 0x000fea0003800000 */
.L_x_518:
        /* <DEDUP_REMOVED lines=10> */
.L_x_521:
[----:B------:R-:W-:Y:S05]  /*26040*/  BSYNC B1 ;  /* 0x0000000000017941 */ /* 0x000fea0003800000 */
.L_x_520:
        /* <DEDUP_REMOVED lines=10> */
.L_x_523:
[----:B------:R-:W-:Y:S05]  /*260f0*/  BSYNC B1 ;  /* 0x0000000000017941 */ /* 0x000fea0003800000 */
.L_x_522:
        /* <DEDUP_REMOVED lines=10> */
.L_x_525:
[----:B------:R-:W-:Y:S05]  /*261a0*/  BSYNC B1 ;  /* 0x0000000000017941 */ /* 0x000fea0003800000 */
.L_x_524:
        /* <DEDUP_REMOVED lines=10> */
.L_x_527:
[----:B------:R-:W-:Y:S05]  /*26250*/  BSYNC B1 ;  /* 0x0000000000017941 */ /* 0x000fea0003800000 */
.L_x_526:
        /* <DEDUP_REMOVED lines=10> */
.L_x_529:
[----:B------:R-:W-:Y:S05]  /*26300*/  BSYNC B1 ;  /* 0x0000000000017941 */ /* 0x000fea0003800000 */
.L_x_528:
        /* <DEDUP_REMOVED lines=10> */
.L_x_531:
[----:B------:R-:W-:Y:S05]  /*263b0*/  BSYNC B1 ;  /* 0x0000000000017941 */ /* 0x000fea0003800000 */
.L_x_530:
        /* <DEDUP_REMOVED lines=10> */
.L_x_533:
[----:B------:R-:W-:Y:S05]  /*26460*/  BSYNC B1 ;  /* 0x0000000000017941 */ /* 0x000fea0003800000 */
.L_x_532:
        /* <DEDUP_REMOVED lines=10> */
.L_x_535:
[----:B------:R-:W-:Y:S05]  /*26510*/  BSYNC B1 ;  /* 0x0000000000017941 */ /* 0x000fea0003800000 */
.L_x_534:
[----:B0-----:R-:W2:Y:S02]  /*26520*/  LDL.LU R154, [R1+0x3f4] ;  /* 0x0003f400019a7983 */ /* 0x001ea40000300800 */
[----:B-12345:R-:W-:Y:S01]  /*26530*/  HADD2.F32 R8, -RZ, R153.H0_H0 ;  /* 0x20000099ff087230 */ /* 0x03efe20000004100 */
        /* <DEDUP_REMOVED lines=10> */
.L_x_537:
[----:B------:R-:W-:Y:S05]  /*265e0*/  BSYNC B1 ;  /* 0x0000000000017941 */ /* 0x000fea0003800000 */
.L_x_536:
[----:B0-----:R-:W2:Y:S01]  /*265f0*/  LDL.LU R10, [R1+0x3f8] ;  /* 0x0003f800010a7983 */ /* 0x001ea20000300800 */
[----:B-----5:R-:W-:Y:S01]  /*26600*/  HADD2.F32 R9, -RZ, R8.H0_H0 ;  /* 0x20000008ff097230 */ /* 0x020fe20000004100 */
[----:B------:R-:W-:Y:S01]  /*26610*/  ISETP.GT.AND P1, PT, R0, 0xf9, P1 ;  /* 0x000000f90000780c */ /* 0x000fe20000f24270 */
[----:B------:R-:W-:Y:S01]  /*26620*/  BSSY B1, `(.L_x_538) ;  /* 0x000000a000017945 */ /* 0x000fe20003800000 */
[----:B------:R-:W-:Y:S02]  /*26630*/  PRMT R153, R8, 0x7610, R153 ;  /* 0x0000761008997816 */ /* 0x000fe40000000099 */
[----:B------:R-:W-:-:S04]  /*26640*/  FMUL R9, R9, R16 ;  /* 0x0000001009097220 */ /* 0x000fc80000400000 */
[----:B--2---:R-:W-:Y:S01]  /*26650*/  FFMA R9, R10, R2, R9 ;  /* 0x000000020a097223 */ /* 0x004fe20000000009 */
[----:B------:R-:W-:-:S04]  /*26660*/  IADD3 R10, P0, R163, 0x100, RZ ;  /* 0x00000100a30a7810 */ /* 0x000fc80007f1e0ff */
[----:B------:R-:W-:Y:S01]  /*26670*/  F2FP.F16.F32.PACK_AB R9, RZ, R9 ;  /* 0x00000009ff09723e */ /* 0x000fe200000000ff */
[----:B------:R-:W-:-:S04]  /*26680*/  IMAD.X R11, RZ, RZ, UR7, P0 ;  /* 0x00000007ff0b7e24 */ /* 0x000fc800080e06ff */
[----:B------:R0:W-:Y:S01]  /*26690*/  @P2 STG.E.U16 desc[UR44][R4.64+0x1f0], R9 ;  /* 0x0001f00904002986 */ /* 0x0001e2000c10152c */
[----:B------:R-:W-:Y:S05]  /*266a0*/  @!P1 BRA `(.L_x_539) ;  /* 0x0000000000049947 */ /* 0x000fea0003800000 */
[----:B------:R2:W5:Y:S02]  /*266b0*/  LDG.E.LTC128B.U16 R153, desc[UR44][R6.64+0x1f2] ;  /* 0x0001f22c06997981 */ /* 0x000564000c1e1520 */
.L_x_539:
[----:B------:R-:W-:Y:S05]  /*266c0*/  BSYNC B1 ;  /* 0x0000000000017941 */ /* 0x000fea0003800000 */
.L_x_538:
[----:B------:R-:W3:Y:S01]  /*266d0*/  LDL.LU R8, [R1+0x3fc] ;  /* 0x0003fc0001087983 */ /* 0x000ee20000300800 */
[----:B-12--5:R-:W-:Y:S01]  /*266e0*/  HADD2.F32 R6, -RZ, R153.H0_H0 ;  /* 0x20000099ff067230 */ /* 0x026fe20000004100 */
[----:B------:R-:W-:Y:S01]  /*266f0*/  ISETP.GT.AND P0, PT, R3, 0x100, PT ;  /* 0x000001000300780c */ /* 0x000fe20003f04270 */
[----:B------:R-:W-:Y:S01]  /*26700*/  IMAD R11, R11, R18, RZ ;  /* 0x000000120b0b7224 */ /* 0x000fe200078e02ff */
[----:B------:R-:W2:Y:S02]  /*26710*/  LDL.LU R155, [R1] ;  /* 0x00000000019b7983 */ /* 0x000ea40000300800 */
[----:B0-----:R-:W-:Y:S01]  /*26720*/  FMUL R9, R6, R16 ;  /* 0x0000001006097220 */ /* 0x001fe20000400000 */
[----:B------:R-:W-:Y:S01]  /*26730*/  IMAD R11, R10, R19, R11 ;  /* 0x000000130a0b7224 */ /* 0x000fe200078e020b */
[----:B------:R-:W-:Y:S01]  /*26740*/  ISETP.GT.AND P4, PT, R0, RZ, P0 ;  /* 0x000000ff0000720c */ /* 0x000fe20000784270 */
[----:B------:R-:W-:-:S05]  /*26750*/  IMAD.WIDE.U32 R6, R10, R18, R22 ;  /* 0x000000120a067225 */ /* 0x000fca00078e0016 */
[----:B------:R-:W-:Y:S01]  /*26760*/  IADD3 R154, R7, R11, RZ ;  /* 0x0000000b079a7210 */ /* 0x000fe20007ffe0ff */
[----:B---3--:R-:W-:Y:S01]  /*26770*/  FFMA R9, R8, R2, R9 ;  /* 0x0000000208097223 */ /* 0x008fe20000000009 */
[----:B------:R-:W-:-:S04]  /*26780*/  LEA R8, P2, R6, R14, 0x1 ;  /* 0x0000000e06087211 */ /* 0x000fc800078408ff */
[----:B------:R-:W-:Y:S02]  /*26790*/  F2FP.F16.F32.PACK_AB R7, RZ, R9 ;  /* 0x00000009ff07723e */ /* 0x000fe400000000ff */
[----:B------:R-:W-:-:S03]  /*267a0*/  LEA.HI.X R9, R6, R15, R154, 0x1, P2 ;  /* 0x0000000f06097211 */ /* 0x000fc600010f0c9a */
[----:B------:R0:W-:Y:S04]  /*267b0*/  @P1 STG.E.U16 desc[UR44][R4.64+0x1f2], R7 ;  /* 0x0001f20704001986 */ /* 0x0001e8000c10152c */
[----:B------:R1:W3:Y:S01]  /*267c0*/  @P4 LDG.E.LTC128B.U16 R153, desc[UR44][R8.64] ;  /* 0x0000002c08994981 */ /* 0x0002e2000c1e1520 */
[----:B------:R-:W-:Y:S01]  /*267d0*/  IMAD.U32 R160, RZ, RZ, UR8 ;  /* 0x00000008ffa07e24 */ /* 0x000fe2000f8e00ff */
[----:B------:R-:W-:Y:S01]  /*267e0*/  ISETP.GT.AND P2, PT, R0, 0x1, P0 ;  /* 0x000000010000780c */ /* 0x000fe20000744270 */
[----:B------:R-:W-:Y:S01]  /*267f0*/  IMAD.U32 R157, RZ, RZ, UR9 ;  /* 0x00000009ff9d7e24 */ /* 0x000fe2000f8e00ff */
[----:B------:R-:W-:Y:S01]  /*26800*/  BSSY B1, `(.L_x_540) ;  /* 0x0000013000017945 */ /* 0x000fe20003800000 */
[----:B------:R-:W-:Y:S02]  /*26810*/  IMAD.SHL.U32 R160, R160, 0x200, RZ ;  /* 0x00000200a0a07824 */ /* 0x000fe400078e00ff */
[----:B0-----:R-:W-:Y:S01]  /*26820*/  IMAD.WIDE.U32 R4, R10, R18, R20 ;  /* 0x000000120a047225 */ /* 0x001fe200078e0014 */
[----:B-1----:R-:W-:-:S03]  /*26830*/  MOV R9, UR8 ;  /* 0x0000000800097c02 */ /* 0x002fc60008000f00 */
[----:B------:R-:W-:Y:S01]  /*26840*/  IMAD.IADD R5, R11, 0x1, R5 ;  /* 0x000000010b057824 */ /* 0x000fe200078e0205 */
[----:B------:R-:W-:Y:S01]  /*26850*/  SHF.L.U64.HI R157, R9, 0x9, R157 ;  /* 0x00000009099d7819 */ /* 0x000fe2000001029d */
[----:B---3--:R-:W-:-:S05]  /*26860*/  HADD2.F32 R6, -RZ, R153.H0_H0 ;  /* 0x20000099ff067230 */ /* 0x008fca0000004100 */
[----:B------:R-:W-:Y:S01]  /*26870*/  FMUL R8, R6, R16 ;  /* 0x0000001006087220 */ /* 0x000fe20000400000 */
[----:B------:R-:W-:Y:S01]  /*26880*/  IMAD.WIDE.U32 R6, R152, UR42, R4 ;  /* 0x0000002a98067c25 */ /* 0x000fe2000f8e0004 */
[----:B------:R-:W-:-:S03]  /*26890*/  IADD3 R4, P1, R160, R12, RZ ;  /* 0x0000000ca0047210 */ /* 0x000fc60007f3e0ff */
[----:B--2---:R-:W-:Y:S01]  /*268a0*/  FFMA R5, R155, R2, R8 ;  /* 0x000000029b057223 */ /* 0x004fe20000000008 */
[----:B------:R-:W-:Y:S02]  /*268b0*/  IADD3 R9, R162, R7, RZ ;  /* 0x00000007a2097210 */ /* 0x000fe40007ffe0ff */
[C---:B------:R-:W-:Y:S02]  /*268c0*/  LEA R8, P3, R6.reuse, R14, 0x1 ;  /* 0x0000000e06087211 */ /* 0x040fe400078608ff */
[----:B------:R-:W-:Y:S01]  /*268d0*/  F2FP.F16.F32.PACK_AB R7, RZ, R5 ;  /* 0x00000005ff07723e */ /* 0x000fe200000000ff */
[----:B------:R-:W-:Y:S01]  /*268e0*/  IMAD.X R5, R157, 0x1, R13, P1 ;  /* 0x000000019d057824 */ /* 0x000fe200008e060d */
[----:B------:R-:W-:-:S04]  /*268f0*/  LEA.HI.X R9, R6, R15, R9, 0x1, P3 ;  /* 0x0000000f06097211 */ /* 0x000fc800018f0c09 */
[----:B------:R0:W-:Y:S01]  /*26900*/  @P4 STG.E.U16 desc[UR44][R4.64], R7 ;  /* 0x0000000704004986 */ /* 0x0001e2000c10152c */
[----:B------:R-:W-:Y:S05]  /*26910*/  @!P2 BRA `(.L_x_541) ;  /* 0x000000000004a947 */ /* 0x000fea0003800000 */
[----:B------:R1:W5:Y:S02]  /*26920*/  LDG.E.LTC128B.U16 R153, desc[UR44][R8.64+0x2] ;  /* 0x0000022c08997981 */ /* 0x000364000c1e1520 */
.L_x_541:
[----:B------:R-:W-:Y:S05]  /*26930*/  BSYNC B1 ;  /* 0x0000000000017941 */ /* 0x000fea0003800000 */
.L_x_540:
        /* <DEDUP_REMOVED lines=8> */
[----:B------:R-:W-:Y:S01]  /*269c0*/  IMAD.IADD R155, R11, 0x1, R7 ;  /* 0x000000010b9b7824 */ /* 0x000fe200078e0207 */
[-C--:B------:R-:W-:Y:S02]  /*269d0*/  IADD3 R7, P4, R166, R6.reuse, RZ ;  /* 0x00000006a6077210 */ /* 0x080fe40007f9e0ff */
[----:B------:R-:W-:Y:S02]  /*269e0*/  IADD3 R154, P5, R20, R6, RZ ;  /* 0x00000006149a7210 */ /* 0x000fe40007fbe0ff */
[----:B------:R-:W-:Y:S02]  /*269f0*/  IADD3.X R11, R155, R23, RZ, P4, !PT ;  /* 0x000000179b0b7210 */ /* 0x000fe400027fe4ff */
[----:B------:R-:W-:Y:S02]  /*26a00*/  F2FP.F16.F32.PACK_AB R10, RZ, R10 ;  /* 0x0000000aff0a723e */ /* 0x000fe400000000ff */
[----:B------:R-:W-:-:S02]  /*26a10*/  LEA R6, P4, R7, R14, 0x1 ;  /* 0x0000000e07067211 */ /* 0x000fc400078808ff */
[----:B------:R-:W-:Y:S01]  /*26a20*/  PRMT R158, R10, 0x7610, R158 ;  /* 0x000076100a9e7816 */ /* 0x000fe2000000009e */
[----:B------:R-:W-:Y:S01]  /*26a30*/  IMAD.MOV.U32 R10, RZ, RZ, R4 ;  /* 0x000000ffff0a7224 */ /* 0x000fe200078e0004 */
[----:B------:R-:W-:Y:S01]  /*26a40*/  LEA.HI.X R7, R7, R15, R11, 0x1, P4 ;  /* 0x0000000f07077211 */ /* 0x000fe200020f0c0b */
[----:B------:R-:W-:-:S05]  /*26a50*/  IMAD.MOV.U32 R11, RZ, RZ, R5 ;  /* 0x000000ffff0b7224 */ /* 0x000fca00078e0005 */
[----:B------:R0:W-:Y:S01]  /*26a60*/  @P2 STG.E.U16 desc[UR44][R10.64+0x2], R158 ;  /* 0x0000029e0a002986 */ /* 0x0001e2000c10152c */
[----:B------:R-:W-:Y:S05]  /*26a70*/  @!P3 BRA `(.L_x_543) ;  /* 0x000000000004b947 */ /* 0x000fea0003800000 */
[----:B------:R2:W5:Y:S02]  /*26a80*/  LDG.E.LTC128B.U16 R153, desc[UR44][R6.64] ;  /* 0x0000002c06997981 */ /* 0x000564000c1e1520 */
.L_x_543:
[----:B------:R-:W-:Y:S05]  /*26a90*/  BSYNC B1 ;  /* 0x0000000000017941 */ /* 0x000fea0003800000 */
.L_x_542:
[----:B--2---:R-:W2:Y:S01]  /*26aa0*/  LDL.LU R7, [R1+0x8] ;  /* 0x0000080001077983 */ /* 0x004ea20000300800 */
[----:B-----5:R-:W-:Y:S01]  /*26ab0*/  HADD2.F32 R6, -RZ, R153.H0_H0 ;  /* 0x20000099ff067230 */ /* 0x020fe20000004100 */
[----:B------:R-:W-:Y:S01]  /*26ac0*/  IADD3.X R155, R21, R155, RZ, P5, !PT ;  /* 0x0000009b159b7210 */ /* 0x000fe20002ffe4ff */
[----:B------:R-:W-:Y:S01]  /*26ad0*/  BSSY B1, `(.L_x_544) ;  /* 0x000000e000017945 */ /* 0x000fe20003800000 */
[----:B0-----:R-:W-:Y:S02]  /*26ae0*/  IADD3 R158, P4, R4, R165, RZ ;  /* 0x000000a5049e7210 */ /* 0x001fe40007f9e0ff */
[----:B------:R-:W-:Y:S01]  /*26af0*/  FMUL R6, R6, R16 ;  /* 0x0000001006067220 */ /* 0x000fe20000400000 */
[----:B------:R-:W-:Y:S01]  /*26b00*/  IMAD.WIDE.U32 R154, R152, UR42, R154 ;  /* 0x0000002a989a7c25 */ /* 0x000fe2000f8e009a */
[----:B------:R-:W-:-:S03]  /*26b10*/  ISETP.GT.AND P2, PT, R0, 0x1, P1 ;  /* 0x000000010000780c */ /* 0x000fc60000f44270 */
[----:B------:R-:W-:Y:S02]  /*26b20*/  IMAD.IADD R161, R162, 0x1, R155 ;  /* 0x00000001a2a17824 */ /* 0x000fe400078e029b */
[----:B------:R-:W-:Y:S02]  /*26b30*/  IMAD.X R159, R5, 0x1, R164, P4 ;  /* 0x00000001059f7824 */ /* 0x000fe400020e06a4 */
[----:B--2---:R-:W-:Y:S01]  /*26b40*/  FFMA R7, R7, R2, R6 ;  /* 0x0000000207077223 */ /* 0x004fe20000000006 */
[----:B------:R-:W-:-:S04]  /*26b50*/  LEA R6, P5, R154, R14, 0x1 ;  /* 0x0000000e9a067211 */ /* 0x000fc800078a08ff */
[----:B------:R-:W-:Y:S02]  /*26b60*/  F2FP.F16.F32.PACK_AB R155, RZ, R7 ;  /* 0x00000007ff9b723e */ /* 0x000fe400000000ff */
[----:B------:R-:W-:-:S03]  /*26b70*/  LEA.HI.X R7, R154, R15, R161, 0x1, P5 ;  /* 0x0000000f9a077211 */ /* 0x000fc600028f0ca1 */
[----:B------:R0:W-:Y:S01]  /*26b80*/  @P3 STG.E.U16 desc[UR44][R158.64], R155 ;  /* 0x0000009b9e003986 */ /* 0x0001e2000c10152c */
[----:B------:R-:W-:Y:S05]  /*26b90*/  @!P2 BRA `(.L_x_545) ;  /* 0x000000000004a947 */ /* 0x000fea0003800000 */
[----:B------:R2:W5:Y:S02]  /*26ba0*/  LDG.E.LTC128B.U16 R153, desc[UR44][R6.64+0x2] ;  /* 0x0000022c06997981 */ /* 0x000564000c1e1520 */
.L_x_545:
[----:B------:R-:W-:Y:S05]  /*26bb0*/  BSYNC B1 ;  /* 0x0000000000017941 */ /* 0x000fea0003800000 */
.L_x_544:
[----:B0-----:R-:W3:Y:S01]  /*26bc0*/  LDL.LU R155, [R1+0xc] ;  /* 0x00000c00019b7983 */ /* 0x001ee20000300800 */
[----:B-----5:R-:W-:Y:S01]  /*26bd0*/  HADD2.F32 R154, -RZ, R153.H0_H0 ;  /* 0x20000099ff9a7230 */ /* 0x020fe20000004100 */
[----:B------:R-:W-:Y:S01]  /*26be0*/  IADD3 R4, P3, R165, R4, RZ ;  /* 0x00000004a5047210 */ /* 0x000fe20007f7e0ff */
[----:B------:R-:W-:Y:S01]  /*26bf0*/  BSSY B1, `(.L_x_546) ;  /* 0x0000009000017945 */ /* 0x000fe20003800000 */
[----:B------:R-:W-:Y:S02]  /*26c00*/  ISETP.GT.AND P4, PT, R0, 0x8, P0 ;  /* 0x000000080000780c */ /* 0x000fe40000784270 */
[----:B------:R-:W-:Y:S01]  /*26c10*/  FMUL R154, R154, R16 ;  /* 0x000000109a9a7220 */ /* 0x000fe20000400000 */
[----:B------:R-:W-:-:S03]  /*26c20*/  IADD3.X R5, R164, R5, RZ, P3, !PT ;  /* 0x00000005a4057210 */ /* 0x000fc60001ffe4ff */
[----:B---3--:R-:W-:-:S05]  /*26c30*/  FFMA R154, R155, R2, R154 ;  /* 0x000000029b9a7223 */ /* 0x008fca000000009a */
[----:B------:R-:W-:-:S05]  /*26c40*/  F2FP.F16.F32.PACK_AB R154, RZ, R154 ;  /* 0x0000009aff9a723e */ /* 0x000fca00000000ff */
[----:B------:R0:W-:Y:S01]  /*26c50*/  @P2 STG.E.U16 desc[UR44][R4.64+0x2], R154 ;  /* 0x0000029a04002986 */ /* 0x0001e2000c10152c */
[----:B------:R-:W-:Y:S05]  /*26c60*/  @!P4 BRA `(.L_x_547) ;  /* 0x000000000004c947 */ /* 0x000fea0003800000 */
[----:B------:R3:W5:Y:S02]  /*26c70*/  LDG.E.LTC128B.U16 R153, desc[UR44][R8.64+0x10] ;  /* 0x0000102c08997981 */ /* 0x000764000c1e1520 */
.L_x_547:
[----:B------:R-:W-:Y:S05]  /*26c80*/  BSYNC B1 ;  /* 0x0000000000017941 */ /* 0x000fea0003800000 */
.L_x_546:
        /* <DEDUP_REMOVED lines=12> */
.L_x_549:
[----:B------:R-:W-:Y:S05]  /*26d50*/  BSYNC B1 ;  /* 0x0000000000017941 */ /* 0x000fea0003800000 */
.L_x_548:
        /* <DEDUP_REMOVED lines=11> */
.L_x_551:
[----:B------:R-:W-:Y:S05]  /*26e10*/  BSYNC B1 ;  /* 0x0000000000017941 */ /* 0x000fea0003800000 */
.L_x_550:
        /* <DEDUP_REMOVED lines=12> */
.L_x_553:
[----:B------:R-:W-:Y:S05]  /*26ee0*/  BSYNC B1 ;  /* 0x0000000000017941 */ /* 0x000fea0003800000 */
.L_x_552:
        /* <DEDUP_REMOVED lines=10> */
.L_x_555:
[----:B------:R-:W-:Y:S05]  /*26f90*/  BSYNC B1 ;  /* 0x0000000000017941 */ /* 0x000fea0003800000 */
.L_x_554:
        /* <DEDUP_REMOVED lines=10> */
.L_x_557:
[----:B------:R-:W-:Y:S05]  /*27040*/  BSYNC B1 ;  /* 0x0000000000017941 */ /* 0x000fea0003800000 */
.L_x_556:
        /* <DEDUP_REMOVED lines=10> */
.L_x_559:
[----:B------:R-:W-:Y:S05]  /*270f0*/  BSYNC B1 ;  /* 0x0000000000017941 */ /* 0x000fea0003800000 */
.L_x_558:
        /* <DEDUP_REMOVED lines=10> */
.L_x_561:
[----:B------:R-:W-:Y:S05]  /*271a0*/  BSYNC B1 ;  /* 0x0000000000017941 */ /* 0x000fea0003800000 */
.L_x_560:
        /* <DEDUP_REMOVED lines=10> */
.L_x_563:
[----:B------:R-:W-:Y:S05]  /*27250*/  BSYNC B1 ;  /* 0x0000000000017941 */ /* 0x000fea0003800000 */
.L_x_562:
        /* <DEDUP_REMOVED lines=10> */
.L_x_565:
[----:B------:R-:W-:Y:S05]  /*27300*/  BSYNC B1 ;  /* 0x0000000000017941 */ /* 0x000fea0003800000 */
.L_x_564:
        /* <DEDUP_REMOVED lines=10> */
.L_x_567:
[----:B------:R-:W-:Y:S05]  /*273b0*/  BSYNC B1 ;  /* 0x0000000000017941 */ /* 0x000fea0003800000 */
.L_x_566:
        /* <DEDUP_REMOVED lines=10> */
.L_x_569:
[----:B------:R-:W-:Y:S05]  /*27460*/  BSYNC B1 ;  /* 0x0000000000017941 */ /* 0x000fea0003800000 */
.L_x_568:
        /* <DEDUP_REMOVED lines=10> */
.L_x_571:
[----:B------:R-:W-:Y:S05]  /*27510*/  BSYNC B1 ;  /* 0x0000000000017941 */ /* 0x000fea0003800000 */
.L_x_570:
        /* <DEDUP_REMOVED lines=10> */
.L_x_573:
[----:B------:R-:W-:Y:S05]  /*275c0*/  BSYNC B1 ;  /* 0x0000000000017941 */ /* 0x000fea0003800000 */
.L_x_572:
        /* <DEDUP_REMOVED lines=10> */
.L_x_575:
[----:B------:R-:W-:Y:S05]  /*27670*/  BSYNC B1 ;  /* 0x0000000000017941 */ /* 0x000fea0003800000 */
.L_x_574:
        /* <DEDUP_REMOVED lines=10> */
.L_x_577:
[----:B------:R-:W-:Y:S05]  /*27720*/  BSYNC B1 ;  /* 0x0000000000017941 */ /* 0x000fea0003800000 */
.L_x_576:
        /* <DEDUP_REMOVED lines=10> */
.L_x_579:
[----:B------:R-:W-:Y:S05]  /*277d0*/  BSYNC B1 ;  /* 0x0000000000017941 */ /* 0x000fea0003800000 */
.L_x_578:
        /* <DEDUP_REMOVED lines=10> */
.L_x_581:
[----:B------:R-:W-:Y:S05]  /*27880*/  BSYNC B1 ;  /* 0x0000000000017941 */ /* 0x000fea0003800000 */
.L_x_580:
        /* <DEDUP_REMOVED lines=10> */
.L_x_583:
[----:B------:R-:W-:Y:S05]  /*27930*/  BSYNC B1 ;  /* 0x0000000000017941 */ /* 0x000fea0003800000 */
.L_x_582:
        /* <DEDUP_REMOVED lines=10> */
.L_x_585:
[----:B------:R-:W-:Y:S05]  /*279e0*/  BSYNC B1 ;  /* 0x0000000000017941 */ /* 0x000fea0003800000 */
.L_x_584:
        /* <DEDUP_REMOVED lines=10> */
.L_x_587:
[----:B------:R-:W-:Y:S05]  /*27a90*/  BSYNC B1 ;  /* 0x0000000000017941 */ /* 0x000fea0003800000 */
.L_x_586:
        /* <DEDUP_REMOVED lines=10> */
.L_x_589:
[----:B------:R-:W-:Y:S05]  /*27b40*/  BSYNC B1 ;  /* 0x0000000000017941 */ /* 0x000fea0003800000 */
.L_x_588:
        /* <DEDUP_REMOVED lines=10> */
.L_x_591:
[----:B------:R-:W-:Y:S05]  /*27bf0*/  BSYNC B1 ;  /* 0x0000000000017941 */ /* 0x000fea0003800000 */
.L_x_590:
        /* <DEDUP_REMOVED lines=10> */
.L_x_593:
[----:B------:R-:W-:Y:S05]  /*27ca0*/  BSYNC B1 ;  /* 0x0000000000017941 */ /* 0x000fea0003800000 */
.L_x_592:
        /* <DEDUP_REMOVED lines=10> */
.L_x_595:
[----:B------:R-:W-:Y:S05]  /*27d50*/  BSYNC B1 ;  /* 0x0000000000017941 */ /* 0x000fea0003800000 */
.L_x_594:
        /* <DEDUP_REMOVED lines=10> */
.L_x_597:
[----:B------:R-:W-:Y:S05]  /*27e00*/  BSYNC B1 ;  /* 0x0000000000017941 */ /* 0x000fea0003800000 */
.L_x_596:
        /* <DEDUP_REMOVED lines=10> */
.L_x_599:
[----:B------:R-:W-:Y:S05]  /*27eb0*/  BSYNC B1 ;  /* 0x0000000000017941 */ /* 0x000fea0003800000 */
.L_x_598:
        /* <DEDUP_REMOVED lines=10> */
.L_x_601:
[----:B------:R-:W-:Y:S05]  /*27f60*/  BSYNC B1 ;  /* 0x0000000000017941 */ /* 0x000fea0003800000 */
.L_x_600:
        /* <DEDUP_REMOVED lines=10> */
.L_x_603:
[----:B------:R-:W-:Y:S05]  /*28010*/  BSYNC B1 ;  /* 0x0000000000017941 */ /* 0x000fea0003800000 */
.L_x_602:
        /* <DEDUP_REMOVED lines=10> */
.L_x_605:
[----:B------:R-:W-:Y:S05]  /*280c0*/  BSYNC B1 ;  /* 0x0000000000017941 */ /* 0x000fea0003800000 */
.L_x_604:
        /* <DEDUP_REMOVED lines=10> */
.L_x_607:
[----:B------:R-:W-:Y:S05]  /*28170*/  BSYNC B1 ;  /* 0x0000000000017941 */ /* 0x000fea0003800000 */
.L_x_606:
        /* <DEDUP_REMOVED lines=10> */
.L_x_609:
[----:B------:R-:W-:Y:S05]  /*28220*/  BSYNC B1 ;  /* 0x0000000000017941 */ /* 0x000fea0003800000 */
.L_x_608:
        /* <DEDUP_REMOVED lines=10> */
.L_x_611:
[----:B------:R-:W-:Y:S05]  /*282d0*/  BSYNC B1 ;  /* 0x0000000000017941 */ /* 0x000fea0003800000 */
.L_x_610:
        /* <DEDUP_REMOVED lines=10> */
.L_x_613:
[----:B------:R-:W-:Y:S05]  /*28380*/  BSYNC B1 ;  /* 0x0000000000017941 */ /* 0x000fea0003800000 */
.L_x_612:
        /* <DEDUP_REMOVED lines=10> */
.L_x_615:
[----:B------:R-:W-:Y:S05]  /*28430*/  BSYNC B1 ;  /* 0x0000000000017941 */ /* 0x000fea0003800000 */
.L_x_614:
        /* <DEDUP_REMOVED lines=10> */
.L_x_617:
[----:B------:R-:W-:Y:S05]  /*284e0*/  BSYNC B1 ;  /* 0x0000000000017941 */ /* 0x000fea0003800000 */
.L_x_616:
        /* <DEDUP_REMOVED lines=10> */
.L_x_619:
[----:B------:R-:W-:Y:S05]  /*28590*/  BSYNC B1 ;  /* 0x0000000000017941 */ /* 0x000fea0003800000 */
.L_x_618:
        /* <DEDUP_REMOVED lines=10> */
.L_x_621:
[----:B------:R-:W-:Y:S05]  /*28640*/  BSYNC B1 ;  /* 0x0000000000017941 */ /* 0x000fea0003800000 */
.L_x_620:
        /* <DEDUP_REMOVED lines=10> */
.L_x_623:
[----:B------:R-:W-:Y:S05]  /*286f0*/  BSYNC B1 ;  /* 0x0000000000017941 */ /* 0x000fea0003800000 */
.L_x_622:
        /* <DEDUP_REMOVED lines=10> */
.L_x_625:
[----:B------:R-:W-:Y:S05]  /*287a0*/  BSYNC B1 ;  /* 0x0000000000017941 */ /* 0x000fea0003800000 */
.L_x_624:
        /* <DEDUP_REMOVED lines=10> */
.L_x_627:
[----:B------:R-:W-:Y:S05]  /*28850*/  BSYNC B1 ;  /* 0x0000000000017941 */ /* 0x000fea0003800000 */
.L_x_626:
        /* <DEDUP_REMOVED lines=10> */
.L_x_629:
[----:B------:R-:W-:Y:S05]  /*28900*/  BSYNC B1 ;  /* 0x0000000000017941 */ /* 0x000fea0003800000 */
.L_x_628:
        /* <DEDUP_REMOVED lines=10> */
.L_x_631:
[----:B------:R-:W-:Y:S05]  /*289b0*/  BSYNC B1 ;  /* 0x0000000000017941 */ /* 0x000fea0003800000 */
.L_x_630:
        /* <DEDUP_REMOVED lines=10> */
.L_x_633:
[----:B------:R-:W-:Y:S05]  /*28a60*/  BSYNC B1 ;  /* 0x0000000000017941 */ /* 0x000fea0003800000 */
.L_x_632:
        /* <DEDUP_REMOVED lines=10> */
.L_x_635:
[----:B------:R-:W-:Y:S05]  /*28b10*/  BSYNC B1 ;  /* 0x0000000000017941 */ /* 0x000fea0003800000 */
.L_x_634:
        /* <DEDUP_REMOVED lines=10> */
.L_x_637:
[----:B------:R-:W-:Y:S05]  /*28bc0*/  BSYNC B1 ;  /* 0x0000000000017941 */ /* 0x000fea0003800000 */
.L_x_636:
        /* <DEDUP_REMOVED lines=10> */
.L_x_639:
[----:B------:R-:W-:Y:S05]  /*28c70*/  BSYNC B1 ;  /* 0x0000000000017941 */ /* 0x000fea0003800000 */
.L_x_638:
        /* <DEDUP_REMOVED lines=10> */
.L_x_641:
[----:B------:R-:W-:Y:S05]  /*28d20*/  BSYNC B1 ;  /* 0x0000000000017941 */ /* 0x000fea0003800000 */
.L_x_640:
        /* <DEDUP_REMOVED lines=10> */
.L_x_643:
[----:B------:R-:W-:Y:S05]  /*28dd0*/  BSYNC B1 ;  /* 0x0000000000017941 */ /* 0x000fea0003800000 */
.L_x_642:
        /* <DEDUP_REMOVED lines=10> */
.L_x_645:
[----:B------:R-:W-:Y:S05]  /*28e80*/  BSYNC B1 ;  /* 0x0000000000017941 */ /* 0x000fea0003800000 */
.L_x_644:
        /* <DEDUP_REMOVED lines=10> */
.L_x_647:
[----:B------:R-:W-:Y:S05]  /*28f30*/  BSYNC B1 ;  /* 0x0000000000017941 */ /* 0x000fea0003800000 */
.L_x_646:
        /* <DEDUP_REMOVED lines=10> */
.L_x_649:
[----:B------:R-:W-:Y:S05]  /*28fe0*/  BSYNC B1 ;  /* 0x0000000000017941 */ /* 0x000fea0003800000 */
.L_x_648:
        /* <DEDUP_REMOVED lines=10> */
.L_x_651:
[----:B------:R-:W-:Y:S05]  /*29090*/  BSYNC B1 ;  /* 0x0000000000017941 */ /* 0x000fea0003800000 */
.L_x_650:
        /* <DEDUP_REMOVED lines=10> */
.L_x_653:
[----:B------:R-:W-:Y:S05]  /*29140*/  BSYNC B1 ;  /* 0x0000000000017941 */ /* 0x000fea0003800000 */
.L_x_652:
[----:B0-----:R-:W2:Y:S01]  /*29150*/  LDL.LU R154, [R1+0xe4] ;  /* 0x0000e400019a7983 */ /* 0x001ea20000300800 */
[----:B-----5:R-:W-:Y:S01]  /*29160*/  HADD2.F32 R155, -RZ, R153.H0_H0 ;  /* 0x20000099ff9b7230 */ /* 0x020fe20000004100 */
        /* <DEDUP_REMOVED lines=8> */
.L_x_655:
[----:B------:R-:W-:Y:S05]  /*291f0*/  BSYNC B1 ;  /* 0x0000000000017941 */ /* 0x000fea0003800000 */
.L_x_654:
        /* <DEDUP_REMOVED lines=10> */
.L_x_657:
[----:B------:R-:W-:Y:S05]  /*292a0*/  BSYNC B1 ;  /* 0x0000000000017941 */ /* 0x000fea0003800000 */
.L_x_656:
        /* <DEDUP_REMOVED lines=10> */
.L_x_659:
[----:B------:R-:W-:Y:S05]  /*29350*/  BSYNC B1 ;  /* 0x0000000000017941 */ /* 0x000fea0003800000 */
.L_x_658:
        /* <DEDUP_REMOVED lines=10> */
.L_x_661:
[----:B------:R-:W-:Y:S05]  /*29400*/  BSYNC B1 ;  /* 0x0000000000017941 */ /* 0x000fea0003800000 */
.L_x_660:
        /* <DEDUP_REMOVED lines=10> */
.L_x_663:
[----:B------:R-:W-:Y:S05]  /*294b0*/  BSYNC B1 ;  /* 0x0000000000017941 */ /* 0x000fea0003800000 */
.L_x_662:
        /* <DEDUP_REMOVED lines=10> */
.L_x_665:
[----:B------:R-:W-:Y:S05]  /*29560*/  BSYNC B1 ;  /* 0x0000000000017941 */ /* 0x000fea0003800000 */
.L_x_664:
        /* <DEDUP_REMOVED lines=10> */
.L_x_667:
[----:B------:R-:W-:Y:S05]  /*29610*/  BSYNC B1 ;  /* 0x0000000000017941 */ /* 0x000fea0003800000 */
.L_x_666:
        /* <DEDUP_REMOVED lines=10> */
.L_x_669:
[----:B------:R-:W-:Y:S05]  /*296c0*/  BSYNC B1 ;  /* 0x0000000000017941 */ /* 0x000fea0003800000 */
.L_x_668:
        /* <DEDUP_REMOVED lines=10> */
.L_x_671:
[----:B------:R-:W-:Y:S05]  /*29770*/  BSYNC B1 ;  /* 0x0000000000017941 */ /* 0x000fea0003800000 */
.L_x_670:
        /* <DEDUP_REMOVED lines=10> */
.L_x_673:
[----:B------:R-:W-:Y:S05]  /*29820*/  BSYNC B1 ;  /* 0x0000000000017941 */ /* 0x000fea0003800000 */
.L_x_672:
        /* <DEDUP_REMOVED lines=10> */
.L_x_675:
[----:B------:R-:W-:Y:S05]  /*298d0*/  BSYNC B1 ;  /* 0x0000000000017941 */ /* 0x000fea0003800000 */
.L_x_674:
        /* <DEDUP_REMOVED lines=10> */
.L_x_677:
[----:B------:R-:W-:Y:S05]  /*29980*/  BSYNC B1 ;  /* 0x0000000000017941 */ /* 0x000fea0003800000 */
.L_x_676:
        /* <DEDUP_REMOVED lines=10> */
.L_x_679:
[----:B------:R-:W-:Y:S05]  /*29a30*/  BSYNC B1 ;  /* 0x0000000000017941 */ /* 0x000fea0003800000 */
.L_x_678:
        /* <DEDUP_REMOVED lines=10> */
.L_x_681:
[----:B------:R-:W-:Y:S05]  /*29ae0*/  BSYNC B1 ;  /* 0x0000000000017941 */ /* 0x000fea0003800000 */
.L_x_680:
        /* <DEDUP_REMOVED lines=10> */
.L_x_683:
[----:B------:R-:W-:Y:S05]  /*29b90*/  BSYNC B1 ;  /* 0x0000000000017941 */ /* 0x000fea0003800000 */
.L_x_682:
        /* <DEDUP_REMOVED lines=10> */
.L_x_685:
[----:B------:R-:W-:Y:S05]  /*29c40*/  BSYNC B1 ;  /* 0x0000000000017941 */ /* 0x000fea0003800000 */
.L_x_684:
        /* <DEDUP_REMOVED lines=10> */
.L_x_687:
[----:B------:R-:W-:Y:S05]  /*29cf0*/  BSYNC B1 ;  /* 0x0000000000017941 */ /* 0x000fea0003800000 */
.L_x_686:
        /* <DEDUP_REMOVED lines=10> */
.L_x_689:
[----:B------:R-:W-:Y:S05]  /*29da0*/  BSYNC B1 ;  /* 0x0000000000017941 */ /* 0x000fea0003800000 */
.L_x_688:
        /* <DEDUP_REMOVED lines=10> */
.L_x_691:
[----:B------:R-:W-:Y:S05]  /*29e50*/  BSYNC B1 ;  /* 0x0000000000017941 */ /* 0x000fea0003800000 */
.L_x_690:
        /* <DEDUP_REMOVED lines=10> */
.L_x_693:
[----:B------:R-:W-:Y:S05]  /*29f00*/  BSYNC B1 ;  /* 0x0000000000017941 */ /* 0x000fea0003800000 */
.L_x_692:
        /* <DEDUP_REMOVED lines=10> */
.L_x_695:
[----:B------:R-:W-:Y:S05]  /*29fb0*/  BSYNC B1 ;  /* 0x0000000000017941 */ /* 0x000fea0003800000 */
.L_x_694:
        /* <DEDUP_REMOVED lines=10> */
.L_x_697:
[----:B------:R-:W-:Y:S05]  /*2a060*/  BSYNC B1 ;  /* 0x0000000000017941 */ /* 0x000fea0003800000 */
.L_x_696:
        /* <DEDUP_REMOVED lines=10> */
.L_x_699:
[----:B------:R-:W-:Y:S05]  /*2a110*/  BSYNC B1 ;  /* 0x0000000000017941 */ /* 0x000fea0003800000 */
.L_x_698:
        /* <DEDUP_REMOVED lines=10> */
.L_x_701:
[----:B------:R-:W-:Y:S05]  /*2a1c0*/  BSYNC B1 ;  /* 0x0000000000017941 */ /* 0x000fea0003800000 */
.L_x_700:
        /* <DEDUP_REMOVED lines=10> */
.L_x_703:
[----:B------:R-:W-:Y:S05]  /*2a270*/  BSYNC B1 ;  /* 0x0000000000017941 */ /* 0x000fea0003800000 */
.L_x_702:
        /* <DEDUP_REMOVED lines=10> */
.L_x_705:
[----:B------:R-:W-:Y:S05]  /*2a320*/  BSYNC B1 ;  /* 0x0000000000017941 */ /* 0x000fea0003800000 */
.L_x_704:
        /* <DEDUP_REMOVED lines=10> */
.L_x_707:
[----:B------:R-:W-:Y:S05]  /*2a3d0*/  BSYNC B1 ;  /* 0x0000000000017941 */ /* 0x000fea0003800000 */
.L_x_706:
        /* <DEDUP_REMOVED lines=10> */
.L_x_709:
[----:B------:R-:W-:Y:S05]  /*2a480*/  BSYNC B1 ;  /* 0x0000000000017941 */ /* 0x000fea0003800000 */
.L_x_708:
        /* <DEDUP_REMOVED lines=10> */
.L_x_711:
[----:B------:R-:W-:Y:S05]  /*2a530*/  BSYNC B1 ;  /* 0x0000000000017941 */ /* 0x000fea0003800000 */
.L_x_710:
        /* <DEDUP_REMOVED lines=10> */
.L_x_713:
[----:B------:R-:W-:Y:S05]  /*2a5e0*/  BSYNC B1 ;  /* 0x0000000000017941 */ /* 0x000fea0003800000 */
.L_x_712:
        /* <DEDUP_REMOVED lines=10> */
.L_x_715:
[----:B------:R-:W-:Y:S05]  /*2a690*/  BSYNC B1 ;  /* 0x0000000000017941 */ /* 0x000fea0003800000 */
.L_x_714:
        /* <DEDUP_REMOVED lines=10> */
.L_x_717:
[----:B------:R-:W-:Y:S05]  /*2a740*/  BSYNC B1 ;  /* 0x0000000000017941 */ /* 0x000fea0003800000 */
.L_x_716:
        /* <DEDUP_REMOVED lines=10> */
.L_x_719:
[----:B------:R-:W-:Y:S05]  /*2a7f0*/  BSYNC B1 ;  /* 0x0000000000017941 */ /* 0x000fea0003800000 */
.L_x_718:
        /* <DEDUP_REMOVED lines=10> */
.L_x_721:
[----:B------:R-:W-:Y:S05]  /*2a8a0*/  BSYNC B1 ;  /* 0x0000000000017941 */ /* 0x000fea0003800000 */
.L_x_720:
        /* <DEDUP_REMOVED lines=10> */
.L_x_723:
[----:B------:R-:W-:Y:S05]  /*2a950*/  BSYNC B1 ;  /* 0x0000000000017941 */ /* 0x000fea0003800000 */
.L_x_722:
        /* <DEDUP_REMOVED lines=10> */
.L_x_725:
[----:B------:R-:W-:Y:S05]  /*2aa00*/  BSYNC B1 ;  /* 0x0000000000017941 */ /* 0x000fea0003800000 */
.L_x_724:
        /* <DEDUP_REMOVED lines=10> */
.L_x_727:
[----:B------:R-:W-:Y:S05]  /*2aab0*/  BSYNC B1 ;  /* 0x0000000000017941 */ /* 0x000fea0003800000 */
.L_x_726:
        /* <DEDUP_REMOVED lines=10> */
.L_x_729:
[----:B------:R-:W-:Y:S05]  /*2ab60*/  BSYNC B1 ;  /* 0x0000000000017941 */ /* 0x000fea0003800000 */
.L_x_728:
        /* <DEDUP_REMOVED lines=10> */
.L_x_731:
[----:B------:R-:W-:Y:S05]  /*2ac10*/  BSYNC B1 ;  /* 0x0000000000017941 */ /* 0x000fea0003800000 */
.L_x_730:
        /* <DEDUP_REMOVED lines=10> */
.L_x_733:
[----:B------:R-:W-:Y:S05]  /*2acc0*/  BSYNC B1 ;  /* 0x0000000000017941 */ /* 0x000fea0003800000 */
.L_x_732:
        /* <DEDUP_REMOVED lines=10> */
.L_x_735:
[----:B------:R-:W-:Y:S05]  /*2ad70*/  BSYNC B1 ;  /* 0x0000000000017941 */ /* 0x000fea0003800000 */
.L_x_734:
        /* <DEDUP_REMOVED lines=10> */
.L_x_737:
[----:B------:R-:W-:Y:S05]  /*2ae20*/  BSYNC B1 ;  /* 0x0000000000017941 */ /* 0x000fea0003800000 */
.L_x_736:
        /* <DEDUP_REMOVED lines=10> */
.L_x_739:
[----:B------:R-:W-:Y:S05]  /*2aed0*/  BSYNC B1 ;  /* 0x0000000000017941 */ /* 0x000fea0003800000 */
.L_x_738:
        /* <DEDUP_REMOVED lines=10> */
.L_x_741:
[----:B------:R-:W-:Y:S05]  /*2af80*/  BSYNC B1 ;  /* 0x0000000000017941 */ /* 0x000fea0003800000 */
.L_x_740:
        /* <DEDUP_REMOVED lines=10> */
.L_x_743:
[----:B------:R-:W-:Y:S05]  /*2b030*/  BSYNC B1 ;  /* 0x0000000000017941 */ /* 0x000fea0003800000 */
.L_x_742:
        /* <DEDUP_REMOVED lines=10> */
.L_x_745:
[----:B------:R-:W-:Y:S05]  /*2b0e0*/  BSYNC B1 ;  /* 0x0000000000017941 */ /* 0x000fea0003800000 */
.L_x_744:
        /* <DEDUP_REMOVED lines=10> */
.L_x_747:
[----:B------:R-:W-:Y:S05]  /*2b190*/  BSYNC B1 ;  /* 0x0000000000017941 */ /* 0x000fea0003800000 */
.L_x_746:
        /* <DEDUP_REMOVED lines=10> */
.L_x_749:
[----:B------:R-:W-:Y:S05]  /*2b240*/  BSYNC B1 ;  /* 0x0000000000017941 */ /* 0x000fea0003800000 */
.L_x_748:
        /* <DEDUP_REMOVED lines=10> */
.L_x_751:
[----:B------:R-:W-:Y:S05]  /*2b2f0*/  BSYNC B1 ;  /* 0x0000000000017941 */ /* 0x000fea0003800000 */
.L_x_750:
        /* <DEDUP_REMOVED lines=10> */
.L_x_753:
[----:B------:R-:W-:Y:S05]  /*2b3a0*/  BSYNC B1 ;  /* 0x0000000000017941 */ /* 0x000fea0003800000 */
.L_x_752:
        /* <DEDUP_REMOVED lines=10> */
.L_x_755:
[----:B------:R-:W-:Y:S05]  /*2b450*/  BSYNC B1 ;  /* 0x0000000000017941 */ /* 0x000fea0003800000 */
.L_x_754:
        /* <DEDUP_REMOVED lines=10> */
.L_x_757:
[----:B------:R-:W-:Y:S05]  /*2b500*/  BSYNC B1 ;  /* 0x0000000000017941 */ /* 0x000fea0003800000 */
.L_x_756:
        /* <DEDUP_REMOVED lines=10> */
.L_x_759:
[----:B------:R-:W-:Y:S05]  /*2b5b0*/  BSYNC B1 ;  /* 0x0000000000017941 */ /* 0x000fea0003800000 */
.L_x_758:
        /* <DEDUP_REMOVED lines=10> */
.L_x_761:
[----:B------:R-:W-:Y:S05]  /*2b660*/  BSYNC B1 ;  /* 0x0000000000017941 */ /* 0x000fea0003800000 */
.L_x_760:
        /* <DEDUP_REMOVED lines=10> */
.L_x_763:
[----:B------:R-:W-:Y:S05]  /*2b710*/  BSYNC B1 ;  /* 0x0000000000017941 */ /* 0x000fea0003800000 */
.L_x_762:
        /* <DEDUP_REMOVED lines=10> */
.L_x_765:
[----:B------:R-:W-:Y:S05]  /*2b7c0*/  BSYNC B1 ;  /* 0x0000000000017941 */ /* 0x000fea0003800000 */
.L_x_764:
        /* <DEDUP_REMOVED lines=10> */
.L_x_767:
[----:B------:R-:W-:Y:S05]  /*2b870*/  BSYNC B1 ;  /* 0x0000000000017941 */ /* 0x000fea0003800000 */
.L_x_766:
        /* <DEDUP_REMOVED lines=10> */
.L_x_769:
[----:B------:R-:W-:Y:S05]  /*2b920*/  BSYNC B1 ;  /* 0x0000000000017941 */ /* 0x000fea0003800000 */
.L_x_768:
        /* <DEDUP_REMOVED lines=10> */
.L_x_771:
[----:B------:R-:W-:Y:S05]  /*2b9d0*/  BSYNC B1 ;  /* 0x0000000000017941 */ /* 0x000fea0003800000 */
.L_x_770:
        /* <DEDUP_REMOVED lines=10> */
.L_x_773:
[----:B------:R-:W-:Y:S05]  /*2ba80*/  BSYNC B1 ;  /* 0x0000000000017941 */ /* 0x000fea0003800000 */
.L_x_772:
        /* <DEDUP_REMOVED lines=10> */
.L_x_775:
[----:B------:R-:W-:Y:S05]  /*2bb30*/  BSYNC B1 ;  /* 0x0000000000017941 */ /* 0x000fea0003800000 */
.L_x_774:
        /* <DEDUP_REMOVED lines=10> */
.L_x_777:
[----:B------:R-:W-:Y:S05]  /*2bbe0*/  BSYNC B1 ;  /* 0x0000000000017941 */ /* 0x000fea0003800000 */
.L_x_776:
        /* <DEDUP_REMOVED lines=10> */
.L_x_779:
[----:B------:R-:W-:Y:S05]  /*2bc90*/  BSYNC B1 ;  /* 0x0000000000017941 */ /* 0x000fea0003800000 */
.L_x_778:
        /* <DEDUP_REMOVED lines=10> */
.L_x_781:
[----:B------:R-:W-:Y:S05]  /*2bd40*/  BSYNC B1 ;  /* 0x0000000000017941 */ /* 0x000fea0003800000 */
.L_x_780:
        /* <DEDUP_REMOVED lines=10> */
.L_x_783:
[----:B------:R-:W-:Y:S05]  /*2bdf0*/  BSYNC B1 ;  /* 0x0000000000017941 */ /* 0x000fea0003800000 */
.L_x_782:
        /* <DEDUP_REMOVED lines=10> */
.L_x_785:
[----:B------:R-:W-:Y:S05]  /*2bea0*/  BSYNC B1 ;  /* 0x0000000000017941 */ /* 0x000fea0003800000 */
.L_x_784:
        /* <DEDUP_REMOVED lines=10> */
.L_x_787:
[----:B------:R-:W-:Y:S05]  /*2bf50*/  BSYNC B1 ;  /* 0x0000000000017941 */ /* 0x000fea0003800000 */
.L_x_786:
        /* <DEDUP_REMOVED lines=10> */
.L_x_789:
[----:B------:R-:W-:Y:S05]  /*2c000*/  BSYNC B1 ;  /* 0x0000000000017941 */ /* 0x000fea0003800000 */
.L_x_788:
[----:B-1234-:R-:W2:Y:S01]  /*2c010*/  LDL.LU R8, [R1+0x1f4] ;  /* 0x0001f40001087983 */ /* 0x01eea20000300800 */
        /* <DEDUP_REMOVED lines=9> */
.L_x_791:
[----:B------:R-:W-:Y:S05]  /*2c0b0*/  BSYNC B1 ;  /* 0x0000000000017941 */ /* 0x000fea0003800000 */
.L_x_790:
[----:B01----:R-:W3:Y:S01]  /*2c0c0*/  LDL.LU R10, [R1+0x1f8] ;  /* 0x0001f800010a7983 */ /* 0x003ee20000300800 */
[----:B-----5:R-:W-:Y:S01]  /*2c0d0*/  HADD2.F32 R9, -RZ, R153.H0_H0 ;  /* 0x20000099ff097230 */ /* 0x020fe20000004100 */
[----:B------:R-:W-:Y:S01]  /*2c0e0*/  ISETP.GT.AND P1, PT, R0, 0xf9, P1 ;  /* 0x000000f90000780c */ /* 0x000fe20000f24270 */
[----:B------:R-:W-:Y:S01]  /*2c0f0*/  BSSY B1, `(.L_x_792) ;  /* 0x000000a000017945 */ /* 0x000fe20003800000 */
[----:B------:R-:W-:Y:S02]  /*2c100*/  IADD3 R163, P0, R163, 0x180, RZ ;  /* 0x00000180a3a37810 */ /* 0x000fe40007f1e0ff */
[----:B------:R-:W-:-:S04]  /*2c110*/  FMUL R9, R9, R16 ;  /* 0x0000001009097220 */ /* 0x000fc80000400000 */
[----:B---3--:R-:W-:-:S05]  /*2c120*/  FFMA R9, R10, R2, R9 ;  /* 0x000000020a097223 */ /* 0x008fca0000000009 */
[----:B------:R-:W-:-:S04]  /*2c130*/  F2FP.F16.F32.PACK_AB R9, RZ, R9 ;  /* 0x00000009ff09723e */ /* 0x000fc800000000ff */
[----:B------:R-:W-:Y:S01]  /*2c140*/  PRMT R8, R9, 0x7610, R8 ;  /* 0x0000761009087816 */ /* 0x000fe20000000008 */
[----:B------:R-:W-:-:S04]  /*2c150*/  IMAD.X R9, RZ, RZ, UR7, P0 ;  /* 0x00000007ff097e24 */ /* 0x000fc800080e06ff */
[----:B------:R0:W-:Y:S01]  /*2c160*/  @P2 STG.E.U16 desc[UR44][R4.64+0x1f0], R8 ;  /* 0x0001f00804002986 */ /* 0x0001e2000c10152c */
[----:B------:R-:W-:Y:S05]  /*2c170*/  @!P1 BRA `(.L_x_793) ;  /* 0x0000000000049947 */ /* 0x000fea0003800000 */
[----:B------:R1:W5:Y:S02]  /*2c180*/  LDG.E.LTC128B.U16 R153, desc[UR44][R6.64+0x1f2] ;  /* 0x0001f22c06997981 */ /* 0x000364000c1e1520 */
.L_x_793:
[----:B------:R-:W-:Y:S05]  /*2c190*/  BSYNC B1 ;  /* 0x0000000000017941 */ /* 0x000fea0003800000 */
.L_x_792:
[----:B0-----:R-:W3:Y:S01]  /*2c1a0*/  LDL.LU R8, [R1+0x1fc] ;  /* 0x0001fc0001087983 */ /* 0x001ee20000300800 */
[----:B-12--5:R-:W-:Y:S01]  /*2c1b0*/  HADD2.F32 R7, -RZ, R153.H0_H0 ;  /* 0x20000099ff077230 */ /* 0x026fe20000004100 */
[----:B------:R-:W-:Y:S01]  /*2c1c0*/  ISETP.GT.AND P0, PT, R3, 0x180, PT ;  /* 0x000001800300780c */ /* 0x000fe20003f04270 */
[----:B------:R-:W-:-:S03]  /*2c1d0*/  IMAD R6, R9, R18, RZ ;  /* 0x0000001209067224 */ /* 0x000fc600078e02ff */
[----:B------:R-:W-:Y:S01]  /*2c1e0*/  FMUL R9, R7, R16 ;  /* 0x0000001007097220 */ /* 0x000fe20000400000 */
[C---:B------:R-:W-:Y:S01]  /*2c1f0*/  IMAD R155, R163.reuse, R19, R6 ;  /* 0x00000013a39b7224 */ /* 0x040fe200078e0206 */
[----:B------:R-:W-:Y:S01]  /*2c200*/  ISETP.GT.AND P3, PT, R0, RZ, P0 ;  /* 0x000000ff0000720c */ /* 0x000fe20000764270 */
[----:B------:R-:W-:-:S04]  /*2c210*/  IMAD.WIDE.U32 R6, R163, R18, R22 ;  /* 0x00000012a3067225 */ /* 0x000fc800078e0016 */
[----:B------:R-:W-:Y:S02]  /*2c220*/  IMAD.IADD R7, R7, 0x1, R155 ;  /* 0x0000000107077824 */ /* 0x000fe400078e029b */
[----:B---3--:R-:W-:Y:S01]  /*2c230*/  FFMA R9, R8, R2, R9 ;  /* 0x0000000208097223 */ /* 0x008fe20000000009 */
[----:B------:R-:W-:-:S04]  /*2c240*/  LEA R8, P2, R6, R14, 0x1 ;  /* 0x0000000e06087211 */ /* 0x000fc800078408ff */
[----:B------:R-:W-:Y:S02]  /*2c250*/  F2FP.F16.F32.PACK_AB R10, RZ, R9 ;  /* 0x00000009ff0a723e */ /* 0x000fe400000000ff */
[--C-:B------:R-:W-:Y:S02]  /*2c260*/  LEA.HI.X R9, R6, R15, R7.reuse, 0x1, P2 ;  /* 0x0000000f06097211 */ /* 0x100fe400010f0c07 */
[----:B------:R-:W-:-:S05]  /*2c270*/  PRMT R7, R10, 0x7610, R7 ;  /* 0x000076100a077816 */ /* 0x000fca0000000007 */
[----:B------:R0:W-:Y:S04]  /*2c280*/  @P1 STG.E.U16 desc[UR44][R4.64+0x1f2], R7 ;  /* 0x0001f20704001986 */ /* 0x0001e8000c10152c */
[----:B------:R1:W2:Y:S01]  /*2c290*/  @P3 LDG.E.LTC128B.U16 R153, desc[UR44][R8.64] ;  /* 0x0000002c08993981 */ /* 0x0002a2000c1e1520 */
[----:B------:R-:W-:Y:S01]  /*2c2a0*/  IMAD.U32 R157, RZ, RZ, UR8 ;  /* 0x00000008ff9d7e24 */ /* 0x000fe2000f8e00ff */
[----:B------:R-:W-:Y:S01]  /*2c2b0*/  ISETP.GT.AND P2, PT, R0, 0x1, P0 ;  /* 0x000000010000780c */ /* 0x000fe20000744270 */
[----:B------:R-:W-:Y:S01]  /*2c2c0*/  IMAD.U32 R154, RZ, RZ, UR9 ;  /* 0x00000009ff9a7e24 */ /* 0x000fe2000f8e00ff */
[----:B------:R-:W-:Y:S01]  /*2c2d0*/  BSSY B1, `(.L_x_794) ;  /* 0x0000014000017945 */ /* 0x000fe20003800000 */
[----:B0-----:R-:W-:Y:S01]  /*2c2e0*/  MOV R4, R12 ;  /* 0x0000000c00047202 */ /* 0x001fe20000000f00 */
[----:B------:R-:W-:-:S02]  /*2c2f0*/  IMAD.MOV.U32 R5, RZ, RZ, R13 ;  /* 0x000000ffff057224 */ /* 0x000fc400078e000d */
[----:B------:R-:W-:-:S04]  /*2c300*/  IMAD.WIDE.U32 R6, R163, R18, R20 ;  /* 0x00000012a3067225 */ /* 0x000fc800078e0014 */
[----:B------:R-:W-:Y:S01]  /*2c310*/  IMAD.WIDE.U32 R4, R157, 0x300, R4 ;  /* 0x000003009d047825 */ /* 0x000fe200078e0004 */
[----:B------:R-:W-:-:S03]  /*2c320*/  IADD3 R7, R155, R7, RZ ;  /* 0x000000079b077210 */ /* 0x000fc60007ffe0ff */
[----:B------:R-:W-:Y:S02]  /*2c330*/  IMAD R157, R154, 0x300, RZ ;  /* 0x000003009a9d7824 */ /* 0x000fe400078e02ff */
[----:B-1----:R-:W-:-:S03]  /*2c340*/  @P3 IMAD.MOV.U32 R8, RZ, RZ, R4 ;  /* 0x000000ffff083224 */ /* 0x002fc600078e0004 */
[----:B------:R-:W-:Y:S01]  /*2c350*/  IADD3 R9, R5, R157, RZ ;  /* 0x0000009d05097210 */ /* 0x000fe20007ffe0ff */
[----:B--2---:R-:W-:-:S05]  /*2c360*/  HADD2.F32 R11, -RZ, R153.H0_H0 ;  /* 0x20000099ff0b7230 */ /* 0x004fca0000004100 */
[----:B------:R-:W-:Y:S01]  /*2c370*/  FMUL R19, R11, R16 ;  /* 0x000000100b137220 */ /* 0x000fe20000400000 */
[----:B------:R-:W-:-:S04]  /*2c380*/  IMAD.WIDE.U32 R10, R152, UR42, R6 ;  /* 0x0000002a980a7c25 */ /* 0x000fc8000f8e0006 */
[----:B------:R-:W-:Y:S01]  /*2c390*/  FFMA R19, R24, R2, R19 ;  /* 0x0000000218137223 */ /* 0x000fe20000000013 */
[----:B------:R-:W-:Y:S01]  /*2c3a0*/  IMAD.IADD R7, R162, 0x1, R11 ;  /* 0x00000001a2077824 */ /* 0x000fe200078e020b */
[----:B------:R-:W-:-:S03]  /*2c3b0*/  LEA R6, P1, R10, R14, 0x1 ;  /* 0x0000000e0a067211 */ /* 0x000fc600078208ff */
[----:B------:R-:W-:Y:S02]  /*2c3c0*/  F2FP.F16.F32.PACK_AB R19, RZ, R19 ;  /* 0x00000013ff13723e */ /* 0x000fe400000000ff */
[----:B------:R-:W-:-:S03]  /*2c3d0*/  LEA.HI.X R7, R10, R15, R7, 0x1, P1 ;  /* 0x0000000f0a077211 */ /* 0x000fc600008f0c07 */
[----:B------:R0:W-:Y:S01]  /*2c3e0*/  @P3 STG.E.U16 desc[UR44][R8.64], R19 ;  /* 0x0000001308003986 */ /* 0x0001e2000c10152c */
[----:B------:R-:W-:Y:S05]  /*2c3f0*/  @!P2 BRA `(.L_x_795) ;  /* 0x000000000004a947 */ /* 0x000fea0003800000 */
[----:B------:R1:W5:Y:S02]  /*2c400*/  LDG.E.LTC128B.U16 R153, desc[UR44][R6.64+0x2] ;  /* 0x0000022c06997981 */ /* 0x000364000c1e1520 */
.L_x_795:
[----:B------:R-:W-:Y:S05]  /*2c410*/  BSYNC B1 ;  /* 0x0000000000017941 */ /* 0x000fea0003800000 */
.L_x_794:
[----:B-----5:R-:W-:Y:S01]  /*2c420*/  HADD2.F32 R11, -RZ, R153.H0_H0 ;  /* 0x20000099ff0b7230 */ /* 0x020fe20000004100 */
[----:B------:R-:W-:Y:S01]  /*2c430*/  ISETP.GT.AND P1, PT, R3, 0x188, PT ;  /* 0x000001880300780c */ /* 0x000fe20003f24270 */
[----:B------:R-:W-:Y:S01]  /*2c440*/  IMAD.WIDE.U32 R12, R163, R18, R168 ;  /* 0x00000012a30c7225 */ /* 0x000fe200078e00a8 */
[----:B------:R-:W-:Y:S03]  /*2c450*/  BSSY B1, `(.L_x_796) ;  /* 0x0000012000017945 */ /* 0x000fe60003800000 */
[----:B------:R-:W-:Y:S01]  /*2c460*/  FMUL R10, R11, R16 ;  /* 0x000000100b0a7220 */ /* 0x000fe20000400000 */
[----:B------:R-:W-:Y:S01]  /*2c470*/  IMAD.IADD R155, R155, 0x1, R13 ;  /* 0x000000019b9b7824 */ /* 0x000fe200078e020d */
[----:B------:R-:W-:Y:S01]  /*2c480*/  IADD3 R166, P4, R166, R12, RZ ;  /* 0x0000000ca6a67210 */ /* 0x000fe20007f9e0ff */
[----:B------:R-:W-:Y:S02]  /*2c490*/  @P2 IMAD.MOV.U32 R18, RZ, RZ, R4 ;  /* 0x000000ffff122224 */ /* 0x000fe400078e0004 */
[----:B------:R-:W-:Y:S01]  /*2c4a0*/  FFMA R10, R25, R2, R10 ;  /* 0x00000002190a7223 */ /* 0x000fe2000000000a */
[----:B0-----:R-:W-:Y:S01]  /*2c4b0*/  @P2 IMAD.MOV.U32 R19, RZ, RZ, R9 ;  /* 0x000000ffff132224 */ /* 0x001fe200078e0009 */
[----:B------:R-:W-:-:S02]  /*2c4c0*/  IADD3.X R22, R155, R23, RZ, P4, !PT ;  /* 0x000000179b167210 */ /* 0x000fc400027fe4ff */
[----:B------:R-:W-:Y:S02]  /*2c4d0*/  ISETP.GT.AND P3, PT, R0, RZ, P1 ;  /* 0x000000ff0000720c */ /* 0x000fe40000f64270 */
[----:B------:R-:W-:Y:S02]  /*2c4e0*/  F2FP.F16.F32.PACK_AB R3, RZ, R10 ;  /* 0x0000000aff03723e */ /* 0x000fe400000000ff */
[----:B------:R-:W-:Y:S02]  /*2c4f0*/  LEA R10, P4, R166, R14, 0x1 ;  /* 0x0000000ea60a7211 */ /* 0x000fe400078808ff */
[----:B------:R-:W-:Y:S02]  /*2c500*/  PRMT R23, R3, 0x7610, R23 ;  /* 0x0000761003177816 */ /* 0x000fe40000000017 */
[----:B------:R-:W-:Y:S02]  /*2c510*/  IADD3 R12, P5, R20, R12, RZ ;  /* 0x0000000c140c7210 */ /* 0x000fe40007fbe0ff */
[----:B------:R-:W-:Y:S01]  /*2c520*/  LEA.HI.X R11, R166, R15, R22, 0x1, P4 ;  /* 0x0000000fa60b7211 */ /* 0x000fe200020f0c16 */
[----:B------:R0:W-:Y:S01]  /*2c530*/  @P2 STG.E.U16 desc[UR44][R18.64+0x2], R23 ;  /* 0x0000021712002986 */ /* 0x0001e2000c10152c */
[----:B------:R-:W-:Y:S01]  /*2c540*/  PRMT R3, R153, 0x7610, R3 ;  /* 0x0000761099037816 */ /* 0x000fe20000000003 */
[----:B------:R-:W-:Y:S08]  /*2c550*/  @!P3 BRA `(.L_x_797) ;  /* 0x000000000004b947 */ /* 0x000ff00003800000 */
[----:B------:R2:W5:Y:S02]  /*2c560*/  LDG.E.LTC128B.U16 R3, desc[UR44][R10.64] ;  /* 0x0000002c0a037981 */ /* 0x000564000c1e1520 */
.L_x_797:
[----:B------:R-:W-:Y:S05]  /*2c570*/  BSYNC B1 ;  /* 0x0000000000017941 */ /* 0x000fea0003800000 */
.L_x_796:
[----:B--2--5:R-:W-:Y:S01]  /*2c580*/  HADD2.F32 R11, -RZ, R3.H0_H0 ;  /* 0x20000003ff0b7230 */ /* 0x024fe20000004100 */
[----:B------:R-:W-:Y:S01]  /*2c590*/  IADD3 R8, P2, R165, R4, RZ ;  /* 0x00000004a5087210 */ /* 0x000fe20007f5e0ff */
[----:B------:R-:W-:Y:S01]  /*2c5a0*/  BSSY B1, `(.L_x_798) ;  /* 0x000000e000017945 */ /* 0x000fe20003800000 */
[----:B------:R-:W-:Y:S02]  /*2c5b0*/  IADD3.X R13, R21, R155, RZ, P5, !PT ;  /* 0x0000009b150d7210 */ /* 0x000fe40002ffe4ff */
[----:B------:R-:W-:Y:S01]  /*2c5c0*/  FMUL R11, R11, R16 ;  /* 0x000000100b0b7220 */ /* 0x000fe20000400000 */
[----:B------:R-:W-:Y:S01]  /*2c5d0*/  IMAD.X R9, R9, 0x1, R164, P2 ;  /* 0x0000000109097824 */ /* 0x000fe200010e06a4 */
[----:B------:R-:W-:Y:S01]  /*2c5e0*/  ISETP.GT.AND P5, PT, R0, 0x1, P1 ;  /* 0x000000010000780c */ /* 0x000fe20000fa4270 */
        /* <DEDUP_REMOVED lines=9> */
.L_x_799:
[----:B------:R-:W-:Y:S05]  /*2c680*/  BSYNC B1 ;  /* 0x0000000000017941 */ /* 0x000fea0003800000 */
.L_x_798:
[----:B--2--5:R-:W-:Y:S01]  /*2c690*/  HADD2.F32 R11, -RZ, R3.H0_H0 ;  /* 0x20000003ff0b7230 */ /* 0x024fe20000004100 */
[----:B------:R-:W-:Y:S01]  /*2c6a0*/  ISETP.GT.AND P2, PT, R0, 0x8, P0 ;  /* 0x000000080000780c */ /* 0x000fe20000744270 */
[----:B------:R-:W-:Y:S03]  /*2c6b0*/  BSSY B1, `(.L_x_800) ;  /* 0x0000007000017945 */ /* 0x000fe60003800000 */
[----:B------:R-:W-:-:S04]  /*2c6c0*/  FMUL R10, R11, R16 ;  /* 0x000000100b0a7220 */ /* 0x000fc80000400000 */
[----:B------:R-:W-:-:S05]  /*2c6d0*/  FFMA R10, R27, R2, R10 ;  /* 0x000000021b0a7223 */ /* 0x000fca000000000a */
[----:B------:R-:W-:-:S05]  /*2c6e0*/  F2FP.F16.F32.PACK_AB R10, RZ, R10 ;  /* 0x0000000aff0a723e */ /* 0x000fca00000000ff */
[----:B------:R2:W-:Y:S01]  /*2c6f0*/  @P5 STG.E.U16 desc[UR44][R8.64+0x2], R10 ;  /* 0x0000020a08005986 */ /* 0x0005e2000c10152c */
[----:B------:R-:W-:Y:S05]  /*2c700*/  @!P2 BRA `(.L_x_801) ;  /* 0x000000000004a947 */ /* 0x000fea0003800000 */
[----:B------:R4:W5:Y:S02]  /*2c710*/  LDG.E.LTC128B.U16 R3, desc[UR44][R6.64+0x10] ;  /* 0x0000102c06037981 */ /* 0x000964000c1e1520 */
.L_x_801:
[----:B------:R-:W-:Y:S05]  /*2c720*/  BSYNC B1 ;  /* 0x0000000000017941 */ /* 0x000fea0003800000 */
.L_x_800:
[----:B--2--5:R-:W-:Y:S01]  /*2c730*/  HADD2.F32 R9, -RZ, R3.H0_H0 ;  /* 0x20000003ff097230 */ /* 0x024fe20000004100 */
[----:B------:R-:W-:Y:S01]  /*2c740*/  ISETP.GT.AND P3, PT, R0, 0x9, P0 ;  /* 0x000000090000780c */ /* 0x000fe20000764270 */
[----:B------:R-:W-:Y:S03]  /*2c750*/  BSSY B1, `(.L_x_802) ;  /* 0x000000a000017945 */ /* 0x000fe60003800000 */
[----:B------:R-:W-:-:S04]  /*2c760*/  FMUL R9, R9, R16 ;  /* 0x0000001009097220 */ /* 0x000fc80000400000 */
[----:B------:R-:W-:-:S05]  /*2c770*/  FFMA R9, R28, R2, R9 ;  /* 0x000000021c097223 */ /* 0x000fca0000000009 */
[----:B------:R-:W-:Y:S02]  /*2c780*/  F2FP.F16.F32.PACK_AB R8, RZ, R9 ;  /* 0x00000009ff08723e */ /* 0x000fe400000000ff */
[----:B------:R-:W-:Y:S02]  /*2c790*/  IADD3 R9, R157, R5, RZ ;  /* 0x000000059d097210 */ /* 0x000fe40007ffe0ff */
[----:B------:R-:W-:Y:S01]  /*2c7a0*/  PRMT R10, R8, 0x7610, R10 ;  /* 0x00007610080a7816 */ /* 0x000fe2000000000a */
[----:B------:R-:W-:-:S05]  /*2c7b0*/  @P2 IMAD.MOV.U32 R8, RZ, RZ, R4 ;  /* 0x000000ffff082224 */ /* 0x000fca00078e0004 */
[----:B------:R2:W-:Y:S01]  /*2c7c0*/  @P2 STG.E.U16 desc[UR44][R8.64+0x10], R10 ;  /* 0x0000100a08002986 */ /* 0x0005e2000c10152c */
[----:B------:R-:W-:Y:S05]  /*2c7d0*/  @!P3 BRA `(.L_x_803) ;  /* 0x000000000004b947 */ /* 0x000fea0003800000 */
[----:B------:R0:W5:Y:S02]  /*2c7e0*/  LDG.E.LTC128B.U16 R3, desc[UR44][R6.64+0x12] ;  /* 0x0000122c06037981 */ /* 0x000164000c1e1520 */
.L_x_803:
[----:B------:R-:W-:Y:S05]  /*2c7f0*/  BSYNC B1 ;  /* 0x0000000000017941 */ /* 0x000fea0003800000 */
.L_x_802:
[----:B-----5:R-:W-:Y:S01]  /*2c800*/  HADD2.F32 R11, -RZ, R3.H0_H0 ;  /* 0x20000003ff0b7230 */ /* 0x020fe20000004100 */
[----:B------:R-:W-:Y:S01]  /*2c810*/  ISETP.GT.AND P4, PT, R0, 0x8, P1 ;  /* 0x000000080000780c */ /* 0x000fe20000f84270 */
[----:B------:R-:W-:Y:S03]  /*2c820*/  BSSY B1, `(.L_x_804) ;  /* 0x000000a000017945 */ /* 0x000fe60003800000 */
[----:B--2---:R-:W-:Y:S01]  /*2c830*/  FMUL R10, R11, R16 ;  /* 0x000000100b0a7220 */ /* 0x004fe20000400000 */
[----:B------:R-:W-:-:S03]  /*2c840*/  @P3 MOV R11, R9 ;  /* 0x00000009000b3202 */ /* 0x000fc60000000f00 */
[----:B------:R-:W-:-:S05]  /*2c850*/  FFMA R10, R29, R2, R10 ;  /* 0x000000021d0a7223 */ /* 0x000fca000000000a */
[----:B------:R-:W-:-:S04]  /*2c860*/  F2FP.F16.F32.PACK_AB R10, RZ, R10 ;  /* 0x0000000aff0a723e */ /* 0x000fc800000000ff */
[----:B------:R-:W-:Y:S01]  /*2c870*/  PRMT R12, R10, 0x7610, R12 ;  /* 0x000076100a0c7816 */ /* 0x000fe2000000000c */
[----:B------:R-:W-:-:S05]  /*2c880*/  @P3 IMAD.MOV.U32 R10, RZ, RZ, R4 ;  /* 0x000000ffff0a3224 */ /* 0x000fca00078e0004 */
[----:B------:R2:W-:Y:S01]  /*2c890*/  @P3 STG.E.U16 desc[UR44][R10.64+0x12], R12 ;  /* 0x0000120c0a003986 */ /* 0x0005e2000c10152c */
[----:B------:R-:W-:Y:S05]  /*2c8a0*/  @!P4 BRA `(.L_x_805) ;  /* 0x000000000004c947 */ /* 0x000fea0003800000 */
[----:B------:R0:W5:Y:S02]  /*2c8b0*/  LDG.E.LTC128B.U16 R3, desc[UR44][R14.64+0x10] ;  /* 0x0000102c0e037981 */ /* 0x000164000c1e1520 */
.L_x_805:
[----:B------:R-:W-:Y:S05]  /*2c8c0*/  BSYNC B1 ;  /* 0x0000000000017941 */ /* 0x000fea0003800000 */
.L_x_804:
[----:B--2--5:R-:W-:Y:S01]  /*2c8d0*/  HADD2.F32 R11, -RZ, R3.H0_H0 ;  /* 0x20000003ff0b7230 */ /* 0x024fe20000004100 */
[----:B------:R-:W-:Y:S01]  /*2c8e0*/  IADD3 R10, P2, R165, R4, RZ ;  /* 0x00000004a50a7210 */ /* 0x000fe20007f5e0ff */
[----:B------:R-:W-:Y:S01]  /*2c8f0*/  BSSY B1, `(.L_x_806) ;  /* 0x0000009000017945 */ /* 0x000fe20003800000 */
[----:B------:R-:W-:Y:S02]  /*2c900*/  ISETP.GT.AND P3, PT, R0, 0x9, P1 ;  /* 0x000000090000780c */ /* 0x000fe40000f64270 */
[----:B------:R-:W-:-:S04]  /*2c910*/  FMUL R11, R11, R16 ;  /* 0x000000100b0b7220 */ /* 0x000fc80000400000 */
[----:B------:R-:W-:-:S05]  /*2c920*/  FFMA R11, R30, R2, R11 ;  /* 0x000000021e0b7223 */ /* 0x000fca000000000b */
[----:B------:R-:W-:Y:S01]  /*2c930*/  F2FP.F16.F32.PACK_AB R12, RZ, R11 ;  /* 0x0000000bff0c723e */ /* 0x000fe200000000ff */
[----:B------:R-:W-:-:S05]  /*2c940*/  IMAD.X R11, R9, 0x1, R164, P2 ;  /* 0x00000001090b7824 */ /* 0x000fca00010e06a4 */
[----:B------:R2:W-:Y:S01]  /*2c950*/  @P4 STG.E.U16 desc[UR44][R10.64+0x10], R12 ;  /* 0x0000100c0a004986 */ /* 0x0005e2000c10152c */
[----:B------:R-:W-:Y:S05]  /*2c960*/  @!P3 BRA `(.L_x_807) ;  /* 0x000000000004b947 */ /* 0x000fea0003800000 */
[----:B------:R0:W5:Y:S02]  /*2c970*/  LDG.E.LTC128B.U16 R3, desc[UR44][R14.64+0x12] ;  /* 0x0000122c0e037981 */ /* 0x000164000c1e1520 */
.L_x_807:
[----:B------:R-:W-:Y:S05]  /*2c980*/  BSYNC B1 ;  /* 0x0000000000017941 */ /* 0x000fea0003800000 */
.L_x_806:
[----:B-----5:R-:W-:Y:S01]  /*2c990*/  HADD2.F32 R13, -RZ, R3.H0_H0 ;  /* 0x20000003ff0d7230 */ /* 0x020fe20000004100 */
[----:B------:R-:W-:Y:S01]  /*2c9a0*/  ISETP.GT.AND P2, PT, R0, 0x10, P0 ;  /* 0x000000100000780c */ /* 0x000fe20000744270 */
[----:B------:R-:W-:Y:S03]  /*2c9b0*/  BSSY B1, `(.L_x_808) ;  /* 0x0000007000017945 */ /* 0x000fe60003800000 */
[----:B--2---:R-:W-:-:S04]  /*2c9c0*/  FMUL R12, R13, R16 ;  /* 0x000000100d0c7220 */ /* 0x004fc80000400000 */
[----:B------:R-:W-:-:S05]  /*2c9d0*/  FFMA R12, R31, R2, R12 ;  /* 0x000000021f0c7223 */ /* 0x000fca000000000c */
[----:B------:R-:W-:-:S05]  /*2c9e0*/  F2FP.F16.F32.PACK_AB R12, RZ, R12 ;  /* 0x0000000cff0c723e */ /* 0x000fca00000000ff */
[----:B------:R2:W-:Y:S01]  /*2c9f0*/  @P3 STG.E.U16 desc[UR44][R10.64+0x12], R12 ;  /* 0x0000120c0a003986 */ /* 0x0005e2000c10152c */
[----:B------:R-:W-:Y:S05]  /*2ca00*/  @!P2 BRA `(.L_x_809) ;  /* 0x000000000004a947 */ /* 0x000fea0003800000 */
[----:B------:R0:W5:Y:S02]  /*2ca10*/  LDG.E.LTC128B.U16 R3, desc[UR44][R6.64+0x20] ;  /* 0x0000202c06037981 */ /* 0x000164000c1e1520 */
.L_x_809:
[----:B------:R-:W-:Y:S05]  /*2ca20*/  BSYNC B1 ;  /* 0x0000000000017941 */ /* 0x000fea0003800000 */
.L_x_808:
[----:B-----5:R-:W-:Y:S01]  /*2ca30*/  HADD2.F32 R13, -RZ, R3.H0_H0 ;  /* 0x20000003ff0d7230 */ /* 0x020fe20000004100 */
[----:B------:R-:W-:Y:S01]  /*2ca40*/  ISETP.GT.AND P3, PT, R0, 0x11, P0 ;  /* 0x000000110000780c */ /* 0x000fe20000764270 */
[----:B--2---:R-:W-:Y:S01]  /*2ca50*/  @P2 IMAD.MOV.U32 R12, RZ, RZ, R4 ;  /* 0x000000ffff0c2224 */ /* 0x004fe200078e0004 */
[----:B------:R-:W-:Y:S02]  /*2ca60*/  BSSY B1, `(.L_x_810) ;  /* 0x0000009000017945 */ /* 0x000fe40003800000 */
[----:B------:R-:W-:-:S04]  /*2ca70*/  FMUL R13, R13, R16 ;  /* 0x000000100d0d7220 */ /* 0x000fc80000400000 */
[----:B------:R-:W-:-:S05]  /*2ca80*/  FFMA R13, R32, R2, R13 ;  /* 0x00000002200d7223 */ /* 0x000fca000000000d */
[----:B------:R-:W-:-:S04]  /*2ca90*/  F2FP.F16.F32.PACK_AB R13, RZ, R13 ;  /* 0x0000000dff0d723e */ /* 0x000fc800000000ff */
[----:B0-----:R-:W-:Y:S02]  /*2caa0*/  PRMT R18, R13, 0x7610, R18 ;  /* 0x000076100d127816 */ /* 0x001fe40000000012 */
[----:B------:R-:W-:-:S05]  /*2cab0*/  @P2 MOV R13, R9 ;  /* 0x00000009000d2202 */ /* 0x000fca0000000f00 */
[----:B------:R0:W-:Y:S01]  /*2cac0*/  @P2 STG.E.U16 desc[UR44][R12.64+0x20], R18 ;  /* 0x000020120c002986 */ /* 0x0001e2000c10152c */
[----:B------:R-:W-:Y:S05]  /*2cad0*/  @!P3 BRA `(.L_x_811) ;  /* 0x000000000004b947 */ /* 0x000fea0003800000 */
[----:B------:R2:W5:Y:S02]  /*2cae0*/  LDG.E.LTC128B.U16 R3, desc[UR44][R6.64+0x22] ;  /* 0x0000222c06037981 */ /* 0x000564000c1e1520 */
.L_x_811:
[----:B------:R-:W-:Y:S05]  /*2caf0*/  BSYNC B1 ;  /* 0x0000000000017941 */ /* 0x000fea0003800000 */
.L_x_810:
[----:B0----5:R-:W-:Y:S01]  /*2cb00*/  HADD2.F32 R13, -RZ, R3.H0_H0 ;  /* 0x20000003ff0d7230 */ /* 0x021fe20000004100 */
[----:B------:R-:W-:Y:S01]  /*2cb10*/  ISETP.GT.AND P2, PT, R0, 0x10, P1 ;  /* 0x000000100000780c */ /* 0x000fe20000f44270 */
[----:B------:R-:W-:Y:S03]  /*2cb20*/  BSSY B1, `(.L_x_812) ;  /* 0x000000a000017945 */ /* 0x000fe60003800000 */
[----:B------:R-:W-:Y:S01]  /*2cb30*/  FMUL R12, R13, R16 ;  /* 0x000000100d0c7220 */ /* 0x000fe20000400000 */
[----:B------:R-:W-:-:S03]  /*2cb40*/  @P3 IMAD.MOV.U32 R13, RZ, RZ, R9 ;  /* 0x000000ffff0d3224 */ /* 0x000fc600078e0009 */
[----:B------:R-:W-:-:S05]  /*2cb50*/  FFMA R12, R33, R2, R12 ;  /* 0x00000002210c7223 */ /* 0x000fca000000000c */
[----:B------:R-:W-:-:S04]  /*2cb60*/  F2FP.F16.F32.PACK_AB R12, RZ, R12 ;  /* 0x0000000cff0c723e */ /* 0x000fc800000000ff */
[----:B------:R-:W-:Y:S01]  /*2cb70*/  PRMT R18, R12, 0x7610, R18 ;  /* 0x000076100c127816 */ /* 0x000fe20000000012 */
[----:B------:R-:W-:-:S05]  /*2cb80*/  @P3 IMAD.MOV.U32 R12, RZ, RZ, R4 ;  /* 0x000000ffff0c3224 */ /* 0x000fca00078e0004 */
[----:B------:R0:W-:Y:S01]  /*2cb90*/  @P3 STG.E.U16 desc[UR44][R12.64+0x22], R18 ;  /* 0x000022120c003986 */ /* 0x0001e2000c10152c */
[----:B------:R-:W-:Y:S05]  /*2cba0*/  @!P2 BRA `(.L_x_813) ;  /* 0x000000000004a947 */ /* 0x000fea0003800000 */
[----:B------:R0:W5:Y:S02]  /*2cbb0*/  LDG.E.LTC128B.U16 R3, desc[UR44][R14.64+0x20] ;  /* 0x0000202c0e037981 */ /* 0x000164000c1e1520 */
.L_x_813:
[----:B------:R-:W-:Y:S05]  /*2cbc0*/  BSYNC B1 ;  /* 0x0000000000017941 */ /* 0x000fea0003800000 */
.L_x_812:
[----:B0----5:R-:W-:Y:S01]  /*2cbd0*/  HADD2.F32 R13, -RZ, R3.H0_H0 ;  /* 0x20000003ff0d7230 */ /* 0x021fe20000004100 */
        /* <DEDUP_REMOVED lines=8> */
.L_x_815:
[----:B------:R-:W-:Y:S05]  /*2cc60*/  BSYNC B1 ;  /* 0x0000000000017941 */ /* 0x000fea0003800000 */
.L_x_814:
        /* <DEDUP_REMOVED lines=9> */
.L_x_817:
[----:B------:R-:W-:Y:S05]  /*2cd00*/  BSYNC B1 ;  /* 0x0000000000017941 */ /* 0x000fea0003800000 */
.L_x_816:
[----:B-----5:R-:W-:Y:S01]  /*2cd10*/  HADD2.F32 R13, -RZ, R3.H0_H0 ;  /* 0x20000003ff0d7230 */ /* 0x020fe20000004100 */
[----:B0-----:R-:W-:Y:S01]  /*2cd20*/  @P2 MOV R12, R4 ;  /* 0x00000004000c2202 */ /* 0x001fe20000000f00 */
[----:B------:R-:W-:Y:S01]  /*2cd30*/  BSSY B1, `(.L_x_818) ;  /* 0x000000a000017945 */ /* 0x000fe20003800000 */
[----:B------:R-:W-:Y:S02]  /*2cd40*/  ISETP.GT.AND P3, PT, R0, 0x19, P0 ;  /* 0x000000190000780c */ /* 0x000fe40000764270 */
[----:B------:R-:W-:-:S04]  /*2cd50*/  FMUL R13, R13, R16 ;  /* 0x000000100d0d7220 */ /* 0x000fc80000400000 */
[----:B------:R-:W-:-:S05]  /*2cd60*/  FFMA R13, R36, R2, R13 ;  /* 0x00000002240d7223 */ /* 0x000fca000000000d */
[----:B------:R-:W-:-:S04]  /*2cd70*/  F2FP.F16.F32.PACK_AB R13, RZ, R13 ;  /* 0x0000000dff0d723e */ /* 0x000fc800000000ff */
[----:B------:R-:W-:Y:S01]  /*2cd80*/  PRMT R18, R13, 0x7610, R18 ;  /* 0x000076100d127816 */ /* 0x000fe20000000012 */
[----:B------:R-:W-:-:S05]  /*2cd90*/  @P2 IMAD.MOV.U32 R13, RZ, RZ, R9 ;  /* 0x000000ffff0d2224 */ /* 0x000fca00078e0009 */
[----:B------:R0:W-:Y:S01]  /*2cda0*/  @P2 STG.E.U16 desc[UR44][R12.64+0x30], R18 ;  /* 0x000030120c002986 */ /* 0x0001e2000c10152c */
[----:B------:R-:W-:Y:S05]  /*2cdb0*/  @!P3 BRA `(.L_x_819) ;  /* 0x000000000004b947 */ /* 0x000fea0003800000 */
[----:B------:R0:W5:Y:S02]  /*2cdc0*/  LDG.E.LTC128B.U16 R3, desc[UR44][R6.64+0x32] ;  /* 0x0000322c06037981 */ /* 0x000164000c1e1520 */
.L_x_819:
[----:B------:R-:W-:Y:S05]  /*2cdd0*/  BSYNC B1 ;  /* 0x0000000000017941 */ /* 0x000fea0003800000 */
.L_x_818:
[----:B0----5:R-:W-:Y:S01]  /*2cde0*/  HADD2.F32 R13, -RZ, R3.H0_H0 ;  /* 0x20000003ff0d7230 */ /* 0x021fe20000004100 */
[----:B------:R-:W-:Y:S01]  /*2cdf0*/  ISETP.GT.AND P2, PT, R0, 0x18, P1 ;  /* 0x000000180000780c */ /* 0x000fe20000f44270 */
[----:B------:R-:W-:Y:S03]  /*2ce00*/  BSSY B1, `(.L_x_820) ;  /* 0x000000a000017945 */ /* 0x000fe60003800000 */
[----:B------:R-:W-:Y:S01]  /*2ce10*/  FMUL R12, R13, R16 ;  /* 0x000000100d0c7220 */ /* 0x000fe20000400000 */
        /* <DEDUP_REMOVED lines=8> */
.L_x_821:
[----:B------:R-:W-:Y:S05]  /*2cea0*/  BSYNC B1 ;  /* 0x0000000000017941 */ /* 0x000fea0003800000 */
.L_x_820:
        /* <DEDUP_REMOVED lines=9> */
.L_x_823:
[----:B------:R-:W-:Y:S05]  /*2cf40*/  BSYNC B1 ;  /* 0x0000000000017941 */ /* 0x000fea0003800000 */
.L_x_822:
        /* <DEDUP_REMOVED lines=9> */
.L_x_825:
[----:B------:R-:W-:Y:S05]  /*2cfe0*/  BSYNC B1 ;  /* 0x0000000000017941 */ /* 0x000fea0003800000 */
.L_x_824:
[----:B-----5:R-:W-:Y:S01]  /*2cff0*/  HADD2.F32 R13, -RZ, R3.H0_H0 ;  /* 0x20000003ff0d7230 */ /* 0x020fe20000004100 */
[----:B------:R-:W-:Y:S01]  /*2d000*/  ISETP.GT.AND P3, PT, R0, 0x21, P0 ;  /* 0x000000210000780c */ /* 0x000fe20000764270 */
[----:B0-----:R-:W-:Y:S01]  /*2d010*/  @P2 IMAD.MOV.U32 R12, RZ, RZ, R4 ;  /* 0x000000ffff0c2224 */ /* 0x001fe200078e0004 */
[----:B------:R-:W-:Y:S02]  /*2d020*/  BSSY B1, `(.L_x_826) ;  /* 0x0000009000017945 */ /* 0x000fe40003800000 */
        /* <DEDUP_REMOVED lines=8> */
.L_x_827:
[----:B------:R-:W-:Y:S05]  /*2d0b0*/  BSYNC B1 ;  /* 0x0000000000017941 */ /* 0x000fea0003800000 */
.L_x_826:
[----:B0----5:R-:W-:Y:S01]  /*2d0c0*/  HADD2.F32 R13, -RZ, R3.H0_H0 ;  /* 0x20000003ff0d7230 */ /* 0x021fe20000004100 */
[----:B------:R-:W-:Y:S01]  /*2d0d0*/  ISETP.GT.AND P2, PT, R0, 0x20, P1 ;  /* 0x000000200000780c */ /* 0x000fe20000f44270 */
[----:B------:R-:W-:Y:S03]  /*2d0e0*/  BSSY B1, `(.L_x_828) ;  /* 0x000000a000017945 */ /* 0x000fe60003800000 */
[----:B------:R-:W-:Y:S01]  /*2d0f0*/  FMUL R12, R13, R16 ;  /* 0x000000100d0c7220 */ /* 0x000fe20000400000 */
[----:B------:R-:W-:-:S03]  /*2d100*/  @P3 IMAD.MOV.U32 R13, RZ, RZ, R9 ;  /* 0x000000ffff0d3224 */ /* 0x000fc600078e0009 */
[----:B------:R-:W-:-:S05]  /*2d110*/  FFMA R12, R41, R2, R12 ;  /* 0x00000002290c7223 */ /* 0x000fca000000000c */
[----:B------:R-:W-:-:S04]  /*2d120*/  F2FP.F16.F32.PACK_AB R12, RZ, R12 ;  /* 0x0000000cff0c723e */ /* 0x000fc800000000ff */
[----:B------:R-:W-:Y:S02]  /*2d130*/  PRMT R18, R12, 0x7610, R18 ;  /* 0x000076100c127816 */ /* 0x000fe40000000012 */
[----:B------:R-:W-:-:S05]  /*2d140*/  @P3 MOV R12, R4 ;  /* 0x00000004000c3202 */ /* 0x000fca0000000f00 */
[----:B------:R0:W-:Y:S01]  /*2d150*/  @P3 STG.E.U16 desc[UR44][R12.64+0x42], R18 ;  /* 0x000042120c003986 */ /* 0x0001e2000c10152c */
[----:B------:R-:W-:Y:S05]  /*2d160*/  @!P2 BRA `(.L_x_829) ;  /* 0x000000000004a947 */ /* 0x000fea0003800000 */
[----:B------:R0:W5:Y:S02]  /*2d170*/  LDG.E.LTC128B.U16 R3, desc[UR44][R14.64+0x40] ;  /* 0x0000402c0e037981 */ /* 0x000164000c1e1520 */
.L_x_829:
[----:B------:R-:W-:Y:S05]  /*2d180*/  BSYNC B1 ;  /* 0x0000000000017941 */ /* 0x000fea0003800000 */
.L_x_828:
        /* <DEDUP_REMOVED lines=9> */
.L_x_831:
[----:B------:R-:W-:Y:S05]  /*2d220*/  BSYNC B1 ;  /* 0x0000000000017941 */ /* 0x000fea0003800000 */
.L_x_830:
        /* <DEDUP_REMOVED lines=9> */
.L_x_833:
[----:B------:R-:W-:Y:S05]  /*2d2c0*/  BSYNC B1 ;  /* 0x0000000000017941 */ /* 0x000fea0003800000 */
.L_x_832:
[----:B-----5:R-:W-:Y:S01]  /*2d2d0*/  HADD2.F32 R13, -RZ, R3.H0_H0 ;  /* 0x20000003ff0d7230 */ /* 0x020fe20000004100 */
[----:B------:R-:W-:Y:S01]  /*2d2e0*/  ISETP.GT.AND P3, PT, R0, 0x29, P0 ;  /* 0x000000290000780c */ /* 0x000fe20000764270 */
[----:B0-----:R-:W-:Y:S01]  /*2d2f0*/  @P2 IMAD.MOV.U32 R12, RZ, RZ, R4 ;  /* 0x000000ffff0c2224 */ /* 0x001fe200078e0004 */
[----:B------:R-:W-:Y:S02]  /*2d300*/  BSSY B1, `(.L_x_834) ;  /* 0x0000009000017945 */ /* 0x000fe40003800000 */
[----:B------:R-:W-:-:S04]  /*2d310*/  FMUL R13, R13, R16 ;  /* 0x000000100d0d7220 */ /* 0x000fc80000400000 */
[----:B------:R-:W-:-:S05]  /*2d320*/  FFMA R13, R44, R2, R13 ;  /* 0x000000022c0d7223 */ /* 0x000fca000000000d */
[----:B------:R-:W-:-:S04]  /*2d330*/  F2FP.F16.F32.PACK_AB R13, RZ, R13 ;  /* 0x0000000dff0d723e */ /* 0x000fc800000000ff */
[----:B------:R-:W-:Y:S02]  /*2d340*/  PRMT R18, R13, 0x7610, R18 ;  /* 0x000076100d127816 */ /* 0x000fe40000000012 */
[----:B------:R-:W-:-:S05]  /*2d350*/  @P2 MOV R13, R9 ;  /* 0x00000009000d2202 */ /* 0x000fca0000000f00 */
[----:B------:R0:W-:Y:S01]  /*2d360*/  @P2 STG.E.U16 desc[UR44][R12.64+0x50], R18 ;  /* 0x000050120c002986 */ /* 0x0001e2000c10152c */
[----:B------:R-:W-:Y:S05]  /*2d370*/  @!P3 BRA `(.L_x_835) ;  /* 0x000000000004b947 */ /* 0x000fea0003800000 */
[----:B------:R0:W5:Y:S02]  /*2d380*/  LDG.E.LTC128B.U16 R3, desc[UR44][R6.64+0x52] ;  /* 0x0000522c06037981 */ /* 0x000164000c1e1520 */
.L_x_835:
[----:B------:R-:W-:Y:S05]  /*2d390*/  BSYNC B1 ;  /* 0x0000000000017941 */ /* 0x000fea0003800000 */
.L_x_834:
        /* <DEDUP_REMOVED lines=12> */
.L_x_837:
[----:B------:R-:W-:Y:S05]  /*2d460*/  BSYNC B1 ;  /* 0x0000000000017941 */ /* 0x000fea0003800000 */
.L_x_836:
        /* <DEDUP_REMOVED lines=9> */
.L_x_839:
[----:B------:R-:W-:Y:S05]  /*2d500*/  BSYNC B1 ;  /* 0x0000000000017941 */ /* 0x000fea0003800000 */
.L_x_838:
        /* <DEDUP_REMOVED lines=9> */
.L_x_841:
[----:B------:R-:W-:Y:S05]  /*2d5a0*/  BSYNC B1 ;  /* 0x0000000000017941 */ /* 0x000fea0003800000 */
.L_x_840:
        /* <DEDUP_REMOVED lines=12> */
.L_x_843:
[----:B------:R-:W-:Y:S05]  /*2d670*/  BSYNC B1 ;  /* 0x0000000000017941 */ /* 0x000fea0003800000 */
.L_x_842:
        /* <DEDUP_REMOVED lines=12> */
.L_x_845:
[----:B------:R-:W-:Y:S05]  /*2d740*/  BSYNC B1 ;  /* 0x0000000000017941 */ /* 0x000fea0003800000 */
.L_x_844:
        /* <DEDUP_REMOVED lines=9> */
.L_x_847:
[----:B------:R-:W-:Y:S05]  /*2d7e0*/  BSYNC B1 ;  /* 0x0000000000017941 */ /* 0x000fea0003800000 */
.L_x_846:
        /* <DEDUP_REMOVED lines=9> */
.L_x_849:
[----:B------:R-:W-:Y:S05]  /*2d880*/  BSYNC B1 ;  /* 0x0000000000017941 */ /* 0x000fea0003800000 */
.L_x_848:
        /* <DEDUP_REMOVED lines=12> */
.L_x_851:
[----:B------:R-:W-:Y:S05]  /*2d950*/  BSYNC B1 ;  /* 0x0000000000017941 */ /* 0x000fea0003800000 */
.L_x_850:
        /* <DEDUP_REMOVED lines=12> */
.L_x_853:
[----:B------:R-:W-:Y:S05]  /*2da20*/  BSYNC B1 ;  /* 0x0000000000017941 */ /* 0x000fea0003800000 */
.L_x_852:
        /* <DEDUP_REMOVED lines=9> */
.L_x_855:
[----:B------:R-:W-:Y:S05]  /*2dac0*/  BSYNC B1 ;  /* 0x0000000000017941 */ /* 0x000fea0003800000 */
.L_x_854:
        /* <DEDUP_REMOVED lines=9> */
.L_x_857:
[----:B------:R-:W-:Y:S05]  /*2db60*/  BSYNC B1 ;  /* 0x0000000000017941 */ /* 0x000fea0003800000 */
.L_x_856:
        /* <DEDUP_REMOVED lines=12> */
.L_x_859:
[----:B------:R-:W-:Y:S05]  /*2dc30*/  BSYNC B1 ;  /* 0x0000000000017941 */ /* 0x000fea0003800000 */
.L_x_858:
        /* <DEDUP_REMOVED lines=12> */
.L_x_861:
[----:B------:R-:W-:Y:S05]  /*2dd00*/  BSYNC B1 ;  /* 0x0000000000017941 */ /* 0x000fea0003800000 */
.L_x_860:
        /* <DEDUP_REMOVED lines=9> */
.L_x_863:
[----:B------:R-:W-:Y:S05]  /*2dda0*/  BSYNC B1 ;  /* 0x0000000000017941 */ /* 0x000fea0003800000 */
.L_x_862:
        /* <DEDUP_REMOVED lines=9> */
.L_x_865:
[----:B------:R-:W-:Y:S05]  /*2de40*/  BSYNC B1 ;  /* 0x0000000000017941 */ /* 0x000fea0003800000 */
.L_x_864:
        /* <DEDUP_REMOVED lines=12> */
.L_x_867:
[----:B------:R-:W-:Y:S05]  /*2df10*/  BSYNC B1 ;  /* 0x0000000000017941 */ /* 0x000fea0003800000 */
.L_x_866:
        /* <DEDUP_REMOVED lines=12> */
.L_x_869:
[----:B------:R-:W-:Y:S05]  /*2dfe0*/  BSYNC B1 ;  /* 0x0000000000017941 */ /* 0x000fea0003800000 */
.L_x_868:
        /* <DEDUP_REMOVED lines=9> */
.L_x_871:
[----:B------:R-:W-:Y:S05]  /*2e080*/  BSYNC B1 ;  /* 0x0000000000017941 */ /* 0x000fea0003800000 */
.L_x_870:
        /* <DEDUP_REMOVED lines=9> */
.L_x_873:
[----:B------:R-:W-:Y:S05]  /*2e120*/  BSYNC B1 ;  /* 0x0000000000017941 */ /* 0x000fea0003800000 */
.L_x_872:
        /* <DEDUP_REMOVED lines=12> */
.L_x_875:
[----:B------:R-:W-:Y:S05]  /*2e1f0*/  BSYNC B1 ;  /* 0x0000000000017941 */ /* 0x000fea0003800000 */
.L_x_874:
        /* <DEDUP_REMOVED lines=12> */
.L_x_877:
[----:B------:R-:W-:Y:S05]  /*2e2c0*/  BSYNC B1 ;  /* 0x0000000000017941 */ /* 0x000fea0003800000 */
.L_x_876:
        /* <DEDUP_REMOVED lines=9> */
.L_x_879:
[----:B------:R-:W-:Y:S05]  /*2e360*/  BSYNC B1 ;  /* 0x0000000000017941 */ /* 0x000fea0003800000 */
.L_x_878:
        /* <DEDUP_REMOVED lines=9> */
.L_x_881:
[----:B------:R-:W-:Y:S05]  /*2e400*/  BSYNC B1 ;  /* 0x0000000000017941 */ /* 0x000fea0003800000 */
.L_x_880:
        /* <DEDUP_REMOVED lines=12> */
.L_x_883:
[----:B------:R-:W-:Y:S05]  /*2e4d0*/  BSYNC B1 ;  /* 0x0000000000017941 */ /* 0x000fea0003800000 */
.L_x_882:
        /* <DEDUP_REMOVED lines=12> */
.L_x_885:
[----:B------:R-:W-:Y:S05]  /*2e5a0*/  BSYNC B1 ;  /* 0x0000000000017941 */ /* 0x000fea0003800000 */
.L_x_884:
        /* <DEDUP_REMOVED lines=9> */
.L_x_887:
[----:B------:R-:W-:Y:S05]  /*2e640*/  BSYNC B1 ;  /* 0x0000000000017941 */ /* 0x000fea0003800000 */
.L_x_886:
        /* <DEDUP_REMOVED lines=9> */
.L_x_889:
[----:B------:R-:W-:Y:S05]  /*2e6e0*/  BSYNC B1 ;  /* 0x0000000000017941 */ /* 0x000fea0003800000 */
.L_x_888:
        /* <DEDUP_REMOVED lines=12> */
.L_x_891:
[----:B------:R-:W-:Y:S05]  /*2e7b0*/  BSYNC B1 ;  /* 0x0000000000017941 */ /* 0x000fea0003800000 */
.L_x_890:
        /* <DEDUP_REMOVED lines=12> */
.L_x_893:
[----:B------:R-:W-:Y:S05]  /*2e880*/  BSYNC B1 ;  /* 0x0000000000017941 */ /* 0x000fea0003800000 */
.L_x_892:
        /* <DEDUP_REMOVED lines=9> */
.L_x_895:
[----:B------:R-:W-:Y:S05]  /*2e920*/  BSYNC B1 ;  /* 0x0000000000017941 */ /* 0x000fea0003800000 */
.L_x_894:
        /* <DEDUP_REMOVED lines=9> */
.L_x_897:
[----:B------:R-:W-:Y:S05]  /*2e9c0*/  BSYNC B1 ;  /* 0x0000000000017941 */ /* 0x000fea0003800000 */
.L_x_896:
        /* <DEDUP_REMOVED lines=12> */
.L_x_899:
[----:B------:R-:W-:Y:S05]  /*2ea90*/  BSYNC B1 ;  /* 0x0000000000017941 */ /* 0x000fea0003800000 */
.L_x_898:
        /* <DEDUP_REMOVED lines=12> */
.L_x_901:
[----:B------:R-:W-:Y:S05]  /*2eb60*/  BSYNC B1 ;  /* 0x0000000000017941 */ /* 0x000fea0003800000 */
.L_x_900:
        /* <DEDUP_REMOVED lines=9> */
.L_x_903:
[----:B------:R-:W-:Y:S05]  /*2ec00*/  BSYNC B1 ;  /* 0x0000000000017941 */ /* 0x000fea0003800000 */
.L_x_902:
        /* <DEDUP_REMOVED lines=9> */
.L_x_905:
[----:B------:R-:W-:Y:S05]  /*2eca0*/  BSYNC B1 ;  /* 0x0000000000017941 */ /* 0x000fea0003800000 */
.L_x_904:
        /* <DEDUP_REMOVED lines=12> */
.L_x_907:
[----:B------:R-:W-:Y:S05]  /*2ed70*/  BSYNC B1 ;  /* 0x0000000000017941 */ /* 0x000fea0003800000 */
.L_x_906:
        /* <DEDUP_REMOVED lines=12> */
.L_x_909:
[----:B------:R-:W-:Y:S05]  /*2ee40*/  BSYNC B1 ;  /* 0x0000000000017941 */ /* 0x000fea0003800000 */
.L_x_908:
        /* <DEDUP_REMOVED lines=9> */
.L_x_911:
[----:B------:R-:W-:Y:S05]  /*2eee0*/  BSYNC B1 ;  /* 0x0000000000017941 */ /* 0x000fea0003800000 */
.L_x_910:
        /* <DEDUP_REMOVED lines=9> */
.L_x_913:
[----:B------:R-:W-:Y:S05]  /*2ef80*/  BSYNC B1 ;  /* 0x0000000000017941 */ /* 0x000fea0003800000 */
.L_x_912:
        /* <DEDUP_REMOVED lines=12> */
.L_x_915:
[----:B------:R-:W-:Y:S05]  /*2f050*/  BSYNC B1 ;  /* 0x0000000000017941 */ /* 0x000fea0003800000 */
.L_x_914:
        /* <DEDUP_REMOVED lines=12> */
.L_x_917:
[----:B------:R-:W-:Y:S05]  /*2f120*/  BSYNC B1 ;  /* 0x0000000000017941 */ /* 0x000fea0003800000 */
.L_x_916:
        /* <DEDUP_REMOVED lines=9> */
.L_x_919:
[----:B------:R-:W-:Y:S05]  /*2f1c0*/  BSYNC B1 ;  /* 0x0000000000017941 */ /* 0x000fea0003800000 */
.L_x_918:
        /* <DEDUP_REMOVED lines=9> */
.L_x_921:
[----:B------:R-:W-:Y:S05]  /*2f260*/  BSYNC B1 ;  /* 0x0000000000017941 */ /* 0x000fea0003800000 */
.L_x_920:
        /* <DEDUP_REMOVED lines=12> */
.L_x_923:
[----:B------:R-:W-:Y:S05]  /*2f330*/  BSYNC B1 ;  /* 0x0000000000017941 */ /* 0x000fea0003800000 */
.L_x_922:
        /* <DEDUP_REMOVED lines=12> */
.L_x_925:
[----:B------:R-:W-:Y:S05]  /*2f400*/  BSYNC B1 ;  /* 0x0000000000017941 */ /* 0x000fea0003800000 */
.L_x_924:
        /* <DEDUP_REMOVED lines=9> */
.L_x_927:
[----:B------:R-:W-:Y:S05]  /*2f4a0*/  BSYNC B1 ;  /* 0x0000000000017941 */ /* 0x000fea0003800000 */
.L_x_926:
        /* <DEDUP_REMOVED lines=9> */
.L_x_929:
[----:B------:R-:W-:Y:S05]  /*2f540*/  BSYNC B1 ;  /* 0x0000000000017941 */ /* 0x000fea0003800000 */
.L_x_928:
        /* <DEDUP_REMOVED lines=12> */
.L_x_931:
[----:B------:R-:W-:Y:S05]  /*2f610*/  BSYNC B1 ;  /* 0x0000000000017941 */ /* 0x000fea0003800000 */
.L_x_930:
        /* <DEDUP_REMOVED lines=12> */
.L_x_933:
[----:B------:R-:W-:Y:S05]  /*2f6e0*/  BSYNC B1 ;  /* 0x0000000000017941 */ /* 0x000fea0003800000 */
.L_x_932:
        /* <DEDUP_REMOVED lines=9> */
.L_x_935:
[----:B------:R-:W-:Y:S05]  /*2f780*/  BSYNC B1 ;  /* 0x0000000000017941 */ /* 0x000fea0003800000 */
.L_x_934:
        /* <DEDUP_REMOVED lines=9> */
.L_x_937:
[----:B------:R-:W-:Y:S05]  /*2f820*/  BSYNC B1 ;  /* 0x0000000000017941 */ /* 0x000fea0003800000 */
.L_x_936:
        /* <DEDUP_REMOVED lines=12> */
.L_x_939:
[----:B------:R-:W-:Y:S05]  /*2f8f0*/  BSYNC B1 ;  /* 0x0000000000017941 */ /* 0x000fea0003800000 */
.L_x_938:
        /* <DEDUP_REMOVED lines=12> */
.L_x_941:
[----:B------:R-:W-:Y:S05]  /*2f9c0*/  BSYNC B1 ;  /* 0x0000000000017941 */ /* 0x000fea0003800000 */
.L_x_940:
        /* <DEDUP_REMOVED lines=9> */
.L_x_943:
[----:B------:R-:W-:Y:S05]  /*2fa60*/  BSYNC B1 ;  /* 0x0000000000017941 */ /* 0x000fea0003800000 */
.L_x_942:
        /* <DEDUP_REMOVED lines=9> */
.L_x_945:
[----:B------:R-:W-:Y:S05]  /*2fb00*/  BSYNC B1 ;  /* 0x0000000000017941 */ /* 0x000fea0003800000 */
.L_x_944:
        /* <DEDUP_REMOVED lines=12> */
.L_x_947:
[----:B------:R-:W-:Y:S05]  /*2fbd0*/  BSYNC B1 ;  /* 0x0000000000017941 */ /* 0x000fea0003800000 */
.L_x_946:
        /* <DEDUP_REMOVED lines=12> */
.L_x_949:
[----:B------:R-:W-:Y:S05]  /*2fca0*/  BSYNC B1 ;  /* 0x0000000000017941 */ /* 0x000fea0003800000 */
.L_x_948:
        /* <DEDUP_REMOVED lines=9> */
.L_x_951:
[----:B------:R-:W-:Y:S05]  /*2fd40*/  BSYNC B1 ;  /* 0x0000000000017941 */ /* 0x000fea0003800000 */
.L_x_950:
        /* <DEDUP_REMOVED lines=9> */
.L_x_953:
[----:B------:R-:W-:Y:S05]  /*2fde0*/  BSYNC B1 ;  /* 0x0000000000017941 */ /* 0x000fea0003800000 */
.L_x_952:
        /* <DEDUP_REMOVED lines=12> */
.L_x_955:
[----:B------:R-:W-:Y:S05]  /*2feb0*/  BSYNC B1 ;  /* 0x0000000000017941 */ /* 0x000fea0003800000 */
.L_x_954:
        /* <DEDUP_REMOVED lines=12> */
.L_x_957:
[----:B------:R-:W-:Y:S05]  /*2ff80*/  BSYNC B1 ;  /* 0x0000000000017941 */ /* 0x000fea0003800000 */
.L_x_956:
        /* <DEDUP_REMOVED lines=9> */
.L_x_959:
[----:B------:R-:W-:Y:S05]  /*30020*/  BSYNC B1 ;  /* 0x0000000000017941 */ /* 0x000fea0003800000 */
.L_x_958:
        /* <DEDUP_REMOVED lines=9> */
.L_x_961:
[----:B------:R-:W-:Y:S05]  /*300c0*/  BSYNC B1 ;  /* 0x0000000000017941 */ /* 0x000fea0003800000 */
.L_x_960:
        /* <DEDUP_REMOVED lines=12> */
.L_x_963:
[----:B------:R-:W-:Y:S05]  /*30190*/  BSYNC B1 ;  /* 0x0000000000017941 */ /* 0x000fea0003800000 */
.L_x_962:
        /* <DEDUP_REMOVED lines=12> */
.L_x_965:
[----:B------:R-:W-:Y:S05]  /*30260*/  BSYNC B1 ;  /* 0x0000000000017941 */ /* 0x000fea0003800000 */
.L_x_964:
        /* <DEDUP_REMOVED lines=9> */
.L_x_967:
[----:B------:R-:W-:Y:S05]  /*30300*/  BSYNC B1 ;  /* 0x0000000000017941 */ /* 0x000fea0003800000 */
.L_x_966:
        /* <DEDUP_REMOVED lines=9> */
.L_x_969:
[----:B------:R-:W-:Y:S05]  /*303a0*/  BSYNC B1 ;  /* 0x0000000000017941 */ /* 0x000fea0003800000 */
.L_x_968:
        /* <DEDUP_REMOVED lines=12> */
.L_x_971:
[----:B------:R-:W-:Y:S05]  /*30470*/  BSYNC B1 ;  /* 0x0000000000017941 */ /* 0x000fea0003800000 */
.L_x_970:
        /* <DEDUP_REMOVED lines=12> */
.L_x_973:
[----:B------:R-:W-:Y:S05]  /*30540*/  BSYNC B1 ;  /* 0x0000000000017941 */ /* 0x000fea0003800000 */
.L_x_972:
        /* <DEDUP_REMOVED lines=9> */
.L_x_975:
[----:B------:R-:W-:Y:S05]  /*305e0*/  BSYNC B1 ;  /* 0x0000000000017941 */ /* 0x000fea0003800000 */
.L_x_974:
        /* <DEDUP_REMOVED lines=9> */
.L_x_977:
[----:B------:R-:W-:Y:S05]  /*30680*/  BSYNC B1 ;  /* 0x0000000000017941 */ /* 0x000fea0003800000 */
.L_x_976:
        /* <DEDUP_REMOVED lines=12> */
.L_x_979:
[----:B------:R-:W-:Y:S05]  /*30750*/  BSYNC B1 ;  /* 0x0000000000017941 */ /* 0x000fea0003800000 */
.L_x_978:
        /* <DEDUP_REMOVED lines=12> */
.L_x_981:
[----:B------:R-:W-:Y:S05]  /*30820*/  BSYNC B1 ;  /* 0x0000000000017941 */ /* 0x000fea0003800000 */
.L_x_980:
        /* <DEDUP_REMOVED lines=9> */
.L_x_983:
[----:B------:R-:W-:Y:S05]  /*308c0*/  BSYNC B1 ;  /* 0x0000000000017941 */ /* 0x000fea0003800000 */
.L_x_982:
        /* <DEDUP_REMOVED lines=9> */
.L_x_985:
[----:B------:R-:W-:Y:S05]  /*30960*/  BSYNC B1 ;  /* 0x0000000000017941 */ /* 0x000fea0003800000 */
.L_x_984:
        /* <DEDUP_REMOVED lines=12> */
.L_x_987:
[----:B------:R-:W-:Y:S05]  /*30a30*/  BSYNC B1 ;  /* 0x0000000000017941 */ /* 0x000fea0003800000 */
.L_x_986:
        /* <DEDUP_REMOVED lines=12> */
.L_x_989:
[----:B------:R-:W-:Y:S05]  /*30b00*/  BSYNC B1 ;  /* 0x0000000000017941 */ /* 0x000fea0003800000 */
.L_x_988:
        /* <DEDUP_REMOVED lines=9> */
.L_x_991:
[----:B------:R-:W-:Y:S05]  /*30ba0*/  BSYNC B1 ;  /* 0x0000000000017941 */ /* 0x000fea0003800000 */
.L_x_990:
        /* <DEDUP_REMOVED lines=9> */
.L_x_993:
[----:B------:R-:W-:Y:S05]  /*30c40*/  BSYNC B1 ;  /* 0x0000000000017941 */ /* 0x000fea0003800000 */
.L_x_992:
        /* <DEDUP_REMOVED lines=12> */
.L_x_995:
[----:B------:R-:W-:Y:S05]  /*30d10*/  BSYNC B1 ;  /* 0x0000000000017941 */ /* 0x000fea0003800000 */
.L_x_994:
        /* <DEDUP_REMOVED lines=12> */
.L_x_997:
[----:B------:R-:W-:Y:S05]  /*30de0*/  BSYNC B1 ;  /* 0x0000000000017941 */ /* 0x000fea0003800000 */
.L_x_996:
        /* <DEDUP_REMOVED lines=9> */
.L_x_999:
[----:B------:R-:W-:Y:S05]  /*30e80*/  BSYNC B1 ;  /* 0x0000000000017941 */ /* 0x000fea0003800000 */
.L_x_998:
        /* <DEDUP_REMOVED lines=9> */
.L_x_1001:
[----:B------:R-:W-:Y:S05]  /*30f20*/  BSYNC B1 ;  /* 0x0000000000017941 */ /* 0x000fea0003800000 */
.L_x_1000:
        /* <DEDUP_REMOVED lines=12> */
.L_x_1003:
[----:B------:R-:W-:Y:S05]  /*30ff0*/  BSYNC B1 ;  /* 0x0000000000017941 */ /* 0x000fea0003800000 */
.L_x_1002:
        /* <DEDUP_REMOVED lines=12> */
.L_x_1005:
[----:B------:R-:W-:Y:S05]  /*310c0*/  BSYNC B1 ;  /* 0x0000000000017941 */ /* 0x000fea0003800000 */
.L_x_1004:
        /* <DEDUP_REMOVED lines=9> */
.L_x_1007:
[----:B------:R-:W-:Y:S05]  /*31160*/  BSYNC B1 ;  /* 0x0000000000017941 */ /* 0x000fea0003800000 */
.L_x_1006:
        /* <DEDUP_REMOVED lines=9> */
.L_x_1009:
[----:B------:R-:W-:Y:S05]  /*31200*/  BSYNC B1 ;  /* 0x0000000000017941 */ /* 0x000fea0003800000 */
.L_x_1008:
        /* <DEDUP_REMOVED lines=12> */
.L_x_1011:
[----:B------:R-:W-:Y:S05]  /*312d0*/  BSYNC B1 ;  /* 0x0000000000017941 */ /* 0x000fea0003800000 */
.L_x_1010:
        /* <DEDUP_REMOVED lines=12> */
.L_x_1013:
[----:B------:R-:W-:Y:S05]  /*313a0*/  BSYNC B1 ;  /* 0x0000000000017941 */ /* 0x000fea0003800000 */
.L_x_1012:
        /* <DEDUP_REMOVED lines=9> */
.L_x_1015:
[----:B------:R-:W-:Y:S05]  /*31440*/  BSYNC B1 ;  /* 0x0000000000017941 */ /* 0x000fea0003800000 */
.L_x_1014:
        /* <DEDUP_REMOVED lines=9> */
.L_x_1017:
[----:B------:R-:W-:Y:S05]  /*314e0*/  BSYNC B1 ;  /* 0x0000000000017941 */ /* 0x000fea0003800000 */
.L_x_1016:
        /* <DEDUP_REMOVED lines=12> */
.L_x_1019:
[----:B------:R-:W-:Y:S05]  /*315b0*/  BSYNC B1 ;  /* 0x0000000000017941 */ /* 0x000fea0003800000 */
.L_x_1018:
        /* <DEDUP_REMOVED lines=12> */
.L_x_1021:
[----:B------:R-:W-:Y:S05]  /*31680*/  BSYNC B1 ;  /* 0x0000000000017941 */ /* 0x000fea0003800000 */
.L_x_1020:
        /* <DEDUP_REMOVED lines=9> */
.L_x_1023:
[----:B------:R-:W-:Y:S05]  /*31720*/  BSYNC B1 ;  /* 0x0000000000017941 */ /* 0x000fea0003800000 */
.L_x_1022:
        /* <DEDUP_REMOVED lines=9> */
.L_x_1025:
[----:B------:R-:W-:Y:S05]  /*317c0*/  BSYNC B1 ;  /* 0x0000000000017941 */ /* 0x000fea0003800000 */
.L_x_1024:
        /* <DEDUP_REMOVED lines=12> */
.L_x_1027:
[----:B------:R-:W-:Y:S05]  /*31890*/  BSYNC B1 ;  /* 0x0000000000017941 */ /* 0x000fea0003800000 */
.L_x_1026:
        /* <DEDUP_REMOVED lines=12> */
.L_x_1029:
[----:B------:R-:W-:Y:S05]  /*31960*/  BSYNC B1 ;  /* 0x0000000000017941 */ /* 0x000fea0003800000 */
.L_x_1028:
        /* <DEDUP_REMOVED lines=9> */
.L_x_1031:
[----:B------:R-:W-:Y:S05]  /*31a00*/  BSYNC B1 ;  /* 0x0000000000017941 */ /* 0x000fea0003800000 */
.L_x_1030:
        /* <DEDUP_REMOVED lines=9> */
.L_x_1033:
[----:B------:R-:W-:Y:S05]  /*31aa0*/  BSYNC B1 ;  /* 0x0000000000017941 */ /* 0x000fea0003800000 */
.L_x_1032:
        /* <DEDUP_REMOVED lines=12> */
.L_x_1035:
[----:B------:R-:W-:Y:S05]  /*31b70*/  BSYNC B1 ;  /* 0x0000000000017941 */ /* 0x000fea0003800000 */
.L_x_1034:
        /* <DEDUP_REMOVED lines=12> */
.L_x_1037:
[----:B------:R-:W-:Y:S05]  /*31c40*/  BSYNC B1 ;  /* 0x0000000000017941 */ /* 0x000fea0003800000 */
.L_x_1036:
        /* <DEDUP_REMOVED lines=9> */
.L_x_1039:
[----:B------:R-:W-:Y:S05]  /*31ce0*/  BSYNC B1 ;  /* 0x0000000000017941 */ /* 0x000fea0003800000 */
.L_x_1038:
        /* <DEDUP_REMOVED lines=9> */
.L_x_1041:
[----:B------:R-:W-:Y:S05]  /*31d80*/  BSYNC B1 ;  /* 0x0000000000017941 */ /* 0x000fea0003800000 */
.L_x_1040:
        /* <DEDUP_REMOVED lines=12> */
.L_x_1043:
[----:B------:R-:W-:Y:S05]  /*31e50*/  BSYNC B1 ;  /* 0x0000000000017941 */ /* 0x000fea0003800000 */
.L_x_1042:
[----:B-----5:R-:W-:Y:S01]  /*31e60*/  HADD2.F32 R5, -RZ, R3.H0_H0 ;  /* 0x20000003ff057230 */ /* 0x020fe20000004100 */
[----:B------:R-:W-:Y:S01]  /*31e70*/  ISETP.GT.AND P2, PT, R0, 0xf8, P1 ;  /* 0x000000f80000780c */ /* 0x000fe20000f44270 */
[----:B------:R-:W-:Y:S03]  /*31e80*/  BSSY B1, `(.L_x_1044) ;  /* 0x0000008000017945 */ /* 0x000fe60003800000 */
[----:B012-4-:R-:W-:Y:S01]  /*31e90*/  FMUL R6, R5, R16 ;  /* 0x0000001005067220 */ /* 0x017fe20000400000 */
[----:B------:R-:W-:-:S03]  /*31ea0*/  @P0 MOV R5, R9 ;  /* 0x0000000900050202 */ /* 0x000fc60000000f00 */
[----:B------:R-:W-:-:S05]  /*31eb0*/  FFMA R6, R149, R2, R6 ;  /* 0x0000000295067223 */ /* 0x000fca0000000006 */
[----:B------:R-:W-:-:S05]  /*31ec0*/  F2FP.F16.F32.PACK_AB R6, RZ, R6 ;  /* 0x00000006ff06723e */ /* 0x000fca00000000ff */
[----:B------:R0:W-:Y:S01]  /*31ed0*/  @P0 STG.E.U16 desc[UR44][R4.64+0x1f2], R6 ;  /* 0x0001f20604000986 */ /* 0x0001e2000c10152c */
[----:B------:R-:W-:Y:S05]  /*31ee0*/  @!P2 BRA `(.L_x_1045) ;  /* 0x000000000004a947 */ /* 0x000fea0003800000 */
[----:B------:R1:W5:Y:S02]  /*31ef0*/  LDG.E.LTC128B.U16 R3, desc[UR44][R14.64+0x1f0] ;  /* 0x0001f02c0e037981 */ /* 0x000364000c1e1520 */
.L_x_1045:
[----:B------:R-:W-:Y:S05]  /*31f00*/  BSYNC B1 ;  /* 0x0000000000017941 */ /* 0x000fea0003800000 */
.L_x_1044:
[----:B0----5:R-:W-:Y:S01]  /*31f10*/  HADD2.F32 R5, -RZ, R3.H0_H0 ;  /* 0x20000003ff057230 */ /* 0x021fe20000004100 */
[----:B------:R-:W-:Y:S01]  /*31f20*/  ISETP.GT.AND P1, PT, R0, 0xf9, P1 ;  /* 0x000000f90000780c */ /* 0x000fe20000f24270 */
[----:B------:R-:W-:Y:S01]  /*31f30*/  @P2 IMAD.MOV.U32 R4, RZ, RZ, R10 ;  /* 0x000000ffff042224 */ /* 0x000fe200078e000a */
        /* <DEDUP_REMOVED lines=9> */
.L_x_1047:
[----:B------:R-:W-:Y:S05]  /*31fd0*/  BSYNC B1 ;  /* 0x0000000000017941 */ /* 0x000fea0003800000 */
.L_x_1046:
[----:B------:R-:W-:Y:S05]  /*31fe0*/  @!P1 BRA `(.L_x_1048) ;  /* 0x000000b000109947 */ /* 0x000fea0003800000 */
[----:B-----5:R-:W-:-:S05]  /*31ff0*/  HADD2.F32 R3, -RZ, R3.H0_H0 ;  /* 0x20000003ff037230 */ /* 0x020fca0000004100 */
[----:B------:R-:W-:-:S04]  /*32000*/  FMUL R0, R3, R16 ;  /* 0x0000001003007220 */ /* 0x000fc80000400000 */
[----:B------:R-:W-:-:S05]  /*32010*/  FFMA R0, R151, R2, R0 ;  /* 0x0000000297007223 */ /* 0x000fca0000000000 */
[----:B------:R-:W-:-:S05]  /*32020*/  F2FP.F16.F32.PACK_AB R0, RZ, R0 ;  /* 0x00000000ff00723e */ /* 0x000fca00000000ff */
[----:B------:R4:W-:Y:S01]  /*32030*/  STG.E.U16 desc[UR44][R10.64+0x1f2], R0 ;  /* 0x0001f2000a007986 */ /* 0x0009e2000c10152c */
[----:B------:R-:W-:Y:S05]  /*32040*/  BRA `(.L_x_1048) ;  /* 0x000000ac00f87947 */ /* 0x000fea0003800000 */
.L_x_33:
[----:B------:R-:W2:Y:S01]  /*32050*/  LDL.LU R6, [R1+0x408] ;  /* 0x0004080001067983 */ /* 0x000ea20000300800 */
[----:B------:R-:W-:-:S03]  /*32060*/  ULDC.64 UR4, c[0x0][0x5c0] ;  /* 0x0001700000047ab9 */ /* 0x000fc60000000a00 */
[----:B------:R-:W3:Y:S04]  /*32070*/  LDL.LU R10, [R1+0x418] ;  /* 0x00041800010a7983 */ /* 0x000ee80000300800 */
[----:B------:R-:W4:Y:S04]  /*32080*/  LDL.LU R235, [R1+0x494] ;  /* 0x0004940001eb7983 */ /* 0x000f280000300800 */
        /* <DEDUP_REMOVED lines=90> */
[----:B------:R0:W-:Y:S04]  /*32630*/  STL [R1+0x674], R127 ;  /* 0x0006747f01007387 */ /* 0x0001e80000100800 */
[----:B0-----:R-:W4:Y:S04]  /*32640*/  LDL.LU R127, [R1+0x490] ;  /* 0x00049000017f7983 */ /* 0x001f280000300800 */
[----:B------:R-:W-:Y:S04]  /*32650*/  STL [R1+0x670], R128 ;  /* 0x0006708001007387 */ /* 0x000fe80000100800 */
[----:B------:R0:W-:Y:S04]  /*32660*/  STL [R1+0x66c], R129 ;  /* 0x00066c8101007387 */ /* 0x0001e80000100800 */
[----:B0-----:R-:W4:Y:S04]  /*32670*/  LDL.LU R129, [R1+0x48c] ;  /* 0x00048c0001817983 */ /* 0x001f280000300800 */
        /* <DEDUP_REMOVED lines=36> */
[----:B------:R0:W-:Y:S01]  /*328c0*/  STL [R1+0x620], R148 ;  /* 0x0006209401007387 */ /* 0x0001e20000100800 */
[----:B------:R-:W-:-:S03]  /*328d0*/  LEA R8, P1, R4, UR4, 0x1 ;  /* 0x0000000404087c11 */ /* 0x000fc6000f8208ff */
[----:B0-----:R-:W4:Y:S04]  /*328e0*/  LDL.LU R148, [R1+0x440] ;  /* 0x0004400001947983 */ /* 0x001f280000300800 */
[----:B------:R0:W-:Y:S04]  /*328f0*/  STL [R1+0x61c], R149 ;  /* 0x00061c9501007387 */ /* 0x0001e80000100800 */
[----:B0-----:R-:W4:Y:S04]  /*32900*/  LDL.LU R149, [R1+0x43c] ;  /* 0x00043c0001957983 */ /* 0x001f280000300800 */
[----:B------:R0:W-:Y:S01]  /*32910*/  STL [R1+0x618], R150 ;  /* 0x0006189601007387 */ /* 0x0001e20000100800 */
[----:B------:R-:W-:-:S03]  /*32920*/  LEA.HI.X R9, R4, UR5, R13, 0x1, P1 ;  /* 0x0000000504097c11 */ /* 0x000fc600088f0c0d */
        /* <DEDUP_REMOVED lines=9> */
[----:B------:R-:W3:Y:S04]  /*329c0*/  LDL.LU R4, [R1+0x404] ;  /* 0x0004040001047983 */ /* 0x000ee80000300800 */
[----:B------:R-:W4:Y:S01]  /*329d0*/  LDL.LU R5, [R1+0x400] ;  /* 0x0004000001057983 */ /* 0x000f220000300800 */
[----:B--2---:R-:W-:-:S03]  /*329e0*/  FMUL R6, R6, R2 ;  /* 0x0000000206067220 */ /* 0x004fc60000400000 */
[----:B------:R-:W2:Y:S01]  /*329f0*/  LDL.LU R13, [R1+0x424] ;  /* 0x00042400010d7983 */ /* 0x000ea20000300800 */
[----:B------:R-:W-:Y:S01]  /*32a00*/  ISETP.GT.AND P1, PT, R0, 0x1, P0 ;  /* 0x000000010000780c */ /* 0x000fe20000724270 */
[----:B------:R-:W-:Y:S01]  /*32a10*/  USHF.L.U32 UR5, UR8, 0x4, URZ ;  /* 0x0000000408057899 */ /* 0x000fe2000800063f */
[----:B------:R-:W-:Y:S01]  /*32a20*/  F2FP.F16.F32.PACK_AB R6, RZ, R6 ;  /* 0x00000006ff06723e */ /* 0x000fe200000000ff */
[----:B------:R-:W-:-:S03]  /*32a30*/  USHF.L.U64.HI UR4, UR8, 0x4, UR9 ;  /* 0x0000000408047899 */ /* 0x000fc60008010209 */
[----:B------:R-:W-:Y:S01]  /*32a40*/  PRMT R7, R6, 0x7610, R7 ;  /* 0x0000761006077816 */ /* 0x000fe20000000007 */
[-C--:B---3--:R-:W-:Y:S01]  /*32a50*/  FMUL R4, R4, R2.reuse ;  /* 0x0000000204047220 */ /* 0x088fe20000400000 */
[----:B----4-:R-:W-:-:S04]  /*32a60*/  FMUL R5, R5, R2 ;  /* 0x0000000205057220 */ /* 0x010fc80000400000 */
[----:B------:R-:W-:Y:S02]  /*32a70*/  F2FP.F16.F32.PACK_AB R4, RZ, R4 ;  /* 0x00000004ff04723e */ /* 0x000fe400000000ff */
[----:B------:R-:W-:-:S03]  /*32a80*/  F2FP.F16.F32.PACK_AB R5, RZ, R5 ;  /* 0x00000005ff05723e */ /* 0x000fc600000000ff */
[----:B------:R0:W-:Y:S01]  /*32a90*/  @P1 STG.E.U16 desc[UR44][R8.64+0x2], R4 ;  /* 0x0000020408001986 */ /* 0x0001e2000c10152c */
[----:B------:R-:W-:Y:S02]  /*32aa0*/  ISETP.GT.AND P1, PT, R3, 0x8, PT ;  /* 0x000000080300780c */ /* 0x000fe40003f24270 */
[----:B------:R-:W-:Y:S02]  /*32ab0*/  PRMT R6, R5, 0x7610, R6 ;  /* 0x0000761005067816 */ /* 0x000fe40000000006 */
[----:B------:R-:W-:-:S03]  /*32ac0*/  ISETP.GT.AND P3, PT, R0, RZ, P1 ;  /* 0x000000ff0000720c */ /* 0x000fc60000f64270 */
[----:B------:R1:W-:Y:S01]  /*32ad0*/  @P2 STG.E.U16 desc[UR44][R8.64], R6 ;  /* 0x0000000608002986 */ /* 0x0003e2000c10152c */
[----:B0-----:R-:W-:-:S03]  /*32ae0*/  IADD3 R4, P4, R8, UR5, RZ ;  /* 0x0000000508047c10 */ /* 0x001fc6000ff9e0ff */
[----:B-1----:R-:W3:Y:S01]  /*32af0*/  LDL.LU R6, [R1+0x40c] ;  /* 0x00040c0001067983 */ /* 0x002ee20000300800 */
[----:B------:R-:W-:Y:S02]  /*32b00*/  ISETP.GT.AND P2, PT, R0, 0x1, P1 ;  /* 0x000000010000780c */ /* 0x000fe40000f44270 */
[----:B------:R-:W-:-:S05]  /*32b10*/  IADD3.X R5, R9, UR4, RZ, P4, !PT ;  /* 0x0000000409057c10 */ /* 0x000fca000a7fe4ff */
[----:B------:R0:W-:Y:S04]  /*32b20*/  @P3 STG.E.U16 desc[UR44][R4.64], R7 ;  /* 0x0000000704003986 */ /* 0x0001e8000c10152c */
[----:B0-----:R-:W4:Y:S01]  /*32b30*/  LDL.LU R7, [R1+0x414] ;  /* 0x0004140001077983 */ /* 0x001f220000300800 */
[----:B---3--:R-:W-:-:S05]  /*32b40*/  FMUL R6, R6, R2 ;  /* 0x0000000206067220 */ /* 0x008fca0000400000 */
[----:B------:R-:W-:-:S05]  /*32b50*/  F2FP.F16.F32.PACK_AB R6, RZ, R6 ;  /* 0x00000006ff06723e */ /* 0x000fca00000000ff */
[----:B------:R0:W-:Y:S04]  /*32b60*/  @P2 STG.E.U16 desc[UR44][R4.64+0x2], R6 ;  /* 0x0000020604002986 */ /* 0x0001e8000c10152c */
[----:B0-----:R-:W3:Y:S01]  /*32b70*/  LDL.LU R6, [R1+0x410] ;  /* 0x0004100001067983 */ /* 0x001ee20000300800 */
[----:B------:R-:W-:Y:S01]  /*32b80*/  ISETP.GT.AND P4, PT, R0, 0x9, P0 ;  /* 0x000000090000780c */ /* 0x000fe20000784270 */
[-C--:B----4-:R-:W-:Y:S01]  /*32b90*/  FMUL R7, R7, R2.reuse ;  /* 0x0000000207077220 */ /* 0x090fe20000400000 */
[----:B------:R-:W-:-:S04]  /*32ba0*/  FMUL R10, R10, R2 ;  /* 0x000000020a0a7220 */ /* 0x000fc80000400000 */
[----:B------:R-:W-:-:S07]  /*32bb0*/  F2FP.F16.F32.PACK_AB R7, RZ, R7 ;  /* 0x00000007ff07723e */ /* 0x000fce00000000ff */
[----:B------:R0:W-:Y:S01]  /*32bc0*/  @P4 STG.E.U16 desc[UR44][R8.64+0x12], R7 ;  /* 0x0000120708004986 */ /* 0x0001e2000c10152c */
[----:B---3--:R-:W-:-:S05]  /*32bd0*/  FMUL R6, R6, R2 ;  /* 0x0000000206067220 */ /* 0x008fca0000400000 */
[----:B------:R-:W-:-:S04]  /*32be0*/  F2FP.F16.F32.PACK_AB R6, RZ, R6 ;  /* 0x00000006ff06723e */ /* 0x000fc800000000ff */
[----:B------:R-:W-:Y:S02]  /*32bf0*/  PRMT R11, R6, 0x7610, R11 ;  /* 0x00007610060b7816 */ /* 0x000fe4000000000b */
[----:B------:R-:W-:Y:S02]  /*32c00*/  F2FP.F16.F32.PACK_AB R6, RZ, R10 ;  /* 0x0000000aff06723e */ /* 0x000fe400000000ff */
[----:B------:R-:W3:Y:S04]  /*32c10*/  LDL.LU R10, [R1+0x420] ;  /* 0x00042000010a7983 */ /* 0x000ee80000300800 */
[----:B0-----:R-:W4:Y:S01]  /*32c20*/  LDL.LU R7, [R1+0x41c] ;  /* 0x00041c0001077983 */ /* 0x001f220000300800 */
[C---:B------:R-:W-:Y:S02]  /*32c30*/  ISETP.GT.AND P3, PT, R0.reuse, 0x8, P0 ;  /* 0x000000080000780c */ /* 0x040fe40000764270 */
[----:B------:R-:W-:-:S11]  /*32c40*/  ISETP.GT.AND P2, PT, R0, 0x8, P1 ;  /* 0x000000080000780c */ /* 0x000fd60000f44270 */
[----:B------:R-:W-:Y:S04]  /*32c50*/  @P3 STG.E.U16 desc[UR44][R8.64+0x10], R11 ;  /* 0x0000100b08003986 */ /* 0x000fe8000c10152c */
[----:B------:R4:W-:Y:S01]  /*32c60*/  @P2 STG.E.U16 desc[UR44][R4.64+0x10], R6 ;  /* 0x0000100604002986 */ /* 0x0009e2000c10152c */
[C---:B------:R-:W-:Y:S02]  /*32c70*/  ISETP.GT.AND P2, PT, R0.reuse, 0x9, P1 ;  /* 0x000000090000780c */ /* 0x040fe40000f44270 */
[C---:B------:R-:W-:Y:S02]  /*32c80*/  ISETP.GT.AND P3, PT, R0.reuse, 0x10, P0 ;  /* 0x000000100000780c */ /* 0x040fe40000764270 */
[C---:B------:R-:W-:Y:S02]  /*32c90*/  ISETP.GT.AND P4, PT, R0.reuse, 0x11, P0 ;  /* 0x000000110000780c */ /* 0x040fe40000784270 */
[----:B------:R-:W-:Y:S01]  /*32ca0*/  ISETP.GT.AND P5, PT, R0, 0x49, P0 ;  /* 0x000000490000780c */ /* 0x000fe200007a4270 */
[-C--:B------:R-:W-:Y:S01]  /*32cb0*/  FMUL R15, R15, R2.reuse ;  /* 0x000000020f0f7220 */ /* 0x080fe20000400000 */
        /* <DEDUP_REMOVED lines=11> */
[----:B----4-:R-:W-:-:S05]  /*32d70*/  FMUL R6, R7, R2 ;  /* 0x0000000207067220 */ /* 0x010fca0000400000 */
[----:B------:R-:W-:-:S05]  /*32d80*/  F2FP.F16.F32.PACK_AB R6, RZ, R6 ;  /* 0x00000006ff06723e */ /* 0x000fca00000000ff */
[----:B------:R3:W-:Y:S01]  /*32d90*/  @P2 STG.E.U16 desc[UR44][R4.64+0x12], R6 ;  /* 0x0000120604002986 */ /* 0x0007e2000c10152c */
[----:B------:R-:W-:Y:S01]  /*32da0*/  ISETP.GT.AND P2, PT, R0, 0x10, P1 ;  /* 0x000000100000780c */ /* 0x000fe20000f44270 */
[-C--:B--2---:R-:W-:Y:S01]  /*32db0*/  FMUL R7, R13, R2.reuse ;  /* 0x000000020d077220 */ /* 0x084fe20000400000 */
[-C--:B---3--:R-:W-:Y:S01]  /*32dc0*/  FMUL R6, R10, R2.reuse ;  /* 0x000000020a067220 */ /* 0x088fe20000400000 */
[----:B------:R-:W-:-:S04]  /*32dd0*/  FMUL R10, R16, R2 ;  /* 0x00000002100a7220 */ /* 0x000fc80000400000 */
[----:B------:R-:W-:Y:S02]  /*32de0*/  F2FP.F16.F32.PACK_AB R6, RZ, R6 ;  /* 0x00000006ff06723e */ /* 0x000fe400000000ff */
[----:B------:R-:W-:Y:S02]  /*32df0*/  F2FP.F16.F32.PACK_AB R7, RZ, R7 ;  /* 0x00000007ff07723e */ /* 0x000fe400000000ff */
[----:B------:R-:W-:Y:S02]  /*32e00*/  PRMT R11, R6, 0x7610, R11 ;  /* 0x00007610060b7816 */ /* 0x000fe4000000000b */
[----:B------:R-:W-:Y:S01]  /*32e10*/  F2FP.F16.F32.PACK_AB R6, RZ, R10 ;  /* 0x0000000aff06723e */ /* 0x000fe200000000ff */
[----:B------:R-:W-:Y:S04]  /*32e20*/  @P4 STG.E.U16 desc[UR44][R8.64+0x22], R7 ;  /* 0x0000220708004986 */ /* 0x000fe8000c10152c */
[----:B------:R-:W-:Y:S04]  /*32e30*/  @P3 STG.E.U16 desc[UR44][R8.64+0x20], R11 ;  /* 0x0000200b08003986 */ /* 0x000fe8000c10152c */
[----:B------:R0:W-:Y:S01]  /*32e40*/  @P2 STG.E.U16 desc[UR44][R4.64+0x20], R6 ;  /* 0x0000200604002986 */ /* 0x0001e2000c10152c */
[----:B------:R-:W-:Y:S01]  /*32e50*/  ISETP.GT.AND P2, PT, R0, 0x11, P1 ;  /* 0x000000110000780c */ /* 0x000fe20000f44270 */
[----:B0-----:R-:W-:-:S05]  /*32e60*/  FMUL R6, R17, R2 ;  /* 0x0000000211067220 */ /* 0x001fca0000400000 */
[----:B------:R-:W-:Y:S02]  /*32e70*/  F2FP.F16.F32.PACK_AB R6, RZ, R6 ;  /* 0x00000006ff06723e */ /* 0x000fe400000000ff */
[----:B------:R-:W-:-:S05]  /*32e80*/  ISETP.GT.AND P3, PT, R0, 0x18, P0 ;  /* 0x000000180000780c */ /* 0x000fca0000764270 */
[----:B------:R0:W-:Y:S01]  /*32e90*/  @P2 STG.E.U16 desc[UR44][R4.64+0x22], R6 ;  /* 0x0000220604002986 */ /* 0x0001e2000c10152c */
[C---:B------:R-:W-:Y:S02]  /*32ea0*/  ISETP.GT.AND P4, PT, R0.reuse, 0x19, P0 ;  /* 0x000000190000780c */ /* 0x040fe40000784270 */
[----:B------:R-:W-:Y:S01]  /*32eb0*/  ISETP.GT.AND P2, PT, R0, 0x18, P1 ;  /* 0x000000180000780c */ /* 0x000fe20000f44270 */
[-C--:B------:R-:W-:Y:S01]  /*32ec0*/  FMUL R7, R151, R2.reuse ;  /* 0x0000000297077220 */ /* 0x080fe20000400000 */
[-C--:B------:R-:W-:Y:S01]  /*32ed0*/  FMUL R10, R150, R2.reuse ;  /* 0x00000002960a7220 */ /* 0x080fe20000400000 */
[----:B0-----:R-:W-:-:S03]  /*32ee0*/  FMUL R6, R156, R2 ;  /* 0x000000029c067220 */ /* 0x001fc60000400000 */
[----:B------:R-:W-:Y:S02]  /*32ef0*/  F2FP.F16.F32.PACK_AB R7, RZ, R7 ;  /* 0x00000007ff07723e */ /* 0x000fe400000000ff */
[----:B------:R-:W-:-:S04]  /*32f00*/  F2FP.F16.F32.PACK_AB R6, RZ, R6 ;  /* 0x00000006ff06723e */ /* 0x000fc800000000ff */
        /* <DEDUP_REMOVED lines=76> */
[C---:B------:R-:W-:Y:S02]  /*333d0*/  ISETP.GT.AND P3, PT, R0.reuse, 0x40, P0 ;  /* 0x000000400000780c */ /* 0x040fe40000764270 */
[----:B------:R-:W-:-:S03]  /*333e0*/  ISETP.GT.AND P4, PT, R0, 0x41, P0 ;  /* 0x000000410000780c */ /* 0x000fc60000784270 */
[----:B------:R0:W-:Y:S01]  /*333f0*/  @P2 STG.E.U16 desc[UR44][R4.64+0x72], R6 ;  /* 0x0000720604002986 */ /* 0x0001e2000c10152c */
[----:B------:R-:W-:Y:S01]  /*33400*/  ISETP.GT.AND P2, PT, R0, 0x40, P1 ;  /* 0x000000400000780c */ /* 0x000fe20000f44270 */
[-C--:B------:R-:W-:Y:S01]  /*33410*/  FMUL R10, R132, R2.reuse ;  /* 0x00000002840a7220 */ /* 0x080fe20000400000 */
[----:B------:R-:W-:-:S04]  /*33420*/  FMUL R7, R131, R2 ;  /* 0x0000000283077220 */ /* 0x000fc80000400000 */
[----:B------:R-:W-:Y:S01]  /*33430*/  F2FP.F16.F32.PACK_AB R10, RZ, R10 ;  /* 0x0000000aff0a723e */ /* 0x000fe200000000ff */
[----:B0-----:R-:W-:Y:S01]  /*33440*/  FMUL R6, R130, R2 ;  /* 0x0000000282067220 */ /* 0x001fe20000400000 */
[----:B------:R-:W-:-:S04]  /*33450*/  F2FP.F16.F32.PACK_AB R7, RZ, R7 ;  /* 0x00000007ff07723e */ /* 0x000fc800000000ff */
[----:B------:R-:W-:Y:S01]  /*33460*/  F2FP.F16.F32.PACK_AB R6, RZ, R6 ;  /* 0x00000006ff06723e */ /* 0x000fe200000000ff */
[----:B------:R0:W-:Y:S04]  /*33470*/  @P3 STG.E.U16 desc[UR44][R8.64+0x80], R10 ;  /* 0x0000800a08003986 */ /* 0x0001e8000c10152c */
[----:B------:R1:W-:Y:S01]  /*33480*/  @P4 STG.E.U16 desc[UR44][R8.64+0x82], R7 ;  /* 0x0000820708004986 */ /* 0x0003e2000c10152c */
[----:B------:R-:W-:-:S03]  /*33490*/  ISETP.GT.AND P4, PT, R0, 0x48, P0 ;  /* 0x000000480000780c */ /* 0x000fc60000784270 */
[----:B------:R2:W-:Y:S01]  /*334a0*/  @P2 STG.E.U16 desc[UR44][R4.64+0x80], R6 ;  /* 0x0000800604002986 */ /* 0x0005e2000c10152c */
[C---:B------:R-:W-:Y:S01]  /*334b0*/  ISETP.GT.AND P2, PT, R0.reuse, 0x41, P1 ;  /* 0x000000410000780c */ /* 0x040fe20000f44270 */
[-C--:B0-----:R-:W-:Y:S01]  /*334c0*/  FMUL R10, R129, R2.reuse ;  /* 0x00000002810a7220 */ /* 0x081fe20000400000 */
[----:B------:R-:W-:Y:S01]  /*334d0*/  ISETP.GT.AND P3, PT, R0, 0x48, P1 ;  /* 0x000000480000780c */ /* 0x000fe20000f64270 */
[----:B-1----:R-:W-:-:S03]  /*334e0*/  FMUL R7, R127, R2 ;  /* 0x000000027f077220 */ /* 0x002fc60000400000 */
[----:B------:R-:W-:Y:S01]  /*334f0*/  F2FP.F16.F32.PACK_AB R10, RZ, R10 ;  /* 0x0000000aff0a723e */ /* 0x000fe200000000ff */
[-C--:B------:R-:W-:Y:S01]  /*33500*/  FMUL R11, R234, R2.reuse ;  /* 0x00000002ea0b7220 */ /* 0x080fe20000400000 */
[-C--:B--2---:R-:W-:Y:S02]  /*33510*/  FMUL R6, R235, R2.reuse ;  /* 0x00000002eb067220 */ /* 0x084fe40000400000 */
[----:B------:R-:W-:Y:S01]  /*33520*/  PRMT R232, R10, 0x7610, R232 ;  /* 0x000076100ae87816 */ /* 0x000fe200000000e8 */
[-C--:B------:R-:W-:Y:S01]  /*33530*/  FMUL R13, R233, R2.reuse ;  /* 0x00000002e90d7220 */ /* 0x080fe20000400000 */
[----:B------:R-:W-:Y:S01]  /*33540*/  F2FP.F16.F32.PACK_AB R7, RZ, R7 ;  /* 0x00000007ff07723e */ /* 0x000fe200000000ff */
[----:B------:R-:W-:Y:S01]  /*33550*/  FMUL R157, R157, R2 ;  /* 0x000000029d9d7220 */ /* 0x000fe20000400000 */
[----:B------:R-:W-:Y:S01]  /*33560*/  F2FP.F16.F32.PACK_AB R6, RZ, R6 ;  /* 0x00000006ff06723e */ /* 0x000fe200000000ff */
[----:B------:R-:W-:Y:S01]  /*33570*/  @P2 STG.E.U16 desc[UR44][R4.64+0x82], R232 ;  /* 0x000082e804002986 */ /* 0x000fe2000c10152c */
[----:B------:R-:W-:-:S02]  /*33580*/  F2FP.F16.F32.PACK_AB R10, RZ, R11 ;  /* 0x0000000bff0a723e */ /* 0x000fc400000000ff */
[C---:B------:R-:W-:Y:S01]  /*33590*/  ISETP.GT.AND P2, PT, R0.reuse, 0x49, P1 ;  /* 0x000000490000780c */ /* 0x040fe20000f44270 */
[----:B------:R0:W-:Y:S01]  /*335a0*/  @P4 STG.E.U16 desc[UR44][R8.64+0x90], R7 ;  /* 0x0000900708004986 */ /* 0x0001e2000c10152c */
[----:B------:R-:W-:-:S03]  /*335b0*/  ISETP.GT.AND P4, PT, R0, 0x50, P0 ;  /* 0x000000500000780c */ /* 0x000fc60000784270 */
[----:B------:R-:W-:Y:S01]  /*335c0*/  @P5 STG.E.U16 desc[UR44][R8.64+0x92], R6 ;  /* 0x0000920608005986 */ /* 0x000fe2000c10152c */
[----:B------:R-:W-:-:S03]  /*335d0*/  ISETP.GT.AND P5, PT, R0, 0x51, P0 ;  /* 0x000000510000780c */ /* 0x000fc600007a4270 */
[----:B------:R1:W-:Y:S01]  /*335e0*/  @P3 STG.E.U16 desc[UR44][R4.64+0x90], R10 ;  /* 0x0000900a04003986 */ /* 0x0003e2000c10152c */
[----:B------:R-:W-:Y:S02]  /*335f0*/  ISETP.GT.AND P3, PT, R0, 0x50, P1 ;  /* 0x000000500000780c */ /* 0x000fe40000f64270 */
[----:B0-----:R-:W-:Y:S01]  /*33600*/  F2FP.F16.F32.PACK_AB R7, RZ, R14 ;  /* 0x0000000eff07723e */ /* 0x001fe200000000ff */
[-C--:B------:R-:W-:Y:S01]  /*33610*/  FMUL R155, R155, R2.reuse ;  /* 0x000000029b9b7220 */ /* 0x080fe20000400000 */
[-C--:B------:R-:W-:Y:S01]  /*33620*/  FMUL R154, R154, R2.reuse ;  /* 0x000000029a9a7220 */ /* 0x080fe20000400000 */
[-C--:B------:R-:W-:Y:S01]  /*33630*/  FMUL R162, R162, R2.reuse ;  /* 0x00000002a2a27220 */ /* 0x080fe20000400000 */
[-C--:B------:R-:W-:Y:S01]  /*33640*/  FMUL R161, R161, R2.reuse ;  /* 0x00000002a1a17220 */ /* 0x080fe20000400000 */
[-C--:B------:R-:W-:Y:S01]  /*33650*/  FMUL R160, R160, R2.reuse ;  /* 0x00000002a0a07220 */ /* 0x080fe20000400000 */
[-C--:B------:R-:W-:Y:S01]  /*33660*/  FMUL R159, R159, R2.reuse ;  /* 0x000000029f9f7220 */ /* 0x080fe20000400000 */
[-C--:B------:R-:W-:Y:S01]  /*33670*/  FMUL R166, R166, R2.reuse ;  /* 0x00000002a6a67220 */ /* 0x080fe20000400000 */
[----:B-1----:R-:W-:Y:S01]  /*33680*/  F2FP.F16.F32.PACK_AB R10, RZ, R15 ;  /* 0x0000000fff0a723e */ /* 0x002fe200000000ff */
[-C--:B------:R-:W-:Y:S01]  /*33690*/  FMUL R165, R165, R2.reuse ;  /* 0x00000002a5a57220 */ /* 0x080fe20000400000 */
[-C--:B------:R-:W-:Y:S01]  /*336a0*/  FMUL R164, R164, R2.reuse ;  /* 0x00000002a4a47220 */ /* 0x080fe20000400000 */
[-C--:B------:R-:W-:Y:S01]  /*336b0*/  FMUL R163, R163, R2.reuse ;  /* 0x00000002a3a37220 */ /* 0x080fe20000400000 */
[----:B------:R-:W-:Y:S01]  /*336c0*/  PRMT R11, R10, 0x7610, R11 ;  /* 0x000076100a0b7816 */ /* 0x000fe2000000000b */
[-C--:B------:R-:W-:Y:S01]  /*336d0*/  FMUL R170, R170, R2.reuse ;  /* 0x00000002aaaa7220 */ /* 0x080fe20000400000 */
[----:B------:R-:W-:Y:S01]  /*336e0*/  F2FP.F16.F32.PACK_AB R6, RZ, R13 ;  /* 0x0000000dff06723e */ /* 0x000fe200000000ff */
[----:B------:R-:W-:Y:S01]  /*336f0*/  FMUL R169, R169, R2 ;  /* 0x00000002a9a97220 */ /* 0x000fe20000400000 */
[----:B------:R-:W-:Y:S01]  /*33700*/  F2FP.F16.F32.PACK_AB R10, RZ, R12 ;  /* 0x0000000cff0a723e */ /* 0x000fe200000000ff */
[----:B------:R-:W-:Y:S01]  /*33710*/  @P2 STG.E.U16 desc[UR44][R4.64+0x92], R11 ;  /* 0x0000920b04002986 */ /* 0x000fe2000c10152c */
[----:B------:R-:W-:-:S03]  /*33720*/  ISETP.GT.AND P2, PT, R0, 0x51, P1 ;  /* 0x000000510000780c */ /* 0x000fc60000f44270 */
        /* <DEDUP_REMOVED lines=62> */
[----:B------:R-:W-:Y:S01]  /*33b10*/  FMUL R195, R195, R2 ;  /* 0x00000002c3c37220 */ /* 0x000fe20000400000 */
[----:B------:R-:W2:Y:S01]  /*33b20*/  LDL.LU R234, [R1+0x37c] ;  /* 0x00037c0001ea7983 */ /* 0x000ea20000300800 */
[----:B-1----:R-:W-:-:S02]  /*33b30*/  F2FP.F16.F32.PACK_AB R10, RZ, R158 ;  /* 0x0000009eff0a723e */ /* 0x002fc400000000ff */
[----:B------:R-:W-:Y:S01]  /*33b40*/  F2FP.F16.F32.PACK_AB R6, RZ, R155 ;  /* 0x0000009bff06723e */ /* 0x000fe200000000ff */
[----:B------:R-:W3:Y:S01]  /*33b50*/  LDL.LU R233, [R1+0x380] ;  /* 0x0003800001e97983 */ /* 0x000ee20000300800 */
[----:B------:R-:W-:Y:S02]  /*33b60*/  PRMT R11, R10, 0x7610, R11 ;  /* 0x000076100a0b7816 */ /* 0x000fe4000000000b */
[----:B------:R-:W-:Y:S01]  /*33b70*/  F2FP.F16.F32.PACK_AB R10, RZ, R154 ;  /* 0x0000009aff0a723e */ /* 0x000fe200000000ff */
[----:B------:R-:W4:Y:S04]  /*33b80*/  LDL.LU R129, [R1+0x38c] ;  /* 0x00038c0001817983 */ /* 0x000f280000300800 */
[----:B------:R-:W-:Y:S01]  /*33b90*/  @P2 STG.E.U16 desc[UR44][R4.64+0xc2], R11 ;  /* 0x0000c20b04002986 */ /* 0x000fe2000c10152c */
[----:B------:R-:W-:-:S03]  /*33ba0*/  ISETP.GT.AND P2, PT, R0, 0x69, P1 ;  /* 0x000000690000780c */ /* 0x000fc60000f44270 */
[----:B------:R0:W-:Y:S01]  /*33bb0*/  @P4 STG.E.U16 desc[UR44][R8.64+0xd0], R7 ;  /* 0x0000d00708004986 */ /* 0x0001e2000c10152c */
[----:B------:R-:W-:-:S03]  /*33bc0*/  ISETP.GT.AND P4, PT, R0, 0x70, P0 ;  /* 0x000000700000780c */ /* 0x000fc60000784270 */
[----:B------:R1:W-:Y:S01]  /*33bd0*/  @P5 STG.E.U16 desc[UR44][R8.64+0xd2], R6 ;  /* 0x0000d20608005986 */ /* 0x0003e2000c10152c */
[----:B------:R-:W-:-:S03]  /*33be0*/  ISETP.GT.AND P5, PT, R0, 0x71, P0 ;  /* 0x000000710000780c */ /* 0x000fc600007a4270 */
[----:B------:R1:W-:Y:S01]  /*33bf0*/  @P3 STG.E.U16 desc[UR44][R4.64+0xd0], R10 ;  /* 0x0000d00a04003986 */ /* 0x0003e2000c10152c */
[----:B------:R-:W-:Y:S02]  /*33c00*/  ISETP.GT.AND P3, PT, R0, 0x70, P1 ;  /* 0x000000700000780c */ /* 0x000fe40000f64270 */
[----:B0-----:R-:W-:Y:S01]  /*33c10*/  F2FP.F16.F32.PACK_AB R7, RZ, R161 ;  /* 0x000000a1ff07723e */ /* 0x001fe200000000ff */
[----:B------:R-:W-:Y:S01]  /*33c20*/  FMUL R202, R202, R2 ;  /* 0x00000002caca7220 */ /* 0x000fe20000400000 */
[----:B------:R-:W4:Y:S01]  /*33c30*/  LDL.LU R127, [R1+0x390] ;  /* 0x00039000017f7983 */ /* 0x000f220000300800 */
[----:B-1----:R-:W-:-:S03]  /*33c40*/  F2FP.F16.F32.PACK_AB R6, RZ, R160 ;  /* 0x000000a0ff06723e */ /* 0x002fc600000000ff */
[----:B------:R-:W4:Y:S01]  /*33c50*/  LDL.LU R235, [R1+0x398] ;  /* 0x0003980001eb7983 */ /* 0x000f220000300800 */
[----:B------:R-:W-:-:S03]  /*33c60*/  F2FP.F16.F32.PACK_AB R10, RZ, R162 ;  /* 0x000000a2ff0a723e */ /* 0x000fc600000000ff */
[----:B------:R-:W4:Y:S01]  /*33c70*/  LDL.LU R130, [R1+0x39c] ;  /* 0x00039c0001827983 */ /* 0x000f220000300800 */
        /* <DEDUP_REMOVED lines=12> */
[----:B------:R-:W4:Y:S01]  /*33d40*/  LDL.LU R132, [R1+0x3a4] ;  /* 0x0003a40001847983 */ /* 0x000f220000300800 */
[----:B-1----:R-:W-:Y:S01]  /*33d50*/  F2FP.F16.F32.PACK_AB R6, RZ, R164 ;  /* 0x000000a4ff06723e */ /* 0x002fe200000000ff */
[----:B------:R-:W-:Y:S02]  /*33d60*/  FMUL R201, R201, R2 ;  /* 0x00000002c9c97220 */ /* 0x000fe40000400000 */
[----:B------:R-:W4:Y:S01]  /*33d70*/  LDL.LU R133, [R1+0x3a8] ;  /* 0x0003a80001857983 */ /* 0x000f220000300800 */
[----:B------:R-:W-:Y:S01]  /*33d80*/  F2FP.F16.F32.PACK_AB R10, RZ, R166 ;  /* 0x000000a6ff0a723e */ /* 0x000fe200000000ff */
[----:B------:R-:W-:-:S02]  /*33d90*/  FMUL R200, R200, R2 ;  /* 0x00000002c8c87220 */ /* 0x000fc40000400000 */
        /* <DEDUP_REMOVED lines=32> */
[----:B-1----:R-:W-:-:S03]  /*33fa0*/  F2FP.F16.F32.PACK_AB R6, RZ, R172 ;  /* 0x000000acff06723e */ /* 0x002fc600000000ff */
[----:B------:R-:W4:Y:S01]  /*33fb0*/  LDL.LU R141, [R1+0x3c8] ;  /* 0x0003c800018d7983 */ /* 0x000f220000300800 */
[----:B------:R-:W-:Y:S01]  /*33fc0*/  F2FP.F16.F32.PACK_AB R10, RZ, R174 ;  /* 0x000000aeff0a723e */ /* 0x000fe200000000ff */
[----:B------:R-:W-:Y:S02]  /*33fd0*/  FMUL R206, R206, R2 ;  /* 0x00000002cece7220 */ /* 0x000fe40000400000 */
        /* <DEDUP_REMOVED lines=16> */
[----:B------:R-:W-:-:S03]  /*340e0*/  F2FP.F16.F32.PACK_AB R10, RZ, R178 ;  /* 0x000000b2ff0a723e */ /* 0x000fc600000000ff */
[----:B------:R-:W4:Y:S01]  /*340f0*/  LDL.LU R146, [R1+0x3dc] ;  /* 0x0003dc0001927983 */ /* 0x000f220000300800 */
[----:B------:R-:W-:Y:S01]  /*34100*/  PRMT R11, R10, 0x7610, R11 ;  /* 0x000076100a0b7816 */ /* 0x000fe2000000000b */
[----:B------:R-:W-:Y:S01]  /*34110*/  FMUL R205, R205, R2 ;  /* 0x00000002cdcd7220 */ /* 0x000fe20000400000 */
        /* <DEDUP_REMOVED lines=35> */
[----:B------:R-:W-:-:S03]  /*34350*/  PRMT R11, R10, 0x7610, R11 ;  /* 0x000076100a0b7816 */ /* 0x000fc6000000000b */
[----:B------:R-:W4:Y:S01]  /*34360*/  LDL.LU R232, [R1+0x384] ;  /* 0x0003840001e87983 */ /* 0x000f220000300800 */
[----:B------:R-:W-:-:S03]  /*34370*/  F2FP.F16.F32.PACK_AB R10, RZ, R183 ;  /* 0x000000b7ff0a723e */ /* 0x000fc600000000ff */
        /* <DEDUP_REMOVED lines=10> */
[----:B------:R-:W2:Y:S01]  /*34420*/  LDL.LU R15, [R1+0x220] ;  /* 0x00022000010f7983 */ /* 0x000ea20000300800 */
[----:B-1----:R-:W-:-:S03]  /*34430*/  F2FP.F16.F32.PACK_AB R6, RZ, R188 ;  /* 0x000000bcff06723e */ /* 0x002fc600000000ff */
[----:B------:R-:W3:Y:S01]  /*34440*/  LDL.LU R14, [R1+0x224] ;  /* 0x00022400010e7983 */ /* 0x000ee20000300800 */
        /* <DEDUP_REMOVED lines=101> */
[----:B------:R-:W-:Y:S01]  /*34aa0*/  @P5 STG.E.U16 desc[UR44][R8.64+0x1a2], R6 ;  /* 0x0001a20608005986 */ /* 0x000fe2000c10152c */
[----:B------:R-:W-:-:S03]  /*34ab0*/  ISETP.GT.AND P5, PT, R0, 0xd9, P0 ;  /* 0x000000d90000780c */ /* 0x000fc600007a4270 */
[----:B------:R1:W-:Y:S01]  /*34ac0*/  @P3 STG.E.U16 desc[UR44][R4.64+0x1a0], R10 ;  /* 0x0001a00a04003986 */ /* 0x0003e2000c10152c */
[----:B------:R-:W-:-:S03]  /*34ad0*/  ISETP.GT.AND P3, PT, R0, 0xd8, P1 ;  /* 0x000000d80000780c */ /* 0x000fc60000f64270 */
[----:B------:R-:W4:Y:S01]  /*34ae0*/  LDL.LU R168, [R1+0x284] ;  /* 0x0002840001a87983 */ /* 0x000f220000300800 */
[----:B0-----:R-:W-:-:S03]  /*34af0*/  F2FP.F16.F32.PACK_AB R7, RZ, R213 ;  /* 0x000000d5ff07723e */ /* 0x001fc600000000ff */
[----:B------:R-:W4:Y:S01]  /*34b00*/  LDL.LU R167, [R1+0x288] ;  /* 0x0002880001a77983 */ /* 0x000f220000300800 */
[----:B-1----:R-:W-:-:S03]  /*34b10*/  F2FP.F16.F32.PACK_AB R10, RZ, R214 ;  /* 0x000000d6ff0a723e */ /* 0x002fc600000000ff */
[----:B------:R-:W4:Y:S01]  /*34b20*/  LDL.LU R174, [R1+0x28c] ;  /* 0x00028c0001ae7983 */ /* 0x000f220000300800 */
[----:B------:R-:W-:-:S03]  /*34b30*/  PRMT R11, R10, 0x7610, R11 ;  /* 0x000076100a0b7816 */ /* 0x000fc6000000000b */
[----:B------:R-:W4:Y:S01]  /*34b40*/  LDL.LU R173, [R1+0x290] ;  /* 0x0002900001ad7983 */ /* 0x000f220000300800 */
[----:B------:R-:W-:Y:S01]  /*34b50*/  F2FP.F16.F32.PACK_AB R6, RZ, R212 ;  /* 0x000000d4ff06723e */ /* 0x000fe200000000ff */
[----:B------:R-:W-:Y:S01]  /*34b60*/  FMUL R218, R218, R2 ;  /* 0x00000002dada7220 */ /* 0x000fe20000400000 */
[----:B------:R-:W-:Y:S01]  /*34b70*/  F2FP.F16.F32.PACK_AB R10, RZ, R211 ;  /* 0x000000d3ff0a723e */ /* 0x000fe200000000ff */
[----:B------:R-:W4:Y:S04]  /*34b80*/  LDL.LU R172, [R1+0x294] ;  /* 0x0002940001ac7983 */ /* 0x000f280000300800 */
[----:B------:R-:W-:Y:S01]  /*34b90*/  @P2 STG.E.U16 desc[UR44][R4.64+0x1a2], R11 ;  /* 0x0001a20b04002986 */ /* 0x000fe2000c10152c */
[----:B------:R-:W-:-:S03]  /*34ba0*/  ISETP.GT.AND P2, PT, R0, 0xd9, P1 ;  /* 0x000000d90000780c */ /* 0x000fc60000f44270 */
[----:B------:R-:W4:Y:S04]  /*34bb0*/  LDL.LU R171, [R1+0x298] ;  /* 0x0002980001ab7983 */ /* 0x000f280000300800 */
[----:B------:R-:W-:Y:S01]  /*34bc0*/  @P4 STG.E.U16 desc[UR44][R8.64+0x1b0], R7 ;  /* 0x0001b00708004986 */ /* 0x000fe2000c10152c */
[----:B------:R-:W-:-:S03]  /*34bd0*/  ISETP.GT.AND P4, PT, R0, 0xe0, P0 ;  /* 0x000000e00000780c */ /* 0x000fc60000784270 */
[----:B------:R-:W4:Y:S01]  /*34be0*/  LDL.LU R178, [R1+0x29c] ;  /* 0x00029c0001b27983 */ /* 0x000f220000300800 */
[----:B------:R-:W-:-:S03]  /*34bf0*/  FMUL R217, R217, R2 ;  /* 0x00000002d9d97220 */ /* 0x000fc60000400000 */
[----:B------:R-:W4:Y:S04]  /*34c00*/  LDL.LU R177, [R1+0x2a0] ;  /* 0x0002a00001b17983 */ /* 0x000f280000300800 */
[----:B------:R-:W-:Y:S01]  /*34c10*/  @P5 STG.E.U16 desc[UR44][R8.64+0x1b2], R6 ;  /* 0x0001b20608005986 */ /* 0x000fe2000c10152c */
[----:B------:R-:W-:-:S03]  /*34c20*/  ISETP.GT.AND P5, PT, R0, 0xe1, P0 ;  /* 0x000000e10000780c */ /* 0x000fc600007a4270 */
[----:B------:R-:W4:Y:S01]  /*34c30*/  LDL.LU R176, [R1+0x2a4] ;  /* 0x0002a40001b07983 */ /* 0x000f220000300800 */
[----:B------:R-:W-:-:S03]  /*34c40*/  FMUL R216, R216, R2 ;  /* 0x00000002d8d87220 */ /* 0x000fc60000400000 */
[----:B------:R0:W-:Y:S01]  /*34c50*/  @P3 STG.E.U16 desc[UR44][R4.64+0x1b0], R10 ;  /* 0x0001b00a04003986 */ /* 0x0001e2000c10152c */
[----:B------:R-:W-:-:S03]  /*34c60*/  ISETP.GT.AND P3, PT, R0, 0xe0, P1 ;  /* 0x000000e00000780c */ /* 0x000fc60000f64270 */
[----:B------:R-:W4:Y:S01]  /*34c70*/  LDL.LU R175, [R1+0x2a8] ;  /* 0x0002a80001af7983 */ /* 0x000f220000300800 */
[----:B------:R-:W-:-:S03]  /*34c80*/  FMUL R215, R215, R2 ;  /* 0x00000002d7d77220 */ /* 0x000fc60000400000 */
[----:B------:R-:W4:Y:S01]  /*34c90*/  LDL.LU R182, [R1+0x2ac] ;  /* 0x0002ac0001b67983 */ /* 0x000f220000300800 */
[----:B0-----:R-:W-:-:S03]  /*34ca0*/  F2FP.F16.F32.PACK_AB R10, RZ, R218 ;  /* 0x000000daff0a723e */ /* 0x001fc600000000ff */
[----:B------:R-:W4:Y:S01]  /*34cb0*/  LDL.LU R181, [R1+0x2b0] ;  /* 0x0002b00001b57983 */ /* 0x000f220000300800 */
[----:B------:R-:W-:Y:S02]  /*34cc0*/  F2FP.F16.F32.PACK_AB R7, RZ, R217 ;  /* 0x000000d9ff07723e */ /* 0x000fe400000000ff */
[----:B------:R-:W-:Y:S01]  /*34cd0*/  PRMT R11, R10, 0x7610, R11 ;  /* 0x000076100a0b7816 */ /* 0x000fe2000000000b */
[----:B------:R-:W4:Y:S01]  /*34ce0*/  LDL.LU R180, [R1+0x2b4] ;  /* 0x0002b40001b47983 */ /* 0x000f220000300800 */
[----:B------:R-:W-:-:S03]  /*34cf0*/  F2FP.F16.F32.PACK_AB R6, RZ, R216 ;  /* 0x000000d8ff06723e */ /* 0x000fc600000000ff */
[----:B------:R-:W4:Y:S01]  /*34d00*/  LDL.LU R179, [R1+0x2b8] ;  /* 0x0002b80001b37983 */ /* 0x000f220000300800 */
[----:B------:R-:W-:-:S03]  /*34d10*/  F2FP.F16.F32.PACK_AB R10, RZ, R215 ;  /* 0x000000d7ff0a723e */ /* 0x000fc600000000ff */
[----:B------:R-:W4:Y:S01]  /*34d20*/  LDL.LU R186, [R1+0x2bc] ;  /* 0x0002bc0001ba7983 */ /* 0x000f220000300800 */
[----:B------:R-:W-:-:S03]  /*34d30*/  FMUL R222, R222, R2 ;  /* 0x00000002dede7220 */ /* 0x000fc60000400000 */
[----:B------:R-:W4:Y:S04]  /*34d40*/  LDL.LU R185, [R1+0x2c0] ;  /* 0x0002c00001b97983 */ /* 0x000f280000300800 */
[----:B------:R-:W4:Y:S04]  /*34d50*/  LDL.LU R184, [R1+0x2c4] ;  /* 0x0002c40001b87983 */ /* 0x000f280000300800 */
[----:B------:R-:W4:Y:S04]  /*34d60*/  LDL.LU R183, [R1+0x2c8] ;  /* 0x0002c80001b77983 */ /* 0x000f280000300800 */
        /* <DEDUP_REMOVED lines=42> */
[----:B------:R-:W4:Y:S04]  /*35010*/  LDL.LU R204, [R1+0x314] ;  /* 0x0003140001cc7983 */ /* 0x000f280000300800 */
[----:B------:R0:W-:Y:S04]  /*35020*/  @P3 STG.E.U16 desc[UR44][R4.64+0x1d0], R10 ;  /* 0x0001d00a04003986 */ /* 0x0001e8000c10152c */
[----:B------:R-:W4:Y:S04]  /*35030*/  LDL.LU R203, [R1+0x318] ;  /* 0x0003180001cb7983 */ /* 0x000f280000300800 */
[----:B------:R-:W4:Y:S01]  /*35040*/  LDL.LU R210, [R1+0x31c] ;  /* 0x00031c0001d27983 */ /* 0x000f220000300800 */
[----:B0-----:R-:W-:-:S03]  /*35050*/  F2FP.F16.F32.PACK_AB R10, RZ, R226 ;  /* 0x000000e2ff0a723e */ /* 0x001fc600000000ff */
[----:B------:R-:W4:Y:S01]  /*35060*/  LDL.LU R209, [R1+0x320] ;  /* 0x0003200001d17983 */ /* 0x000f220000300800 */
[-C--:B------:R-:W-:Y:S01]  /*35070*/  FMUL R224, R224, R2.reuse ;  /* 0x00000002e0e07220 */ /* 0x080fe20000400000 */
[----:B------:R-:W-:Y:S02]  /*35080*/  ISETP.GT.AND P3, PT, R0, 0xf0, P1 ;  /* 0x000000f00000780c */ /* 0x000fe40000f64270 */
[----:B------:R-:W4:Y:S01]  /*35090*/  LDL.LU R208, [R1+0x324] ;  /* 0x0003240001d07983 */ /* 0x000f220000300800 */
[----:B------:R-:W-:Y:S02]  /*350a0*/  PRMT R11, R10, 0x7610, R11 ;  /* 0x000076100a0b7816 */ /* 0x000fe4000000000b */
[----:B------:R-:W-:Y:S01]  /*350b0*/  F2FP.F16.F32.PACK_AB R7, RZ, R225 ;  /* 0x000000e1ff07723e */ /* 0x000fe200000000ff */
[----:B------:R-:W4:Y:S01]  /*350c0*/  LDL.LU R207, [R1+0x328] ;  /* 0x0003280001cf7983 */ /* 0x000f220000300800 */
[----:B------:R-:W-:-:S03]  /*350d0*/  FMUL R223, R223, R2 ;  /* 0x00000002dfdf7220 */ /* 0x000fc60000400000 */
[----:B------:R-:W4:Y:S04]  /*350e0*/  LDL.LU R214, [R1+0x32c] ;  /* 0x00032c0001d67983 */ /* 0x000f280000300800 */
[----:B------:R-:W4:Y:S01]  /*350f0*/  LDL.LU R213, [R1+0x330] ;  /* 0x0003300001d57983 */ /* 0x000f220000300800 */
[----:B------:R-:W-:-:S03]  /*35100*/  FMUL R229, R229, R2 ;  /* 0x00000002e5e57220 */ /* 0x000fc60000400000 */
[----:B------:R-:W4:Y:S01]  /*35110*/  LDL.LU R212, [R1+0x334] ;  /* 0x0003340001d47983 */ /* 0x000f220000300800 */
[----:B------:R-:W-:-:S03]  /*35120*/  F2FP.F16.F32.PACK_AB R6, RZ, R224 ;  /* 0x000000e0ff06723e */ /* 0x000fc600000000ff */
[----:B------:R-:W4:Y:S01]  /*35130*/  LDL.LU R211, [R1+0x338] ;  /* 0x0003380001d37983 */ /* 0x000f220000300800 */
[----:B------:R-:W-:-:S03]  /*35140*/  FMUL R228, R228, R2 ;  /* 0x00000002e4e47220 */ /* 0x000fc60000400000 */
[----:B------:R-:W4:Y:S04]  /*35150*/  LDL.LU R218, [R1+0x33c] ;  /* 0x00033c0001da7983 */ /* 0x000f280000300800 */
[----:B------:R-:W-:Y:S01]  /*35160*/  @P2 STG.E.U16 desc[UR44][R4.64+0x1d2], R11 ;  /* 0x0001d20b04002986 */ /* 0x000fe2000c10152c */
[----:B------:R-:W-:-:S03]  /*35170*/  ISETP.GT.AND P2, PT, R0, 0xf1, P1 ;  /* 0x000000f10000780c */ /* 0x000fc60000f44270 */
[----:B------:R-:W4:Y:S01]  /*35180*/  LDL.LU R217, [R1+0x340] ;  /* 0x0003400001d97983 */ /* 0x000f220000300800 */
[----:B------:R-:W-:-:S03]  /*35190*/  F2FP.F16.F32.PACK_AB R10, RZ, R223 ;  /* 0x000000dfff0a723e */ /* 0x000fc600000000ff */
[----:B------:R0:W-:Y:S01]  /*351a0*/  @P4 STG.E.U16 desc[UR44][R8.64+0x1e0], R7 ;  /* 0x0001e00708004986 */ /* 0x0001e2000c10152c */
[C---:B------:R-:W-:Y:S02]  /*351b0*/  ISETP.GT.AND P4, PT, R0.reuse, 0xf8, P0 ;  /* 0x000000f80000780c */ /* 0x040fe40000784270 */
[----:B------:R-:W-:Y:S01]  /*351c0*/  ISETP.GT.AND P0, PT, R0, 0xf9, P0 ;  /* 0x000000f90000780c */ /* 0x000fe20000704270 */
[----:B------:R-:W4:Y:S01]  /*351d0*/  LDL.LU R216, [R1+0x344] ;  /* 0x0003440001d87983 */ /* 0x000f220000300800 */
[----:B------:R-:W-:-:S03]  /*351e0*/  FMUL R230, R230, R2 ;  /* 0x00000002e6e67220 */ /* 0x000fc60000400000 */
[----:B------:R-:W4:Y:S01]  /*351f0*/  LDL.LU R215, [R1+0x348] ;  /* 0x0003480001d77983 */ /* 0x000f220000300800 */
[----:B------:R-:W-:-:S03]  /*35200*/  FMUL R231, R231, R2 ;  /* 0x00000002e7e77220 */ /* 0x000fc60000400000 */
[----:B------:R-:W4:Y:S01]  /*35210*/  LDL.LU R222, [R1+0x34c] ;  /* 0x00034c0001de7983 */ /* 0x000f220000300800 */
[----:B0-----:R-:W-:-:S03]  /*35220*/  F2FP.F16.F32.PACK_AB R7, RZ, R229 ;  /* 0x000000e5ff07723e */ /* 0x001fc600000000ff */
[----:B------:R-:W4:Y:S01]  /*35230*/  LDL.LU R221, [R1+0x350] ;  /* 0x0003500001dd7983 */ /* 0x000f220000300800 */
[----:B------:R-:W-:-:S03]  /*35240*/  FMUL R227, R227, R2 ;  /* 0x00000002e3e37220 */ /* 0x000fc60000400000 */
[----:B------:R-:W4:Y:S04]  /*35250*/  LDL.LU R220, [R1+0x354] ;  /* 0x0003540001dc7983 */ /* 0x000f280000300800 */
[----:B------:R0:W-:Y:S01]  /*35260*/  @P5 STG.E.U16 desc[UR44][R8.64+0x1e2], R6 ;  /* 0x0001e20608005986 */ /* 0x0001e2000c10152c */
[----:B------:R-:W-:-:S03]  /*35270*/  PRMT R12, R7, 0x7610, R12 ;  /* 0x00007610070c7816 */ /* 0x000fc6000000000c */
[----:B------:R-:W4:Y:S04]  /*35280*/  LDL.LU R219, [R1+0x358] ;  /* 0x0003580001db7983 */ /* 0x000f280000300800 */
[----:B------:R-:W4:Y:S01]  /*35290*/  LDL.LU R226, [R1+0x35c] ;  /* 0x00035c0001e27983 */ /* 0x000f220000300800 */
[----:B0-----:R-:W-:-:S03]  /*352a0*/  F2FP.F16.F32.PACK_AB R6, RZ, R228 ;  /* 0x000000e4ff06723e */ /* 0x001fc600000000ff */
[----:B------:R-:W4:Y:S04]  /*352b0*/  LDL.LU R225, [R1+0x360] ;  /* 0x0003600001e17983 */ /* 0x000f280000300800 */
[----:B------:R0:W-:Y:S01]  /*352c0*/  @P3 STG.E.U16 desc[UR44][R4.64+0x1e0], R10 ;  /* 0x0001e00a04003986 */ /* 0x0001e2000c10152c */
[----:B------:R-:W-:-:S03]  /*352d0*/  PRMT R7, R6, 0x7610, R7 ;  /* 0x0000761006077816 */ /* 0x000fc60000000007 */
[----:B------:R-:W4:Y:S01]  /*352e0*/  LDL.LU R224, [R1+0x364] ;  /* 0x0003640001e07983 */ /* 0x000f220000300800 */
[----:B------:R-:W-:-:S03]  /*352f0*/  F2FP.F16.F32.PACK_AB R6, RZ, R231 ;  /* 0x000000e7ff06723e */ /* 0x000fc600000000ff */
[----:B------:R-:W4:Y:S01]  /*35300*/  LDL.LU R223, [R1+0x368] ;  /* 0x0003680001df7983 */ /* 0x000f220000300800 */
[----:B0-----:R-:W-:-:S03]  /*35310*/  F2FP.F16.F32.PACK_AB R10, RZ, R230 ;  /* 0x000000e6ff0a723e */ /* 0x001fc600000000ff */
[----:B------:R-:W4:Y:S01]  /*35320*/  LDL.LU R230, [R1+0x36c] ;  /* 0x00036c0001e67983 */ /* 0x000f220000300800 */
[----:B------:R-:W-:-:S03]  /*35330*/  F2FP.F16.F32.PACK_AB R11, RZ, R227 ;  /* 0x000000e3ff0b723e */ /* 0x000fc600000000ff */
[----:B------:R-:W4:Y:S01]  /*35340*/  LDL.LU R229, [R1+0x370] ;  /* 0x0003700001e57983 */ /* 0x000f220000300800 */
[----:B------:R-:W-:-:S03]  /*35350*/  ISETP.GT.AND P3, PT, R0, 0xf8, P1 ;  /* 0x000000f80000780c */ /* 0x000fc60000f64270 */
[----:B------:R-:W4:Y:S01]  /*35360*/  LDL.LU R228, [R1+0x374] ;  /* 0x0003740001e47983 */ /* 0x000f220000300800 */
[----:B------:R-:W-:-:S03]  /*35370*/  ISETP.GT.AND P1, PT, R0, 0xf9, P1 ;  /* 0x000000f90000780c */ /* 0x000fc60000f24270 */
[----:B------:R-:W4:Y:S04]  /*35380*/  LDL.LU R227, [R1+0x378] ;  /* 0x0003780001e37983 */ /* 0x000f280000300800 */
[----:B------:R-:W-:Y:S04]  /*35390*/  @P2 STG.E.U16 desc[UR44][R4.64+0x1e2], R10 ;  /* 0x0001e20a04002986 */ /* 0x000fe8000c10152c */
[----:B------:R-:W4:Y:S04]  /*353a0*/  LDL.LU R231, [R1+0x388] ;  /* 0x0003880001e77983 */ /* 0x000f280000300800 */
[----:B------:R0:W-:Y:S04]  /*353b0*/  @P4 STG.E.U16 desc[UR44][R8.64+0x1f0], R12 ;  /* 0x0001f00c08004986 */ /* 0x0001e8000c10152c */
[----:B------:R1:W-:Y:S04]  /*353c0*/  @P0 STG.E.U16 desc[UR44][R8.64+0x1f2], R7 ;  /* 0x0001f20708000986 */ /* 0x0003e8000c10152c */
[----:B0-----:R-:W2:Y:S01]  /*353d0*/  LDL.LU R12, [R1+0x20c] ;  /* 0x00020c00010c7983 */ /* 0x001ea20000300800 */
[----:B-1----:R-:W-:-:S03]  /*353e0*/  PRMT R7, R6, 0x7610, R7 ;  /* 0x0000761006077816 */ /* 0x002fc60000000007 */
[----:B------:R-:W3:Y:S04]  /*353f0*/  LDL.LU R6, [R1+0x200] ;  /* 0x0002000001067983 */ /* 0x000ee80000300800 */
[----:B------:R0:W-:Y:S04]  /*35400*/  @P3 STG.E.U16 desc[UR44][R4.64+0x1f0], R11 ;  /* 0x0001f00b04003986 */ /* 0x0001e8000c10152c */
[----:B------:R1:W-:Y:S04]  /*35410*/  @P1 STG.E.U16 desc[UR44][R4.64+0x1f2], R7 ;  /* 0x0001f20704001986 */ /* 0x0003e8000c10152c */
[----:B0-----:R-:W4:Y:S04]  /*35420*/  LDL.LU R11, [R1+0x208] ;  /* 0x00020800010b7983 */ /* 0x001f280000300800 */
[----:B-1----:R-:W2:Y:S01]  /*35430*/  LDL.LU R5, [R1+0x204] ;  /* 0x0002040001057983 */ /* 0x002ea20000300800 */
[----:B------:R-:W-:Y:S01]  /*35440*/  ISETP.GT.AND P0, PT, R3, 0x80, PT ;  /* 0x000000800300780c */ /* 0x000fe20003f04270 */
[----:B------:R-:W-:-:S03]  /*35450*/  USHF.L.U32 UR11, UR8, 0x8, URZ ;  /* 0x00000008080b7899 */ /* 0x000fc6000800063f */
[C---:B------:R-:W-:Y:S01]  /*35460*/  ISETP.GT.AND P4, PT, R0.reuse, RZ, P0 ;  /* 0x000000ff0000720c */ /* 0x040fe20000784270 */
[----:B------:R-:W-:Y:S01]  /*35470*/  USHF.L.U64.HI UR10, UR8, 0x8, UR9 ;  /* 0x00000008080a7899 */ /* 0x000fe20008010209 */
[----:B------:R-:W-:Y:S02]  /*35480*/  ISETP.GT.AND P1, PT, R3, 0x88, PT ;  /* 0x000000880300780c */ /* 0x000fe40003f24270 */
[----:B------:R-:W-:Y:S01]  /*35490*/  ISETP.GT.AND P2, PT, R0, 0x1, P0 ;  /* 0x000000010000780c */ /* 0x000fe20000744270 */
[----:B---3--:R-:W-:-:S05]  /*354a0*/  FMUL R6, R6, R2 ;  /* 0x0000000206067220 */ /* 0x008fca0000400000 */
[----:B------:R-:W-:Y:S02]  /*354b0*/  F2FP.F16.F32.PACK_AB R4, RZ, R6 ;  /* 0x00000006ff04723e */ /* 0x000fe400000000ff */
[----:B------:R-:W-:Y:S02]  /*354c0*/  IADD3 R6, P3, R8, UR11, RZ ;  /* 0x0000000b08067c10 */ /* 0x000fe4000ff7e0ff */
[----:B------:R-:W-:Y:S02]  /*354d0*/  PRMT R10, R4, 0x7610, R10 ;  /* 0x00007610040a7816 */ /* 0x000fe4000000000a */
[----:B------:R-:W-:Y:S02]  /*354e0*/  IADD3.X R7, R9, UR10, RZ, P3, !PT ;  /* 0x0000000a09077c10 */ /* 0x000fe40009ffe4ff */
[----:B------:R-:W-:Y:S01]  /*354f0*/  ISETP.GT.AND P3, PT, R0, RZ, P1 ;  /* 0x000000ff0000720c */ /* 0x000fe20000f64270 */
[-C--:B----4-:R-:W-:Y:S02]  /*35500*/  FMUL R4, R11, R2.reuse ;  /* 0x000000020b047220 */ /* 0x090fe40000400000 */
[----:B------:R0:W-:Y:S01]  /*35510*/  @P4 STG.E.U16 desc[UR44][R6.64], R10 ;  /* 0x0000000a06004986 */ /* 0x0001e2000c10152c */
[----:B--2---:R-:W-:-:S02]  /*35520*/  FMUL R5, R5, R2 ;  /* 0x0000000205057220 */ /* 0x004fc40000400000 */
[----:B------:R-:W-:Y:S01]  /*35530*/  F2FP.F16.F32.PACK_AB R4, RZ, R4 ;  /* 0x00000004ff04723e */ /* 0x000fe200000000ff */
[----:B------:R-:W-:Y:S02]  /*35540*/  FMUL R12, R12, R2 ;  /* 0x000000020c0c7220 */ /* 0x000fe40000400000 */
[----:B------:R-:W-:Y:S02]  /*35550*/  F2FP.F16.F32.PACK_AB R5, RZ, R5 ;  /* 0x00000005ff05723e */ /* 0x000fe400000000ff */
[----:B0-----:R-:W-:Y:S02]  /*35560*/  IADD3 R10, P5, R6, UR5, RZ ;  /* 0x00000005060a7c10 */ /* 0x001fe4000ffbe0ff */
[----:B------:R-:W-:Y:S02]  /*35570*/  PRMT R13, R4, 0x7610, R13 ;  /* 0x00007610040d7816 */ /* 0x000fe4000000000d */
[----:B------:R-:W-:Y:S02]  /*35580*/  IADD3.X R11, R7, UR4, RZ, P5, !PT ;  /* 0x00000004070b7c10 */ /* 0x000fe4000affe4ff */
[----:B------:R-:W-:Y:S01]  /*35590*/  F2FP.F16.F32.PACK_AB R12, RZ, R12 ;  /* 0x0000000cff0c723e */ /* 0x000fe200000000ff */
[----:B------:R-:W-:Y:S04]  /*355a0*/  @P2 STG.E.U16 desc[UR44][R6.64+0x2], R5 ;  /* 0x0000020506002986 */ /* 0x000fe8000c10152c */
[----:B------:R0:W-:Y:S04]  /*355b0*/  @P3 STG.E.U16 desc[UR44][R10.64], R13 ;  /* 0x0000000d0a003986 */ /* 0x0001e8000c10152c */
[----:B0-----:R-:W2:Y:S01]  /*355c0*/  LDL.LU R11, [R1+0x210] ;  /* 0x00021000010b7983 */ /* 0x001ea20000300800 */
[----:B------:R-:W-:-:S03]  /*355d0*/  PRMT R13, R12, 0x7610, R13 ;  /* 0x000076100c0d7816 */ /* 0x000fc6000000000d */
[----:B------:R-:W3:Y:S04]  /*355e0*/  LDL.LU R10, [R1+0x218] ;  /* 0x00021800010a7983 */ /* 0x000ee80000300800 */
[----:B------:R-:W4:Y:S01]  /*355f0*/  LDL.LU R12, [R1+0x214] ;  /* 0x00021400010c7983 */ /* 0x000f220000300800 */
[----:B------:R-:W-:Y:S02]  /*35600*/  ISETP.GT.AND P4, PT, R0, 0x1, P1 ;  /* 0x000000010000780c */ /* 0x000fe40000f84270 */
[----:B------:R-:W-:-:S04]  /*35610*/  IADD3 R4, P2, R6, UR5, RZ ;  /* 0x0000000506047c10 */ /* 0x000fc8000ff5e0ff */
[----:B------:R-:W-:-:S07]  /*35620*/  IADD3.X R5, R7, UR4, RZ, P2, !PT ;  /* 0x0000000407057c10 */ /* 0x000fce00097fe4ff */
[----:B------:R0:W-:Y:S04]  /*35630*/  @P4 STG.E.U16 desc[UR44][R4.64+0x2], R13 ;  /* 0x0000020d04004986 */ /* 0x0001e8000c10152c */
[----:B0-----:R-:W3:Y:S04]  /*35640*/  LDL.LU R13, [R1+0x228] ;  /* 0x00022800010d7983 */ /* 0x001ee80000300800 */
[----:B------:R-:W3:Y:S01]  /*35650*/  LDL.LU R4, [R1+0x394] ;  /* 0x0003940001047983 */ /* 0x000ee20000300800 */
[----:B----4-:R-:W-:-:S05]  /*35660*/  FMUL R12, R12, R2 ;  /* 0x000000020c0c7220 */ /* 0x010fca0000400000 */
[----:B------:R-:W-:Y:S02]  /*35670*/  F2FP.F16.F32.PACK_AB R5, RZ, R12 ;  /* 0x0000000cff05723e */ /* 0x000fe400000000ff */
[----:B------:R-:W4:Y:S01]  /*35680*/  LDL.LU R12, [R1+0x21c] ;  /* 0x00021c00010c7983 */ /* 0x000f220000300800 */
[----:B--2---:R-:W-:Y:S01]  /*35690*/  FMUL R11, R11, R2 ;  /* 0x000000020b0b7220 */ /* 0x004fe20000400000 */
[C---:B------:R-:W-:Y:S02]  /*356a0*/  ISETP.GT.AND P3, PT, R0.reuse, 0x8, P0 ;  /* 0x000000080000780c */ /* 0x040fe40000764270 */
[C---:B------:R-:W-:Y:S02]  /*356b0*/  ISETP.GT.AND P4, PT, R0.reuse, 0x9, P0 ;  /* 0x000000090000780c */ /* 0x040fe40000784270 */
[----:B------:R-:W-:Y:S02]  /*356c0*/  F2FP.F16.F32.PACK_AB R11, RZ, R11 ;  /* 0x0000000bff0b723e */ /* 0x000fe400000000ff */
[----:B------:R-:W-:-:S02]  /*356d0*/  ISETP.GT.AND P2, PT, R0, 0x8, P1 ;  /* 0x000000080000780c */ /* 0x000fc40000f44270 */
[----:B------:R-:W-:Y:S01]  /*356e0*/  PRMT R128, R11, 0x7610, R128 ;  /* 0x000076100b807816 */ /* 0x000fe20000000080 */
[-C--:B---3--:R-:W-:Y:S01]  /*356f0*/  FMUL R10, R10, R2.reuse ;  /* 0x000000020a0a7220 */ /* 0x088fe20000400000 */
[----:B------:R-:W-:Y:S01]  /*35700*/  PRMT R11, R5, 0x7610, R11 ;  /* 0x00007610050b7816 */ /* 0x000fe2000000000b */
[----:B------:R-:W-:Y:S02]  /*35710*/  IMAD.U32 R5, RZ, RZ, UR4 ;  /* 0x00000004ff057e24 */ /* 0x000fe4000f8e00ff */
[----:B------:R-:W-:Y:S01]  /*35720*/  FMUL R236, R4, R2 ;  /* 0x0000000204ec7220 */ /* 0x000fe20000400000 */
[----:B------:R-:W-:-:S04]  /*35730*/  MOV R4, UR5 ;  /* 0x0000000500047c02 */ /* 0x000fc80008000f00 */
[----:B------:R-:W-:Y:S02]  /*35740*/  IADD3 R4, P5, P6, R4, UR11, R8 ;  /* 0x0000000b04047c10 */ /* 0x000fe4000febe008 */
[----:B------:R-:W-:Y:S02]  /*35750*/  F2FP.F16.F32.PACK_AB R10, RZ, R10 ;  /* 0x0000000aff0a723e */ /* 0x000fe400000000ff */
[----:B------:R-:W-:Y:S01]  /*35760*/  IADD3.X R5, R5, UR10, R9, P5, P6 ;  /* 0x0000000a05057c10 */ /* 0x000fe2000afec409 */
[----:B------:R-:W-:Y:S01]  /*35770*/  @P3 STG.E.U16 desc[UR44][R6.64+0x10], R128 ;  /* 0x0000108006003986 */ /* 0x000fe2000c10152c */
[----:B------:R-:W-:-:S03]  /*35780*/  ISETP.GT.AND P3, PT, R0, 0x9, P1 ;  /* 0x000000090000780c */ /* 0x000fc60000f64270 */
[----:B------:R0:W-:Y:S01]  /*35790*/  @P4 STG.E.U16 desc[UR44][R6.64+0x12], R11 ;  /* 0x0000120b06004986 */ /* 0x0001e2000c10152c */
[----:B------:R-:W-:-:S03]  /*357a0*/  FMUL R14, R14, R2 ;  /* 0x000000020e0e7220 */ /* 0x000fc60000400000 */
[----:B------:R1:W-:Y:S01]  /*357b0*/  @P2 STG.E.U16 desc[UR44][R4.64+0x10], R10 ;  /* 0x0000100a04002986 */ /* 0x0003e2000c10152c */
[C---:B------:R-:W-:Y:S01]  /*357c0*/  ISETP.GT.AND P2, PT, R0.reuse, 0x10, P0 ;  /* 0x000000100000780c */ /* 0x040fe20000744270 */
[-C--:B------:R-:W-:Y:S01]  /*357d0*/  FMUL R15, R15, R2.reuse ;  /* 0x000000020f0f7220 */ /* 0x080fe20000400000 */
[C---:B------:R-:W-:Y:S02]  /*357e0*/  ISETP.GT.AND P4, PT, R0.reuse, 0x11, P0 ;  /* 0x000000110000780c */ /* 0x040fe40000784270 */
[----:B------:R-:W-:Y:S01]  /*357f0*/  ISETP.GT.AND P5, PT, R0, 0x10, P1 ;  /* 0x000000100000780c */ /* 0x000fe20000fa4270 */
[----:B------:R-:W-:Y:S01]  /*35800*/  FMUL R13, R13, R2 ;  /* 0x000000020d0d7220 */ /* 0x000fe20000400000 */
[----:B0-----:R-:W-:Y:S02]  /*35810*/  F2FP.F16.F32.PACK_AB R11, RZ, R15 ;  /* 0x0000000fff0b723e */ /* 0x001fe400000000ff */
[----:B-1----:R-:W-:Y:S01]  /*35820*/  F2FP.F16.F32.PACK_AB R10, RZ, R14 ;  /* 0x0000000eff0a723e */ /* 0x002fe200000000ff */
        /* <DEDUP_REMOVED lines=53> */
[----:B------:R-:W-:-:S04]  /*35b80*/  F2FP.F16.F32.PACK_AB R12, RZ, R12 ;  /* 0x0000000cff0c723e */ /* 0x000fc800000000ff */
[----:B------:R-:W-:Y:S02]  /*35b90*/  PRMT R14, R12, 0x7610, R14 ;  /* 0x000076100c0e7816 */ /* 0x000fe4000000000e */
[----:B------:R-:W-:-:S03]  /*35ba0*/  F2FP.F16.F32.PACK_AB R12, RZ, R13 ;  /* 0x0000000dff0c723e */ /* 0x000fc600000000ff */
[----:B------:R-:W-:Y:S04]  /*35bb0*/  @P3 STG.E.U16 desc[UR44][R4.64+0x12], R14 ;  /* 0x0000120e04003986 */ /* 0x000fe8000c10152c */
[----:B------:R0:W-:Y:S01]  /*35bc0*/  @P2 STG.E.U16 desc[UR44][R6.64+0x20], R11 ;  /* 0x0000200b06002986 */ /* 0x0001e2000c10152c */
[C---:B------:R-:W-:Y:S02]  /*35bd0*/  ISETP.GT.AND P2, PT, R0.reuse, 0x11, P1 ;  /* 0x000000110000780c */ /* 0x040fe40000f44270 */
[C---:B------:R-:W-:Y:S01]  /*35be0*/  ISETP.GT.AND P3, PT, R0.reuse, 0x18, P0 ;  /* 0x000000180000780c */ /* 0x040fe20000764270 */
[----:B------:R-:W-:Y:S01]  /*35bf0*/  @P4 STG.E.U16 desc[UR44][R6.64+0x22], R10 ;  /* 0x0000220a06004986 */ /* 0x000fe2000c10152c */
[----:B------:R-:W-:-:S03]  /*35c00*/  ISETP.GT.AND P4, PT, R0, 0x19, P0 ;  /* 0x000000190000780c */ /* 0x000fc60000784270 */
[----:B------:R1:W-:Y:S01]  /*35c10*/  @P5 STG.E.U16 desc[UR44][R4.64+0x20], R12 ;  /* 0x0000200c04005986 */ /* 0x0003e2000c10152c */
[----:B------:R-:W-:Y:S02]  /*35c20*/  ISETP.GT.AND P5, PT, R0, 0x18, P1 ;  /* 0x000000180000780c */ /* 0x000fe40000fa4270 */
[----:B0-----:R-:W-:Y:S02]  /*35c30*/  F2FP.F16.F32.PACK_AB R11, RZ, R20 ;  /* 0x00000014ff0b723e */ /* 0x001fe400000000ff */
[----:B-1----:R-:W-:-:S04]  /*35c40*/  F2FP.F16.F32.PACK_AB R12, RZ, R21 ;  /* 0x00000015ff0c723e */ /* 0x002fc800000000ff */
[----:B------:R-:W-:Y:S02]  /*35c50*/  PRMT R13, R12, 0x7610, R13 ;  /* 0x000076100c0d7816 */ /* 0x000fe4000000000d */
[----:B------:R-:W-:Y:S02]  /*35c60*/  F2FP.F16.F32.PACK_AB R10, RZ, R19 ;  /* 0x00000013ff0a723e */ /* 0x000fe400000000ff */
        /* <DEDUP_REMOVED lines=151> */
[----:B------:R-:W-:Y:S01]  /*365e0*/  ISETP.GT.AND P5, PT, R0, 0x78, P1 ;  /* 0x000000780000780c */ /* 0x000fe20000fa4270 */
[----:B------:R-:W-:Y:S01]  /*365f0*/  FMUL R202, R202, R2 ;  /* 0x00000002caca7220 */ /* 0x000fe20000400000 */
[----:B0-----:R-:W-:Y:S02]  /*36600*/  F2FP.F16.F32.PACK_AB R11, RZ, R197 ;  /* 0x000000c5ff0b723e */ /* 0x001fe400000000ff */
[----:B-1----:R-:W-:-:S04]  /*36610*/  F2FP.F16.F32.PACK_AB R12, RZ, R198 ;  /* 0x000000c6ff0c723e */ /* 0x002fc800000000ff */
[----:B------:R-:W-:Y:S02]  /*36620*/  PRMT R13, R12, 0x7610, R13 ;  /* 0x000076100c0d7816 */ /* 0x000fe4000000000d */
[----:B------:R-:W-:Y:S02]  /*36630*/  F2FP.F16.F32.PACK_AB R10, RZ, R196 ;  /* 0x000000c4ff0a723e */ /* 0x000fe400000000ff */
[----:B------:R-:W-:Y:S01]  /*36640*/  F2FP.F16.F32.PACK_AB R12, RZ, R195 ;  /* 0x000000c3ff0c723e */ /* 0x000fe200000000ff */
[----:B------:R-:W-:Y:S01]  /*36650*/  @P2 STG.E.U16 desc[UR44][R4.64+0xe2], R13 ;  /* 0x0000e20d04002986 */ /* 0x000fe2000c10152c */
[----:B------:R-:W-:-:S03]  /*36660*/  ISETP.GT.AND P2, PT, R0, 0x79, P1 ;  /* 0x000000790000780c */ /* 0x000fc60000f44270 */
[----:B------:R-:W-:Y:S01]  /*36670*/  @P3 STG.E.U16 desc[UR44][R6.64+0xf0], R11 ;  /* 0x0000f00b06003986 */ /* 0x000fe2000c10152c */
[----:B------:R-:W-:-:S03]  /*36680*/  ISETP.GT.AND P3, PT, R0, 0x80, P0 ;  /* 0x000000800000780c */ /* 0x000fc60000764270 */
[----:B------:R-:W-:Y:S01]  /*36690*/  @P4 STG.E.U16 desc[UR44][R6.64+0xf2], R10 ;  /* 0x0000f20a06004986 */ /* 0x000fe2000c10152c */
[----:B------:R-:W-:-:S03]  /*366a0*/  ISETP.GT.AND P4, PT, R0, 0x81, P0 ;  /* 0x000000810000780c */ /* 0x000fc60000784270 */
[----:B------:R0:W-:Y:S01]  /*366b0*/  @P5 STG.E.U16 desc[UR44][R4.64+0xf0], R12 ;  /* 0x0000f00c04005986 */ /* 0x0001e2000c10152c */
[----:B------:R-:W-:Y:S01]  /*366c0*/  ISETP.GT.AND P5, PT, R0, 0x80, P1 ;  /* 0x000000800000780c */ /* 0x000fe20000fa4270 */
[-C--:B------:R-:W-:Y:S01]  /*366d0*/  FMUL R201, R201, R2.reuse ;  /* 0x00000002c9c97220 */ /* 0x080fe20000400000 */
[-C--:B------:R-:W-:Y:S01]  /*366e0*/  FMUL R200, R200, R2.reuse ;  /* 0x00000002c8c87220 */ /* 0x080fe20000400000 */
[----:B------:R-:W-:Y:S01]  /*366f0*/  FMUL R199, R199, R2 ;  /* 0x00000002c7c77220 */ /* 0x000fe20000400000 */
[----:B0-----:R-:W-:-:S04]  /*36700*/  F2FP.F16.F32.PACK_AB R12, RZ, R202 ;  /* 0x000000caff0c723e */ /* 0x001fc800000000ff */
[----:B------:R-:W-:Y:S02]  /*36710*/  PRMT R13, R12, 0x7610, R13 ;  /* 0x000076100c0d7816 */ /* 0x000fe4000000000d */
[----:B------:R-:W-:Y:S02]  /*36720*/  F2FP.F16.F32.PACK_AB R11, RZ, R201 ;  /* 0x000000c9ff0b723e */ /* 0x000fe400000000ff */
[----:B------:R-:W-:Y:S01]  /*36730*/  F2FP.F16.F32.PACK_AB R10, RZ, R200 ;  /* 0x000000c8ff0a723e */ /* 0x000fe200000000ff */
[----:B------:R-:W-:Y:S01]  /*36740*/  FMUL R206, R206, R2 ;  /* 0x00000002cece7220 */ /* 0x000fe20000400000 */
        /* <DEDUP_REMOVED lines=147> */
[-C--:B------:R-:W-:Y:S01]  /*37080*/  FMUL R130, R130, R2.reuse ;  /* 0x0000000282827220 */ /* 0x080fe20000400000 */
[-C--:B------:R-:W-:Y:S01]  /*37090*/  FMUL R131, R131, R2.reuse ;  /* 0x0000000283837220 */ /* 0x080fe20000400000 */
[-C--:B------:R-:W-:Y:S01]  /*370a0*/  FMUL R132, R132, R2.reuse ;  /* 0x0000000284847220 */ /* 0x080fe20000400000 */
[----:B0-----:R-:W-:Y:S01]  /*370b0*/  F2FP.F16.F32.PACK_AB R12, RZ, R129 ;  /* 0x00000081ff0c723e */ /* 0x001fe200000000ff */
[----:B------:R-:W-:Y:S01]  /*370c0*/  FMUL R133, R133, R2 ;  /* 0x0000000285857220 */ /* 0x000fe20000400000 */
[----:B------:R-:W-:Y:S01]  /*370d0*/  F2FP.F16.F32.PACK_AB R10, RZ, R236 ;  /* 0x000000ecff0a723e */ /* 0x000fe200000000ff */
        /* <DEDUP_REMOVED lines=21> */
[----:B------:R-:W-:Y:S01]  /*37230*/  FMUL R143, R143, R2 ;  /* 0x000000028f8f7220 */ /* 0x000fe20000400000 */
[----:B-1----:R-:W-:Y:S01]  /*37240*/  F2FP.F16.F32.PACK_AB R12, RZ, R130 ;  /* 0x00000082ff0c723e */ /* 0x002fe200000000ff */
[-C--:B------:R-:W-:Y:S01]  /*37250*/  FMUL R144, R144, R2.reuse ;  /* 0x0000000290907220 */ /* 0x080fe20000400000 */
[-C--:B------:R-:W-:Y:S01]  /*37260*/  FMUL R145, R145, R2.reuse ;  /* 0x0000000291917220 */ /* 0x080fe20000400000 */
[----:B------:R-:W-:Y:S01]  /*37270*/  FMUL R146, R146, R2 ;  /* 0x0000000292927220 */ /* 0x000fe20000400000 */
[----:B------:R-:W-:Y:S01]  /*37280*/  PRMT R13, R12, 0x7610, R13 ;  /* 0x000076100c0d7816 */ /* 0x000fe2000000000d */
[----:B------:R-:W2:Y:S01]  /*37290*/  LDL.LU R127, [R1+0x674] ;  /* 0x00067400017f7983 */ /* 0x000ea20000300800 */
[----:B------:R-:W-:-:S02]  /*372a0*/  F2FP.F16.F32.PACK_AB R10, RZ, R132 ;  /* 0x00000084ff0a723e */ /* 0x000fc400000000ff */
[----:B------:R-:W-:Y:S01]  /*372b0*/  F2FP.F16.F32.PACK_AB R12, RZ, R133 ;  /* 0x00000085ff0c723e */ /* 0x000fe200000000ff */
        /* <DEDUP_REMOVED lines=12> */
[----:B---3--:R-:W-:-:S03]  /*37380*/  F2FP.F16.F32.PACK_AB R12, RZ, R134 ;  /* 0x00000086ff0c723e */ /* 0x008fc600000000ff */
[----:B------:R-:W3:Y:S01]  /*37390*/  LDL.LU R130, [R1+0x668] ;  /* 0x0006680001827983 */ /* 0x000ee20000300800 */
[----:B------:R-:W-:-:S03]  /*373a0*/  PRMT R13, R12, 0x7610, R13 ;  /* 0x000076100c0d7816 */ /* 0x000fc6000000000d */
[----:B------:R-:W3:Y:S01]  /*373b0*/  LDL.LU R131, [R1+0x664] ;  /* 0x0006640001837983 */ /* 0x000ee20000300800 */
        /* <DEDUP_REMOVED lines=10> */
[----:B------:R-:W3:Y:S01]  /*37460*/  LDL.LU R132, [R1+0x660] ;  /* 0x0006600001847983 */ /* 0x000ee20000300800 */
[----:B-1----:R-:W-:-:S03]  /*37470*/  F2FP.F16.F32.PACK_AB R10, RZ, R140 ;  /* 0x0000008cff0a723e */ /* 0x002fc600000000ff */
[----:B------:R-:W3:Y:S01]  /*37480*/  LDL.LU R133, [R1+0x65c] ;  /* 0x00065c0001857983 */ /* 0x000ee20000300800 */
[----:B------:R-:W-:-:S03]  /*37490*/  F2FP.F16.F32.PACK_AB R12, RZ, R138 ;  /* 0x0000008aff0c723e */ /* 0x000fc600000000ff */
        /* <DEDUP_REMOVED lines=14> */
[----:B------:R-:W3:Y:S01]  /*37580*/  LDL.LU R136, [R1+0x650] ;  /* 0x0006500001887983 */ /* 0x000ee20000300800 */
[----:B-1----:R-:W-:Y:S01]  /*37590*/  F2FP.F16.F32.PACK_AB R10, RZ, R144 ;  /* 0x00000090ff0a723e */ /* 0x002fe200000000ff */
[----:B------:R-:W-:Y:S02]  /*375a0*/  FMUL R148, R148, R2 ;  /* 0x0000000294947220 */ /* 0x000fe40000400000 */
[----:B------:R-:W3:Y:S01]  /*375b0*/  LDL.LU R137, [R1+0x64c] ;  /* 0x00064c0001897983 */ /* 0x000ee20000300800 */
[----:B------:R-:W-:Y:S01]  /*375c0*/  F2FP.F16.F32.PACK_AB R12, RZ, R142 ;  /* 0x0000008eff0c723e */ /* 0x000fe200000000ff */
[----:B------:R-:W-:-:S02]  /*375d0*/  FMUL R149, R149, R2 ;  /* 0x0000000295957220 */ /* 0x000fc40000400000 */
[----:B------:R-:W3:Y:S01]  /*375e0*/  LDL.LU R138, [R1+0x648] ;  /* 0x00064800018a7983 */ /* 0x000ee20000300800 */
[----:B------:R-:W-:Y:S02]  /*375f0*/  PRMT R13, R12, 0x7610, R13 ;  /* 0x000076100c0d7816 */ /* 0x000fe4000000000d */
[----:B------:R-:W-:Y:S01]  /*37600*/  F2FP.F16.F32.PACK_AB R12, RZ, R145 ;  /* 0x00000091ff0c723e */ /* 0x000fe200000000ff */
[----:B------:R-:W3:Y:S04]  /*37610*/  LDL.LU R139, [R1+0x644] ;  /* 0x00064400018b7983 */ /* 0x000ee80000300800 */
[----:B------:R-:W-:Y:S01]  /*37620*/  @P2 STG.E.U16 desc[UR44][R4.64+0x1c2], R13 ;  /* 0x0001c20d04002986 */ /* 0x000fe2000c10152c */
[----:B------:R-:W-:-:S03]  /*37630*/  ISETP.GT.AND P2, PT, R0, 0xe9, P1 ;  /* 0x000000e90000780c */ /* 0x000fc60000f44270 */
[----:B------:R0:W-:Y:S04]  /*37640*/  @P3 STG.E.U16 desc[UR44][R6.64+0x1d0], R11 ;  /* 0x0001d00b06003986 */ /* 0x0001e8000c10152c */
[----:B------:R-:W-:Y:S01]  /*37650*/  @P4 STG.E.U16 desc[UR44][R6.64+0x1d2], R10 ;  /* 0x0001d20a06004986 */ /* 0x000fe2000c10152c */
[----:B------:R-:W-:-:S03]  /*37660*/  ISETP.GT.AND P3, PT, R0, 0xf0, P0 ;  /* 0x000000f00000780c */ /* 0x000fc60000764270 */
[----:B------:R1:W-:Y:S01]  /*37670*/  @P5 STG.E.U16 desc[UR44][R4.64+0x1d0], R12 ;  /* 0x0001d00c04005986 */ /* 0x0003e2000c10152c */
[C---:B------:R-:W-:Y:S02]  /*37680*/  ISETP.GT.AND P4, PT, R0.reuse, 0xf1, P0 ;  /* 0x000000f10000780c */ /* 0x040fe40000784270 */
[----:B------:R-:W-:Y:S01]  /*37690*/  ISETP.GT.AND P5, PT, R0, 0xf0, P1 ;  /* 0x000000f00000780c */ /* 0x000fe20000fa4270 */
[----:B------:R-:W3:Y:S01]  /*376a0*/  LDL.LU R140, [R1+0x640] ;  /* 0x00064000018c7983 */ /* 0x000ee20000300800 */
[----:B0-----:R-:W-:Y:S01]  /*376b0*/  F2FP.F16.F32.PACK_AB R11, RZ, R147 ;  /* 0x00000093ff0b723e */ /* 0x001fe200000000ff */
[----:B------:R-:W-:Y:S02]  /*376c0*/  FMUL R151, R151, R2 ;  /* 0x0000000297977220 */ /* 0x000fe40000400000 */
[----:B------:R-:W3:Y:S01]  /*376d0*/  LDL.LU R141, [R1+0x63c] ;  /* 0x00063c00018d7983 */ /* 0x000ee20000300800 */
[----:B-1----:R-:W-:-:S03]  /*376e0*/  F2FP.F16.F32.PACK_AB R12, RZ, R146 ;  /* 0x00000092ff0c723e */ /* 0x002fc600000000ff */
[----:B------:R-:W3:Y:S01]  /*376f0*/  LDL.LU R142, [R1+0x638] ;  /* 0x00063800018e7983 */ /* 0x000ee20000300800 */
[----:B------:R-:W-:Y:S01]  /*37700*/  PRMT R13, R12, 0x7610, R13 ;  /* 0x000076100c0d7816 */ /* 0x000fe2000000000d */
[----:B------:R-:W-:Y:S01]  /*37710*/  FMUL R156, R156, R2 ;  /* 0x000000029c9c7220 */ /* 0x000fe20000400000 */
[----:B------:R-:W-:Y:S01]  /*37720*/  F2FP.F16.F32.PACK_AB R10, RZ, R148 ;  /* 0x00000094ff0a723e */ /* 0x000fe200000000ff */
[----:B------:R-:W3:Y:S01]  /*37730*/  LDL.LU R143, [R1+0x634] ;  /* 0x00063400018f7983 */ /* 0x000ee20000300800 */
[----:B------:R-:W-:-:S03]  /*37740*/  F2FP.F16.F32.PACK_AB R12, RZ, R149 ;  /* 0x00000095ff0c723e */ /* 0x000fc600000000ff */
[----:B------:R-:W-:Y:S01]  /*37750*/  @P2 STG.E.U16 desc[UR44][R4.64+0x1d2], R13 ;  /* 0x0001d20d04002986 */ /* 0x000fe2000c10152c */
[----:B------:R-:W-:Y:S01]  /*37760*/  ISETP.GT.AND P2, PT, R0, 0xf1, P1 ;  /* 0x000000f10000780c */ /* 0x000fe20000f44270 */
[-C--:B------:R-:W-:Y:S02]  /*37770*/  FMUL R150, R150, R2.reuse ;  /* 0x0000000296967220 */ /* 0x080fe40000400000 */
[----:B------:R-:W3:Y:S01]  /*37780*/  LDL.LU R144, [R1+0x630] ;  /* 0x0006300001907983 */ /* 0x000ee20000300800 */
[----:B------:R-:W-:-:S03]  /*37790*/  FMUL R17, R17, R2 ;  /* 0x0000000211117220 */ /* 0x000fc60000400000 */
[----:B------:R-:W3:Y:S01]  /*377a0*/  LDL.LU R145, [R1+0x62c] ;  /* 0x00062c0001917983 */ /* 0x000ee20000300800 */
[----:B------:R-:W-:-:S03]  /*377b0*/  FMUL R16, R16, R2 ;  /* 0x0000000210107220 */ /* 0x000fc60000400000 */
[----:B------:R-:W3:Y:S04]  /*377c0*/  LDL.LU R146, [R1+0x628] ;  /* 0x0006280001927983 */ /* 0x000ee80000300800 */
[----:B------:R0:W-:Y:S04]  /*377d0*/  @P3 STG.E.U16 desc[UR44][R6.64+0x1e0], R11 ;  /* 0x0001e00b06003986 */ /* 0x0001e8000c10152c */
[----:B------:R-:W3:Y:S04]  /*377e0*/  LDL.LU R147, [R1+0x624] ;  /* 0x0006240001937983 */ /* 0x000ee80000300800 */
[----:B------:R1:W-:Y:S01]  /*377f0*/  @P4 STG.E.U16 desc[UR44][R6.64+0x1e2], R10 ;  /* 0x0001e20a06004986 */ /* 0x0003e2000c10152c */
[----:B0-----:R-:W-:-:S03]  /*37800*/  F2FP.F16.F32.PACK_AB R11, RZ, R151 ;  /* 0x00000097ff0b723e */ /* 0x001fc600000000ff */
[----:B------:R-:W3:Y:S04]  /*37810*/  LDL.LU R148, [R1+0x620] ;  /* 0x0006200001947983 */ /* 0x000ee80000300800 */
[----:B------:R0:W-:Y:S01]  /*37820*/  @P5 STG.E.U16 desc[UR44][R4.64+0x1e0], R12 ;  /* 0x0001e00c04005986 */ /* 0x0001e2000c10152c */
[----:B-1----:R-:W-:-:S03]  /*37830*/  F2FP.F16.F32.PACK_AB R10, RZ, R156 ;  /* 0x0000009cff0a723e */ /* 0x002fc600000000ff */
[----:B------:R-:W3:Y:S01]  /*37840*/  LDL.LU R149, [R1+0x61c] ;  /* 0x00061c0001957983 */ /* 0x000ee20000300800 */
[----:B------:R-:W-:Y:S02]  /*37850*/  PRMT R14, R11, 0x7610, R14 ;  /* 0x000076100b0e7816 */ /* 0x000fe4000000000e */
[----:B------:R-:W-:Y:S02]  /*37860*/  F2FP.F16.F32.PACK_AB R13, RZ, R17 ;  /* 0x00000011ff0d723e */ /* 0x000fe400000000ff */
[----:B------:R-:W-:Y:S02]  /*37870*/  PRMT R11, R10, 0x7610, R11 ;  /* 0x000076100a0b7816 */ /* 0x000fe4000000000b */
[----:B0-----:R-:W-:Y:S02]  /*37880*/  F2FP.F16.F32.PACK_AB R12, RZ, R150 ;  /* 0x00000096ff0c723e */ /* 0x001fe400000000ff */
[----:B------:R-:W3:Y:S01]  /*37890*/  LDL.LU R150, [R1+0x618] ;  /* 0x0006180001967983 */ /* 0x000ee20000300800 */
[----:B------:R-:W-:-:S03]  /*378a0*/  F2FP.F16.F32.PACK_AB R10, RZ, R16 ;  /* 0x00000010ff0a723e */ /* 0x000fc600000000ff */
[----:B------:R-:W3:Y:S04]  /*378b0*/  LDL.LU R151, [R1+0x614] ;  /* 0x0006140001977983 */ /* 0x000ee80000300800 */
[----:B------:R0:W5:Y:S04]  /*378c0*/  LDL.LU R156, [R1+0x610] ;  /* 0x00061000019c7983 */ /* 0x0001680000300800 */
[----:B------:R0:W5:Y:S04]  /*378d0*/  LDL.LU R17, [R1+0x60c] ;  /* 0x00060c0001117983 */ /* 0x0001680000300800 */
[----:B------:R1:W-:Y:S04]  /*378e0*/  @P2 STG.E.U16 desc[UR44][R4.64+0x1e2], R12 ;  /* 0x0001e20c04002986 */ /* 0x0003e8000c10152c */
[----:B------:R0:W5:Y:S04]  /*378f0*/  LDL.LU R16, [R1+0x608] ;  /* 0x0006080001107983 */ /* 0x0001680000300800 */
[----:B-1----:R-:W2:Y:S04]  /*37900*/  LDL.LU R12, [R1+0x8] ;  /* 0x00000800010c7983 */ /* 0x002ea80000300800 */
[----:B------:R-:W4:Y:S04]  /*37910*/  LDL.LU R235, [R1+0xb0] ;  /* 0x0000b00001eb7983 */ /* 0x000f280000300800 */
[----:B------:R-:W3:Y:S04]  /*37920*/  LDL.LU R231, [R1+0xb4] ;  /* 0x0000b40001e77983 */ /* 0x000ee80000300800 */
        /* <DEDUP_REMOVED lines=64> */
[----:B------:R-:W3:Y:S01]  /*37d30*/  LDL.LU R168, [R1+0x1b8] ;  /* 0x0001b80001a87983 */ /* 0x000ee20000300800 */
[----:B------:R-:W-:-:S03]  /*37d40*/  ISETP.GT.AND P3, PT, R0, 0xf8, P0 ;  /* 0x000000f80000780c */ /* 0x000fc60000764270 */
[----:B------:R-:W3:Y:S01]  /*37d50*/  LDL.LU R169, [R1+0x1bc] ;  /* 0x0001bc0001a97983 */ /* 0x000ee20000300800 */
[----:B------:R-:W-:-:S03]  /*37d60*/  ISETP.GT.AND P0, PT, R0, 0xf9, P0 ;  /* 0x000000f90000780c */ /* 0x000fc60000704270 */
        /* <DEDUP_REMOVED lines=16> */
[----:B------:R1:W-:Y:S04]  /*37e70*/  @P3 STG.E.U16 desc[UR44][R6.64+0x1f0], R14 ;  /* 0x0001f00e06003986 */ /* 0x0003e8000c10152c */
[----:B------:R0:W-:Y:S04]  /*37e80*/  @P0 STG.E.U16 desc[UR44][R6.64+0x1f2], R11 ;  /* 0x0001f20b06000986 */ /* 0x0001e8000c10152c */
[----:B-1----:R-:W4:Y:S04]  /*37e90*/  LDL.LU R14, [R1+0xc] ;  /* 0x00000c00010e7983 */ /* 0x002f280000300800 */
[----:B0-----:R-:W3:Y:S04]  /*37ea0*/  LDL.LU R11, [R1] ;  /* 0x00000000010b7983 */ /* 0x001ee80000300800 */
[----:B------:R-:W4:Y:S01]  /*37eb0*/  LDL.LU R7, [R1+0x4] ;  /* 0x0000040001077983 */ /* 0x000f220000300800 */
[----:B------:R-:W-:-:S02]  /*37ec0*/  ISETP.GT.AND P4, PT, R0, 0xf8, P1 ;  /* 0x000000f80000780c */ /* 0x000fc40000f84270 */
[----:B------:R-:W-:Y:S01]  /*37ed0*/  ISETP.GT.AND P1, PT, R0, 0xf9, P1 ;  /* 0x000000f90000780c */ /* 0x000fe20000f24270 */
[----:B------:R-:W-:Y:S01]  /*37ee0*/  USHF.L.U32 UR11, UR8, 0x9, URZ ;  /* 0x00000009080b7899 */ /* 0x000fe2000800063f */
[----:B------:R-:W-:Y:S02]  /*37ef0*/  PRMT R6, R10, 0x7610, R6 ;  /* 0x000076100a067816 */ /* 0x000fe40000000006 */
[----:B------:R-:W-:Y:S01]  /*37f00*/  ISETP.GT.AND P3, PT, R3, 0x100, PT ;  /* 0x000001000300780c */ /* 0x000fe20003f64270 */
[----:B------:R-:W-:-:S03]  /*37f10*/  USHF.L.U64.HI UR10, UR8, 0x9, UR9 ;  /* 0x00000009080a7899 */ /* 0x000fc60008010209 */
[----:B------:R-:W-:-:S03]  /*37f20*/  ISETP.GT.AND P0, PT, R0, RZ, P3 ;  /* 0x000000ff0000720c */ /* 0x000fc60001f04270 */
[----:B------:R-:W-:Y:S04]  /*37f30*/  @P4 STG.E.U16 desc[UR44][R4.64+0x1f0], R13 ;  /* 0x0001f00d04004986 */ /* 0x000fe8000c10152c */
[----:B------:R0:W-:Y:S01]  /*37f40*/  @P1 STG.E.U16 desc[UR44][R4.64+0x1f2], R6 ;  /* 0x0001f20604001986 */ /* 0x0001e2000c10152c */
[----:B--2---:R-:W-:Y:S01]  /*37f50*/  FMUL R12, R12, R2 ;  /* 0x000000020c0c7220 */ /* 0x004fe20000400000 */
[----:B------:R-:W-:Y:S02]  /*37f60*/  ISETP.GT.AND P2, PT, R3, 0x108, PT ;  /* 0x000001080300780c */ /* 0x000fe40003f44270 */
[----:B------:R-:W-:Y:S01]  /*37f70*/  ISETP.GT.AND P1, PT, R0, 0x1, P3 ;  /* 0x000000010000780c */ /* 0x000fe20001f24270 */
[----:B0-----:R-:W-:Y:S01]  /*37f80*/  IMAD.U32 R4, RZ, RZ, UR11 ;  /* 0x0000000bff047e24 */ /* 0x001fe2000f8e00ff */
[----:B------:R-:W-:-:S02]  /*37f90*/  MOV R5, UR10 ;  /* 0x0000000a00057c02 */ /* 0x000fc40008000f00 */
[C---:B------:R-:W-:Y:S02]  /*37fa0*/  IADD3 R6, P4, R8.reuse, UR11, RZ ;  /* 0x0000000b08067c10 */ /* 0x040fe4000ff9e0ff */
[----:B------:R-:W-:Y:S02]  /*37fb0*/  IADD3 R4, P5, P6, R8, UR5, R4 ;  /* 0x0000000508047c10 */ /* 0x000fe4000febe004 */
[----:B------:R-:W-:Y:S02]  /*37fc0*/  F2FP.F16.F32.PACK_AB R12, RZ, R12 ;  /* 0x0000000cff0c723e */ /* 0x000fe400000000ff */
[----:B------:R-:W-:Y:S02]  /*37fd0*/  IADD3.X R5, R9, UR4, R5, P5, P6 ;  /* 0x0000000409057c10 */ /* 0x000fe4000afec405 */
[----:B------:R-:W-:Y:S01]  /*37fe0*/  ISETP.GT.AND P5, PT, R0, RZ, P2 ;  /* 0x000000ff0000720c */ /* 0x000fe200017a4270 */
[-C--:B---3--:R-:W-:Y:S01]  /*37ff0*/  FMUL R10, R11, R2.reuse ;  /* 0x000000020b0a7220 */ /* 0x088fe20000400000 */
[----:B----4-:R-:W-:-:S04]  /*38000*/  FMUL R11, R7, R2 ;  /* 0x00000002070b7220 */ /* 0x010fc80000400000 */
[----:B------:R-:W-:Y:S02]  /*38010*/  F2FP.F16.F32.PACK_AB R10, RZ, R10 ;  /* 0x0000000aff0a723e */ /* 0x000fe400000000ff */
[----:B------:R-:W-:Y:S02]  /*38020*/  IADD3.X R7, R9, UR10, RZ, P4, !PT ;  /* 0x0000000a09077c10 */ /* 0x000fe4000a7fe4ff */
[----:B------:R-:W-:Y:S02]  /*38030*/  PRMT R13, R10, 0x7610, R13 ;  /* 0x000076100a0d7816 */ /* 0x000fe4000000000d */
[----:B------:R-:W-:Y:S02]  /*38040*/  F2FP.F16.F32.PACK_AB R11, RZ, R11 ;  /* 0x0000000bff0b723e */ /* 0x000fe400000000ff */
[----:B------:R-:W-:Y:S01]  /*38050*/  IADD3 R10, P4, R6, UR5, RZ ;  /* 0x00000005060a7c10 */ /* 0x000fe2000ff9e0ff */
[----:B------:R0:W-:Y:S01]  /*38060*/  @P0 STG.E.U16 desc[UR44][R6.64], R13 ;  /* 0x0000000d06000986 */ /* 0x0001e2000c10152c */
[----:B------:R-:W-:-:S02]  /*38070*/  PRMT R15, R11, 0x7610, R15 ;  /* 0x000076100b0f7816 */ /* 0x000fc4000000000f */
[----:B------:R-:W-:-:S03]  /*38080*/  IADD3.X R11, R7, UR4, RZ, P4, !PT ;  /* 0x00000004070b7c10 */ /* 0x000fc6000a7fe4ff */
[----:B------:R1:W-:Y:S01]  /*38090*/  @P1 STG.E.U16 desc[UR44][R6.64+0x2], R15 ;  /* 0x0000020f06001986 */ /* 0x0003e2000c10152c */
[----:B0-----:R-:W-:-:S03]  /*380a0*/  PRMT R13, R12, 0x7610, R13 ;  /* 0x000076100c0d7816 */ /* 0x001fc6000000000d */
[----:B------:R-:W2:Y:S04]  /*380b0*/  LDL.LU R12, [R1+0x10] ;  /* 0x00001000010c7983 */ /* 0x000ea80000300800 */
[----:B-1----:R-:W3:Y:S04]  /*380c0*/  LDL.LU R15, [R1+0x18] ;  /* 0x00001800010f7983 */ /* 0x002ee80000300800 */
[----:B------:R0:W-:Y:S04]  /*380d0*/  @P5 STG.E.U16 desc[UR44][R10.64], R13 ;  /* 0x0000000d0a005986 */ /* 0x0001e8000c10152c */
[----:B0-----:R-:W4:Y:S01]  /*380e0*/  LDL.LU R11, [R1+0x14] ;  /* 0x00001400010b7983 */ /* 0x001f220000300800 */
[----:B------:R-:W-:Y:S01]  /*380f0*/  FMUL R14, R14, R2 ;  /* 0x000000020e0e7220 */ /* 0x000fe20000400000 */
[----:B------:R-:W-:-:S02]  /*38100*/  ISETP.GT.AND P0, PT, R0, 0x1, P2 ;  /* 0x000000010000780c */ /* 0x000fc40001704270 */
[----:B------:R-:W-:Y:S02]  /*38110*/  IADD3 R10, P6, R6, UR5, RZ ;  /* 0x00000005060a7c10 */ /* 0x000fe4000ffde0ff */
[----:B------:R-:W-:Y:S02]  /*38120*/  F2FP.F16.F32.PACK_AB R14, RZ, R14 ;  /* 0x0000000eff0e723e */ /* 0x000fe400000000ff */
[----:B------:R-:W-:Y:S02]  /*38130*/  ISETP.GT.AND P4, PT, R0, 0x9, P3 ;  /* 0x000000090000780c */ /* 0x000fe40001f84270 */
[----:B------:R-:W-:Y:S02]  /*38140*/  PRMT R18, R14, 0x7610, R18 ;  /* 0x000076100e127816 */ /* 0x000fe40000000012 */
[C---:B------:R-:W-:Y:S02]  /*38150*/  ISETP.GT.AND P1, PT, R0.reuse, 0x8, P3 ;  /* 0x000000080000780c */ /* 0x040fe40001f24270 */
[----:B------:R-:W-:Y:S01]  /*38160*/  ISETP.GT.AND P5, PT, R0, 0x8, P2 ;  /* 0x000000080000780c */ /* 0x000fe200017a4270 */
[-C--:B--2---:R-:W-:Y:S01]  /*38170*/  FMUL R12, R12, R2.reuse ;  /* 0x000000020c0c7220 */ /* 0x084fe20000400000 */
[----:B---3--:R-:W-:-:S04]  /*38180*/  FMUL R15, R15, R2 ;  /* 0x000000020f0f7220 */ /* 0x008fc80000400000 */
[----:B------:R-:W-:-:S04]  /*38190*/  F2FP.F16.F32.PACK_AB R12, RZ, R12 ;  /* 0x0000000cff0c723e */ /* 0x000fc800000000ff */
[----:B------:R-:W-:Y:S02]  /*381a0*/  PRMT R14, R12, 0x7610, R14 ;  /* 0x000076100c0e7816 */ /* 0x000fe4000000000e */
[----:B------:R-:W-:Y:S02]  /*381b0*/  F2FP.F16.F32.PACK_AB R12, RZ, R15 ;  /* 0x0000000fff0c723e */ /* 0x000fe400000000ff */
[----:B------:R-:W2:Y:S01]  /*381c0*/  LDL.LU R15, [R1+0xa0] ;  /* 0x0000a000010f7983 */ /* 0x000ea20000300800 */
[----:B----4-:R-:W-:Y:S01]  /*381d0*/  FMUL R13, R11, R2 ;  /* 0x000000020b0d7220 */ /* 0x010fe20000400000 */
[----:B------:R-:W-:-:S05]  /*381e0*/  IADD3.X R11, R7, UR4, RZ, P6, !PT ;  /* 0x00000004070b7c10 */ /* 0x000fca000b7fe4ff */
[----:B------:R0:W-:Y:S01]  /*381f0*/  @P0 STG.E.U16 desc[UR44][R10.64+0x2], R18 ;  /* 0x000002120a000986 */ /* 0x0001e2000c10152c */
[----:B------:R-:W-:-:S05]  /*38200*/  F2FP.F16.F32.PACK_AB R13, RZ, R13 ;  /* 0x0000000dff0d723e */ /* 0x000fca00000000ff */
[----:B------:R1:W-:Y:S04]  /*38210*/  @P4 STG.E.U16 desc[UR44][R6.64+0x12], R13 ;  /* 0x0000120d06004986 */ /* 0x0003e8000c10152c */
[----:B0-----:R-:W3:Y:S01]  /*38220*/  LDL.LU R11, [R1+0x20] ;  /* 0x00002000010b7983 */ /* 0x001ee20000300800 */
[----:B------:R-:W-:-:S03]  /*38230*/  PRMT R10, R12, 0x7610, R10 ;  /* 0x000076100c0a7816 */ /* 0x000fc6000000000a */
[----:B------:R-:W4:Y:S04]  /*38240*/  LDL.LU R12, [R1+0x1c] ;  /* 0x00001c00010c7983 */ /* 0x000f280000300800 */
[----:B-1----:R-:W2:Y:S04]  /*38250*/  LDL.LU R13, [R1+0x28] ;  /* 0x00002800010d7983 */ /* 0x002ea80000300800 */
[----:B------:R-:W-:Y:S04]  /*38260*/  @P1 STG.E.U16 desc[UR44][R6.64+0x10], R14 ;  /* 0x0000100e06001986 */ /* 0x000fe8000c10152c */
[----:B------:R0:W-:Y:S04]  /*38270*/  @P5 STG.E.U16 desc[UR44][R4.64+0x10], R10 ;  /* 0x0000100a04005986 */ /* 0x0001e8000c10152c */
[----:B0-----:R-:W2:Y:S01]  /*38280*/  LDL.LU R10, [R1+0x24] ;  /* 0x00002400010a7983 */ /* 0x001ea20000300800 */
[----:B------:R-:W-:-:S02]  /*38290*/  ISETP.GT.AND P0, PT, R0, 0x9, P2 ;  /* 0x000000090000780c */ /* 0x000fc40001704270 */
[C---:B------:R-:W-:Y:S02]  /*382a0*/  ISETP.GT.AND P1, PT, R0.reuse, 0x10, P3 ;  /* 0x000000100000780c */ /* 0x040fe40001f24270 */
[C---:B------:R-:W-:Y:S02]  /*382b0*/  ISETP.GT.AND P4, PT, R0.reuse, 0x11, P3 ;  /* 0x000000110000780c */ /* 0x040fe40001f84270 */
[----:B------:R-:W-:Y:S01]  /*382c0*/  ISETP.GT.AND P5, PT, R0, 0x10, P2 ;  /* 0x000000100000780c */ /* 0x000fe200017a4270 */
[-C--:B---3--:R-:W-:Y:S01]  /*382d0*/  FMUL R11, R11, R2.reuse ;  /* 0x000000020b0b7220 */ /* 0x088fe20000400000 */
[----:B----4-:R-:W-:-:S04]  /*382e0*/  FMUL R12, R12, R2 ;  /* 0x000000020c0c7220 */ /* 0x010fc80000400000 */
[----:B------:R-:W-:Y:S01]  /*382f0*/  F2FP.F16.F32.PACK_AB R11, RZ, R11 ;  /* 0x0000000bff0b723e */ /* 0x000fe200000000ff */
[----:B--2---:R-:W-:Y:S01]  /*38300*/  FMUL R13, R13, R2 ;  /* 0x000000020d0d7220 */ /* 0x004fe20000400000 */
[----:B------:R-:W-:-:S04]  /*38310*/  F2FP.F16.F32.PACK_AB R12, RZ, R12 ;  /* 0x0000000cff0c723e */ /* 0x000fc800000000ff */
[----:B------:R-:W-:Y:S02]  /*38320*/  PRMT R14, R12, 0x7610, R14 ;  /* 0x000076100c0e7816 */ /* 0x000fe4000000000e */
[----:B------:R-:W-:Y:S02]  /*38330*/  PRMT R12, R11, 0x7610, R12 ;  /* 0x000076100b0c7816 */ /* 0x000fe4000000000c */
[----:B------:R-:W-:Y:S01]  /*38340*/  F2FP.F16.F32.PACK_AB R11, RZ, R13 ;  /* 0x0000000dff0b723e */ /* 0x000fe200000000ff */
[----:B------:R-:W-:Y:S03]  /*38350*/  @P0 STG.E.U16 desc[UR44][R4.64+0x12], R14 ;  /* 0x0000120e04000986 */ /* 0x000fe6000c10152c */
[----:B------:R-:W-:Y:S01]  /*38360*/  PRMT R13, R11, 0x7610, R13 ;  /* 0x000076100b0d7816 */ /* 0x000fe2000000000d */
[----:B------:R0:W-:Y:S01]  /*38370*/  @P1 STG.E.U16 desc[UR44][R6.64+0x20], R12 ;  /* 0x0000200c06001986 */ /* 0x0001e2000c10152c */
[----:B------:R-:W-:-:S05]  /*38380*/  FMUL R10, R10, R2 ;  /* 0x000000020a0a7220 */ /* 0x000fca0000400000 */
[----:B------:R-:W-:Y:S01]  /*38390*/  F2FP.F16.F32.PACK_AB R10, RZ, R10 ;  /* 0x0000000aff0a723e */ /* 0x000fe200000000ff */
[----:B0-----:R-:W2:Y:S04]  /*383a0*/  LDL.LU R12, [R1+0x2c] ;  /* 0x00002c00010c7983 */ /* 0x001ea80000300800 */
[----:B------:R-:W3:Y:S04]  /*383b0*/  LDL.LU R11, [R1+0x30] ;  /* 0x00003000010b7983 */ /* 0x000ee80000300800 */
[----:B------:R0:W-:Y:S04]  /*383c0*/  @P4 STG.E.U16 desc[UR44][R6.64+0x22], R10 ;  /* 0x0000220a06004986 */ /* 0x0001e8000c10152c */
[----:B------:R1:W-:Y:S04]  /*383d0*/  @P5 STG.E.U16 desc[UR44][R4.64+0x20], R13 ;  /* 0x0000200d04005986 */ /* 0x0003e8000c10152c */
[----:B0-----:R-:W4:Y:S04]  /*383e0*/  LDL.LU R10, [R1+0x34] ;  /* 0x00003400010a7983 */ /* 0x001f280000300800 */
[----:B-1----:R-:W4:Y:S01]  /*383f0*/  LDL.LU R13, [R1+0x38] ;  /* 0x00003800010d7983 */ /* 0x002f220000300800 */
[----:B------:R-:W-:-:S02]  /*38400*/  ISETP.GT.AND P0, PT, R0, 0x11, P2 ;  /* 0x000000110000780c */ /* 0x000fc40001704270 */
[C---:B------:R-:W-:Y:S02]  /*38410*/  ISETP.GT.AND P1, PT, R0.reuse, 0x18, P3 ;  /* 0x000000180000780c */ /* 0x040fe40001f24270 */
[C---:B------:R-:W-:Y:S02]  /*38420*/  ISETP.GT.AND P4, PT, R0.reuse, 0x19, P3 ;  /* 0x000000190000780c */ /* 0x040fe40001f84270 */
[----:B------:R-:W-:Y:S01]  /*38430*/  ISETP.GT.AND P5, PT, R0, 0x18, P2 ;  /* 0x000000180000780c */ /* 0x000fe200017a4270 */
[-C--:B--2---:R-:W-:Y:S01]  /*38440*/  FMUL R12, R12, R2.reuse ;  /* 0x000000020c0c7220 */ /* 0x084fe20000400000 */
[----:B---3--:R-:W-:-:S04]  /*38450*/  FMUL R11, R11, R2 ;  /* 0x000000020b0b7220 */ /* 0x008fc80000400000 */
[----:B------:R-:W-:Y:S02]  /*38460*/  F2FP.F16.F32.PACK_AB R12, RZ, R12 ;  /* 0x0000000cff0c723e */ /* 0x000fe400000000ff */
[----:B------:R-:W-:Y:S02]  /*38470*/  F2FP.F16.F32.PACK_AB R11, RZ, R11 ;  /* 0x0000000bff0b723e */ /* 0x000fe400000000ff */
[----:B------:R-:W-:Y:S02]  /*38480*/  PRMT R14, R12, 0x7610, R14 ;  /* 0x000076100c0e7816 */ /* 0x000fe4000000000e */
[----:B------:R-:W-:-:S03]  /*38490*/  PRMT R12, R11, 0x7610, R12 ;  /* 0x000076100b0c7816 */ /* 0x000fc6000000000c */
[----:B------:R-:W-:Y:S01]  /*384a0*/  @P0 STG.E.U16 desc[UR44][R4.64+0x22], R14 ;  /* 0x0000220e04000986 */ /* 0x000fe2000c10152c */
[-C--:B----4-:R-:W-:Y:S01]  /*384b0*/  FMUL R10, R10, R2.reuse ;  /* 0x000000020a0a7220 */ /* 0x090fe20000400000 */
[----:B------:R-:W-:-:S04]  /*384c0*/  FMUL R13, R13, R2 ;  /* 0x000000020d0d7220 */ /* 0x000fc80000400000 */
[----:B------:R-:W-:Y:S02]  /*384d0*/  F2FP.F16.F32.PACK_AB R10, RZ, R10 ;  /* 0x0000000aff0a723e */ /* 0x000fe400000000ff */
[----:B------:R-:W-:Y:S01]  /*384e0*/  F2FP.F16.F32.PACK_AB R11, RZ, R13 ;  /* 0x0000000dff0b723e */ /* 0x000fe200000000ff */
[----:B------:R0:W-:Y:S03]  /*384f0*/  @P1 STG.E.U16 desc[UR44][R6.64+0x30], R12 ;  /* 0x0000300c06001986 */ /* 0x0001e6000c10152c */
[----:B------:R-:W-:Y:S01]  /*38500*/  PRMT R13, R11, 0x7610, R13 ;  /* 0x000076100b0d7816 */ /* 0x000fe2000000000d */
[----:B------:R1:W-:Y:S04]  /*38510*/  @P4 STG.E.U16 desc[UR44][R6.64+0x32], R10 ;  /* 0x0000320a06004986 */ /* 0x0003e8000c10152c */
[----:B0-----:R-:W2:Y:S04]  /*38520*/  LDL.LU R12, [R1+0x3c] ;  /* 0x00003c00010c7983 */ /* 0x001ea80000300800 */
[----:B------:R-:W3:Y:S04]  /*38530*/  LDL.LU R11, [R1+0x40] ;  /* 0x00004000010b7983 */ /* 0x000ee80000300800 */
[----:B-1----:R-:W4:Y:S04]  /*38540*/  LDL.LU R10, [R1+0x44] ;  /* 0x00004400010a7983 */ /* 0x002f280000300800 */
[----:B------:R0:W-:Y:S04]  /*38550*/  @P5 STG.E.U16 desc[UR44][R4.64+0x30], R13 ;  /* 0x0000300d04005986 */ /* 0x0001e8000c10152c */
[----:B0-----:R-:W4:Y:S01]  /*38560*/  LDL.LU R13, [R1+0x48] ;  /* 0x00004800010d7983 */ /* 0x001f220000300800 */
[----:B------:R-:W-:-:S02]  /*38570*/  ISETP.GT.AND P0, PT, R0, 0x19, P2 ;  /* 0x000000190000780c */ /* 0x000fc40001704270 */
[C---:B------:R-:W-:Y:S02]  /*38580*/  ISETP.GT.AND P1, PT, R0.reuse, 0x20, P3 ;  /* 0x000000200000780c */ /* 0x040fe40001f24270 */
[C---:B------:R-:W-:Y:S02]  /*38590*/  ISETP.GT.AND P4, PT, R0.reuse, 0x21, P3 ;  /* 0x000000210000780c */ /* 0x040fe40001f84270 */
[----:B------:R-:W-:Y:S01]  /*385a0*/  ISETP.GT.AND P5, PT, R0, 0x20, P2 ;  /* 0x000000200000780c */ /* 0x000fe200017a4270 */
[-C--:B--2---:R-:W-:Y:S01]  /*385b0*/  FMUL R12, R12, R2.reuse ;  /* 0x000000020c0c7220 */ /* 0x084fe20000400000 */
[----:B---3--:R-:W-:-:S04]  /*385c0*/  FMUL R11, R11, R2 ;  /* 0x000000020b0b7220 */ /* 0x008fc80000400000 */
[----:B------:R-:W-:Y:S02]  /*385d0*/  F2FP.F16.F32.PACK_AB R12, RZ, R12 ;  /* 0x0000000cff0c723e */ /* 0x000fe400000000ff */
[----:B------:R-:W-:Y:S01]  /*385e0*/  F2FP.F16.F32.PACK_AB R11, RZ, R11 ;  /* 0x0000000bff0b723e */ /* 0x000fe200000000ff */
[----:B----4-:R-:W-:Y:S01]  /*385f0*/  FMUL R10, R10, R2 ;  /* 0x000000020a0a7220 */ /* 0x010fe20000400000 */
[----:B------:R-:W-:Y:S02]  /*38600*/  PRMT R14, R12, 0x7610, R14 ;  /* 0x000076100c0e7816 */ /* 0x000fe4000000000e */
[----:B------:R-:W-:Y:S02]  /*38610*/  PRMT R12, R11, 0x7610, R12 ;  /* 0x000076100b0c7816 */ /* 0x000fe4000000000c */
[----:B------:R-:W-:Y:S01]  /*38620*/  F2FP.F16.F32.PACK_AB R10, RZ, R10 ;  /* 0x0000000aff0a723e */ /* 0x000fe200000000ff */
[----:B------:R-:W-:Y:S01]  /*38630*/  @P0 STG.E.U16 desc[UR44][R4.64+0x32], R14 ;  /* 0x0000320e04000986 */ /* 0x000fe2000c10152c */
[----:B------:R-:W-:-:S03]  /*38640*/  FMUL R13, R13, R2 ;  /* 0x000000020d0d7220 */ /* 0x000fc60000400000 */
[----:B------:R0:W-:Y:S02]  /*38650*/  @P1 STG.E.U16 desc[UR44][R6.64+0x40], R12 ;  /* 0x0000400c06001986 */ /* 0x0001e4000c10152c */
[----:B------:R-:W-:-:S04]  /*38660*/  F2FP.F16.F32.PACK_AB R11, RZ, R13 ;  /* 0x0000000dff0b723e */ /* 0x000fc800000000ff */
[----:B------:R-:W-:Y:S01]  /*38670*/  PRMT R13, R11, 0x7610, R13 ;  /* 0x000076100b0d7816 */ /* 0x000fe2000000000d */
        /* <DEDUP_REMOVED lines=54> */
[----:B------:R-:W-:Y:S01]  /*389e0*/  ISETP.GT.AND P4, PT, R0, 0x39, P3 ;  /* 0x000000390000780c */ /* 0x000fe20001f84270 */
[-C--:B--2---:R-:W-:Y:S01]  /*389f0*/  FMUL R12, R12, R2.reuse ;  /* 0x000000020c0c7220 */ /* 0x084fe20000400000 */
[----:B---3--:R-:W-:-:S04]  /*38a00*/  FMUL R11, R11, R2 ;  /* 0x000000020b0b7220 */ /* 0x008fc80000400000 */
[----:B------:R-:W-:Y:S02]  /*38a10*/  F2FP.F16.F32.PACK_AB R12, RZ, R12 ;  /* 0x0000000cff0c723e */ /* 0x000fe400000000ff */
[----:B------:R-:W-:Y:S02]  /*38a20*/  F2FP.F16.F32.PACK_AB R11, RZ, R11 ;  /* 0x0000000bff0b723e */ /* 0x000fe400000000ff */
[----:B------:R-:W-:Y:S02]  /*38a30*/  PRMT R14, R12, 0x7610, R14 ;  /* 0x000076100c0e7816 */ /* 0x000fe4000000000e */
[----:B------:R-:W-:Y:S01]  /*38a40*/  PRMT R12, R11, 0x7610, R12 ;  /* 0x000076100b0c7816 */ /* 0x000fe2000000000c */
[-C--:B----4-:R-:W-:Y:S01]  /*38a50*/  FMUL R10, R10, R2.reuse ;  /* 0x000000020a0a7220 */ /* 0x090fe20000400000 */
[----:B------:R-:W-:-:S04]  /*38a60*/  FMUL R13, R13, R2 ;  /* 0x000000020d0d7220 */ /* 0x000fc80000400000 */
[----:B------:R-:W-:Y:S01]  /*38a70*/  F2FP.F16.F32.PACK_AB R10, RZ, R10 ;  /* 0x0000000aff0a723e */ /* 0x000fe200000000ff */
[----:B------:R0:W-:Y:S01]  /*38a80*/  @P0 STG.E.U16 desc[UR44][R4.64+0x62], R14 ;  /* 0x0000620e04000986 */ /* 0x0001e2000c10152c */
[----:B------:R-:W-:-:S03]  /*38a90*/  F2FP.F16.F32.PACK_AB R11, RZ, R13 ;  /* 0x0000000dff0b723e */ /* 0x000fc600000000ff */
[----:B------:R1:W-:Y:S04]  /*38aa0*/  @P1 STG.E.U16 desc[UR44][R6.64+0x70], R12 ;  /* 0x0000700c06001986 */ /* 0x0003e8000c10152c */
[----:B------:R-:W2:Y:S04]  /*38ab0*/  LDL.LU R13, [R1+0x88] ;  /* 0x00008800010d7983 */ /* 0x000ea80000300800 */
[----:B0-----:R-:W3:Y:S01]  /*38ac0*/  LDL.LU R14, [R1+0x9c] ;  /* 0x00009c00010e7983 */ /* 0x001ee20000300800 */
[----:B-1----:R-:W-:-:S03]  /*38ad0*/  PRMT R12, R11, 0x7610, R12 ;  /* 0x000076100b0c7816 */ /* 0x002fc6000000000c */
[----:B------:R0:W-:Y:S04]  /*38ae0*/  @P4 STG.E.U16 desc[UR44][R6.64+0x72], R10 ;  /* 0x0000720a06004986 */ /* 0x0001e8000c10152c */
[----:B------:R-:W4:Y:S04]  /*38af0*/  LDL.LU R11, [R1+0x7c] ;  /* 0x00007c00010b7983 */ /* 0x000f280000300800 */
[----:B0-----:R-:W2:Y:S01]  /*38b00*/  LDL.LU R10, [R1+0x80] ;  /* 0x00008000010a7983 */ /* 0x001ea20000300800 */
[C---:B------:R-:W-:Y:S02]  /*38b10*/  ISETP.GT.AND P5, PT, R0.reuse, 0x38, P2 ;  /* 0x000000380000780c */ /* 0x040fe400017a4270 */
[----:B------:R-:W-:-:S02]  /*38b20*/  ISETP.GT.AND P0, PT, R0, 0x39, P2 ;  /* 0x000000390000780c */ /* 0x000fc40001704270 */
[----:B------:R-:W-:-:S09]  /*38b30*/  ISETP.GT.AND P1, PT, R0, 0x40, P3 ;  /* 0x000000400000780c */ /* 0x000fd20001f24270 */
[----:B------:R0:W-:Y:S04]  /*38b40*/  @P5 STG.E.U16 desc[UR44][R4.64+0x70], R12 ;  /* 0x0000700c04005986 */ /* 0x0001e8000c10152c */
[----:B0-----:R-:W3:Y:S01]  /*38b50*/  LDL.LU R12, [R1+0x84] ;  /* 0x00008400010c7983 */ /* 0x001ee20000300800 */
[-C--:B----4-:R-:W-:Y:S01]  /*38b60*/  FMUL R11, R11, R2.reuse ;  /* 0x000000020b0b7220 */ /* 0x090fe20000400000 */
[----:B--2---:R-:W-:-:S04]  /*38b70*/  FMUL R10, R10, R2 ;  /* 0x000000020a0a7220 */ /* 0x004fc80000400000 */
[----:B------:R-:W-:Y:S02]  /*38b80*/  F2FP.F16.F32.PACK_AB R11, RZ, R11 ;  /* 0x0000000bff0b723e */ /* 0x000fe400000000ff */
[----:B------:R-:W-:-:S03]  /*38b90*/  F2FP.F16.F32.PACK_AB R10, RZ, R10 ;  /* 0x0000000aff0a723e */ /* 0x000fc600000000ff */
[----:B------:R0:W-:Y:S04]  /*38ba0*/  @P0 STG.E.U16 desc[UR44][R4.64+0x72], R11 ;  /* 0x0000720b04000986 */ /* 0x0001e8000c10152c */
[----:B------:R1:W-:Y:S04]  /*38bb0*/  @P1 STG.E.U16 desc[UR44][R6.64+0x80], R10 ;  /* 0x0000800a06001986 */ /* 0x0003e8000c10152c */
[----:B0-----:R-:W2:Y:S04]  /*38bc0*/  LDL.LU R11, [R1+0x90] ;  /* 0x00009000010b7983 */ /* 0x001ea80000300800 */
[----:B-1----:R-:W4:Y:S01]  /*38bd0*/  LDL.LU R10, [R1+0x8c] ;  /* 0x00008c00010a7983 */ /* 0x002f220000300800 */
[----:B------:R-:W-:-:S02]  /*38be0*/  ISETP.GT.AND P4, PT, R0, 0x41, P3 ;  /* 0x000000410000780c */ /* 0x000fc40001f84270 */
[----:B------:R-:W-:Y:S01]  /*38bf0*/  ISETP.GT.AND P5, PT, R0, 0x40, P2 ;  /* 0x000000400000780c */ /* 0x000fe200017a4270 */
[-C--:B---3--:R-:W-:Y:S01]  /*38c00*/  FMUL R12, R12, R2.reuse ;  /* 0x000000020c0c7220 */ /* 0x088fe20000400000 */
[----:B------:R-:W-:Y:S01]  /*38c10*/  ISETP.GT.AND P0, PT, R0, 0x41, P2 ;  /* 0x000000410000780c */ /* 0x000fe20001704270 */
[----:B------:R-:W-:-:S03]  /*38c20*/  FMUL R13, R13, R2 ;  /* 0x000000020d0d7220 */ /* 0x000fc60000400000 */
[----:B------:R-:W-:Y:S02]  /*38c30*/  F2FP.F16.F32.PACK_AB R12, RZ, R12 ;  /* 0x0000000cff0c723e */ /* 0x000fe400000000ff */
[----:B------:R-:W-:-:S03]  /*38c40*/  F2FP.F16.F32.PACK_AB R13, RZ, R13 ;  /* 0x0000000dff0d723e */ /* 0x000fc600000000ff */
[----:B------:R0:W-:Y:S04]  /*38c50*/  @P4 STG.E.U16 desc[UR44][R6.64+0x82], R12 ;  /* 0x0000820c06004986 */ /* 0x0001e8000c10152c */
[----:B------:R1:W-:Y:S04]  /*38c60*/  @P5 STG.E.U16 desc[UR44][R4.64+0x80], R13 ;  /* 0x0000800d04005986 */ /* 0x0003e8000c10152c */
[----:B0-----:R-:W3:Y:S04]  /*38c70*/  LDL.LU R12, [R1+0x94] ;  /* 0x00009400010c7983 */ /* 0x001ee80000300800 */
[----:B-1----:R-:W3:Y:S01]  /*38c80*/  LDL.LU R13, [R1+0x98] ;  /* 0x00009800010d7983 */ /* 0x002ee20000300800 */
[----:B----4-:R-:W-:-:S05]  /*38c90*/  FMUL R10, R10, R2 ;  /* 0x000000020a0a7220 */ /* 0x010fca0000400000 */
[----:B------:R-:W-:-:S05]  /*38ca0*/  F2FP.F16.F32.PACK_AB R10, RZ, R10 ;  /* 0x0000000aff0a723e */ /* 0x000fca00000000ff */
[----:B------:R0:W-:Y:S04]  /*38cb0*/  @P0 STG.E.U16 desc[UR44][R4.64+0x82], R10 ;  /* 0x0000820a04000986 */ /* 0x0001e8000c10152c */
[----:B0-----:R-:W4:Y:S01]  /*38cc0*/  LDL.LU R10, [R1+0xa4] ;  /* 0x0000a400010a7983 */ /* 0x001f220000300800 */
[----:B------:R-:W-:Y:S01]  /*38cd0*/  ISETP.GT.AND P1, PT, R0, 0x48, P3 ;  /* 0x000000480000780c */ /* 0x000fe20001f24270 */
[----:B--2---:R-:W-:-:S05]  /*38ce0*/  FMUL R11, R11, R2 ;  /* 0x000000020b0b7220 */ /* 0x004fca0000400000 */
[----:B------:R-:W-:-:S07]  /*38cf0*/  F2FP.F16.F32.PACK_AB R11, RZ, R11 ;  /* 0x0000000bff0b723e */ /* 0x000fce00000000ff */
[----:B------:R0:W-:Y:S04]  /*38d00*/  @P1 STG.E.U16 desc[UR44][R6.64+0x90], R11 ;  /* 0x0000900b06001986 */ /* 0x0001e8000c10152c */
[----:B0-----:R-:W2:Y:S01]  /*38d10*/  LDL.LU R11, [R1+0xa8] ;  /* 0x0000a800010b7983 */ /* 0x001ea20000300800 */
[----:B----4-:R-:W-:-:S05]  /*38d20*/  FMUL R10, R10, R2 ;  /* 0x000000020a0a7220 */ /* 0x010fca0000400000 */
[----:B------:R-:W-:-:S04]  /*38d30*/  F2FP.F16.F32.PACK_AB R10, RZ, R10 ;  /* 0x0000000aff0a723e */ /* 0x000fc800000000ff */
[----:B------:R-:W-:Y:S02]  /*38d40*/  PRMT R18, R10, 0x7610, R18 ;  /* 0x000076100a127816 */ /* 0x000fe40000000012 */
[----:B------:R-:W4:Y:S01]  /*38d50*/  LDL.LU R10, [R1+0xac] ;  /* 0x0000ac00010a7983 */ /* 0x000f220000300800 */
[----:B------:R-:W-:Y:S01]  /*38d60*/  ISETP.GT.AND P4, PT, R0, 0x49, P3 ;  /* 0x000000490000780c */ /* 0x000fe20001f84270 */
[-C--:B---3--:R-:W-:Y:S01]  /*38d70*/  FMUL R12, R12, R2.reuse ;  /* 0x000000020c0c7220 */ /* 0x088fe20000400000 */
[C---:B------:R-:W-:Y:S01]  /*38d80*/  ISETP.GT.AND P5, PT, R0.reuse, 0x48, P2 ;  /* 0x000000480000780c */ /* 0x040fe200017a4270 */
[-C--:B------:R-:W-:Y:S01]  /*38d90*/  FMUL R13, R13, R2.reuse ;  /* 0x000000020d0d7220 */ /* 0x080fe20000400000 */
[C---:B------:R-:W-:Y:S02]  /*38da0*/  ISETP.GT.AND P0, PT, R0.reuse, 0x49, P2 ;  /* 0x000000490000780c */ /* 0x040fe40001704270 */
[----:B------:R-:W-:Y:S01]  /*38db0*/  ISETP.GT.AND P1, PT, R0, 0x50, P3 ;  /* 0x000000500000780c */ /* 0x000fe20001f24270 */
[----:B------:R-:W-:Y:S01]  /*38dc0*/  FMUL R14, R14, R2 ;  /* 0x000000020e0e7220 */ /* 0x000fe20000400000 */
[----:B------:R-:W-:Y:S01]  /*38dd0*/  F2FP.F16.F32.PACK_AB R12, RZ, R12 ;  /* 0x0000000cff0c723e */ /* 0x000fe200000000ff */
[-C--:B--2---:R-:W-:Y:S01]  /*38de0*/  FMUL R11, R11, R2.reuse ;  /* 0x000000020b0b7220 */ /* 0x084fe20000400000 */
[----:B------:R-:W-:Y:S01]  /*38df0*/  FMUL R15, R15, R2 ;  /* 0x000000020f0f7220 */ /* 0x000fe20000400000 */
[----:B------:R-:W-:-:S03]  /*38e00*/  F2FP.F16.F32.PACK_AB R13, RZ, R13 ;  /* 0x0000000dff0d723e */ /* 0x000fc600000000ff */
[----:B------:R-:W-:Y:S01]  /*38e10*/  F2FP.F16.F32.PACK_AB R11, RZ, R11 ;  /* 0x0000000bff0b723e */ /* 0x000fe200000000ff */
[----:B------:R-:W-:Y:S01]  /*38e20*/  @P4 STG.E.U16 desc[UR44][R6.64+0x92], R12 ;  /* 0x0000920c06004986 */ /* 0x000fe2000c10152c */
[----:B------:R-:W-:Y:S02]  /*38e30*/  F2FP.F16.F32.PACK_AB R14, RZ, R14 ;  /* 0x0000000eff0e723e */ /* 0x000fe400000000ff */
[----:B------:R-:W-:Y:S01]  /*38e40*/  PRMT R19, R11, 0x7610, R19 ;  /* 0x000076100b137816 */ /* 0x000fe20000000013 */
[----:B------:R-:W-:Y:S01]  /*38e50*/  FMUL R11, R235, R2 ;  /* 0x00000002eb0b7220 */ /* 0x000fe20000400000 */
[C---:B------:R-:W-:Y:S01]  /*38e60*/  ISETP.GT.AND P4, PT, R0.reuse, 0x51, P3 ;  /* 0x000000510000780c */ /* 0x040fe20001f84270 */
[----:B------:R0:W-:Y:S01]  /*38e70*/  @P5 STG.E.U16 desc[UR44][R4.64+0x90], R13 ;  /* 0x0000900d04005986 */ /* 0x0001e2000c10152c */
[----:B------:R-:W-:Y:S02]  /*38e80*/  F2FP.F16.F32.PACK_AB R15, RZ, R15 ;  /* 0x0000000fff0f723e */ /* 0x000fe400000000ff */
[C---:B------:R-:W-:Y:S01]  /*38e90*/  ISETP.GT.AND P5, PT, R0.reuse, 0x50, P2 ;  /* 0x000000500000780c */ /* 0x040fe200017a4270 */
[----:B------:R-:W-:Y:S01]  /*38ea0*/  @P0 STG.E.U16 desc[UR44][R4.64+0x92], R14 ;  /* 0x0000920e04000986 */ /* 0x000fe2000c10152c */
[----:B------:R-:W-:-:S03]  /*38eb0*/  ISETP.GT.AND P0, PT, R0, 0x51, P2 ;  /* 0x000000510000780c */ /* 0x000fc60001704270 */
[----:B------:R-:W-:Y:S01]  /*38ec0*/  @P1 STG.E.U16 desc[UR44][R6.64+0xa0], R15 ;  /* 0x0000a00f06001986 */ /* 0x000fe2000c10152c */
[----:B------:R-:W-:Y:S02]  /*38ed0*/  ISETP.GT.AND P1, PT, R0, 0x58, P3 ;  /* 0x000000580000780c */ /* 0x000fe40001f24270 */
[----:B0-----:R-:W-:Y:S01]  /*38ee0*/  F2FP.F16.F32.PACK_AB R13, RZ, R11 ;  /* 0x0000000bff0d723e */ /* 0x001fe200000000ff */
[----:B------:R-:W-:Y:S01]  /*38ef0*/  FMUL R11, R232, R2 ;  /* 0x00000002e80b7220 */ /* 0x000fe20000400000 */
[----:B------:R0:W-:Y:S04]  /*38f00*/  @P4 STG.E.U16 desc[UR44][R6.64+0xa2], R18 ;  /* 0x0000a21206004986 */ /* 0x0001e8000c10152c */
[----:B------:R-:W-:Y:S01]  /*38f10*/  F2FP.F16.F32.PACK_AB R11, RZ, R11 ;  /* 0x0000000bff0b723e */ /* 0x000fe200000000ff */
[----:B------:R-:W-:Y:S01]  /*38f20*/  @P5 STG.E.U16 desc[UR44][R4.64+0xa0], R19 ;  /* 0x0000a01304005986 */ /* 0x000fe2000c10152c */
[----:B------:R-:W-:-:S02]  /*38f30*/  ISETP.GT.AND P4, PT, R0, 0x59, P3 ;  /* 0x000000590000780c */ /* 0x000fc40001f84270 */
[----:B------:R-:W-:Y:S02]  /*38f40*/  ISETP.GT.AND P5, PT, R0, 0x58, P2 ;  /* 0x000000580000780c */ /* 0x000fe400017a4270 */
[----:B0-----:R-:W-:Y:S01]  /*38f50*/  PRMT R18, R11, 0x7610, R18 ;  /* 0x000076100b127816 */ /* 0x001fe20000000012 */
[-C--:B------:R-:W-:Y:S01]  /*38f60*/  FMUL R11, R234, R2.reuse ;  /* 0x00000002ea0b7220 */ /* 0x080fe20000400000 */
[----:B----4-:R-:W-:-:S05]  /*38f70*/  FMUL R10, R10, R2 ;  /* 0x000000020a0a7220 */ /* 0x010fca0000400000 */
[----:B------:R-:W-:Y:S01]  /*38f80*/  F2FP.F16.F32.PACK_AB R12, RZ, R10 ;  /* 0x0000000aff0c723e */ /* 0x000fe200000000ff */
[----:B------:R-:W-:-:S05]  /*38f90*/  FMUL R10, R231, R2 ;  /* 0x00000002e70a7220 */ /* 0x000fca0000400000 */
[----:B------:R-:W-:Y:S02]  /*38fa0*/  F2FP.F16.F32.PACK_AB R10, RZ, R10 ;  /* 0x0000000aff0a723e */ /* 0x000fe400000000ff */
[----:B------:R-:W-:Y:S02]  /*38fb0*/  PRMT R14, R12, 0x7610, R14 ;  /* 0x000076100c0e7816 */ /* 0x000fe4000000000e */
[----:B------:R-:W-:Y:S01]  /*38fc0*/  PRMT R15, R10, 0x7610, R15 ;  /* 0x000076100a0f7816 */ /* 0x000fe2000000000f */
[----:B------:R-:W-:Y:S02]  /*38fd0*/  FMUL R10, R233, R2 ;  /* 0x00000002e90a7220 */ /* 0x000fe40000400000 */
[----:B------:R-:W-:Y:S03]  /*38fe0*/  @P0 STG.E.U16 desc[UR44][R4.64+0xa2], R14 ;  /* 0x0000a20e04000986 */ /* 0x000fe6000c10152c */
[----:B------:R-:W-:Y:S01]  /*38ff0*/  F2FP.F16.F32.PACK_AB R12, RZ, R10 ;  /* 0x0000000aff0c723e */ /* 0x000fe200000000ff */
[----:B------:R0:W-:Y:S01]  /*39000*/  @P1 STG.E.U16 desc[UR44][R6.64+0xb0], R13 ;  /* 0x0000b00d06001986 */ /* 0x0001e2000c10152c */
[----:B------:R-:W-:Y:S01]  /*39010*/  FMUL R10, R227, R2 ;  /* 0x00000002e30a7220 */ /* 0x000fe20000400000 */
[----:B------:R-:W-:-:S02]  /*39020*/  ISETP.GT.AND P0, PT, R0, 0x59, P2 ;  /* 0x000000590000780c */ /* 0x000fc40001704270 */
[----:B------:R-:W-:Y:S02]  /*39030*/  ISETP.GT.AND P1, PT, R0, 0x60, P3 ;  /* 0x000000600000780c */ /* 0x000fe40001f24270 */
[----:B------:R-:W-:Y:S02]  /*39040*/  F2FP.F16.F32.PACK_AB R10, RZ, R10 ;  /* 0x0000000aff0a723e */ /* 0x000fe400000000ff */
[----:B0-----:R-:W-:Y:S01]  /*39050*/  F2FP.F16.F32.PACK_AB R13, RZ, R11 ;  /* 0x0000000bff0d723e */ /* 0x001fe200000000ff */
[----:B------:R-:W-:Y:S01]  /*39060*/  FMUL R11, R228, R2 ;  /* 0x00000002e40b7220 */ /* 0x000fe20000400000 */
[----:B------:R0:W-:Y:S01]  /*39070*/  @P4 STG.E.U16 desc[UR44][R6.64+0xb2], R15 ;  /* 0x0000b20f06004986 */ /* 0x0001e2000c10152c */
[----:B------:R-:W-:-:S03]  /*39080*/  PRMT R14, R12, 0x7610, R14 ;  /* 0x000076100c0e7816 */ /* 0x000fc6000000000e */
[----:B------:R-:W-:Y:S01]  /*39090*/  F2FP.F16.F32.PACK_AB R11, RZ, R11 ;  /* 0x0000000bff0b723e */ /* 0x000fe200000000ff */
[----:B------:R1:W-:Y:S01]  /*390a0*/  @P5 STG.E.U16 desc[UR44][R4.64+0xb0], R18 ;  /* 0x0000b01204005986 */ /* 0x0003e2000c10152c */
[C---:B------:R-:W-:Y:S02]  /*390b0*/  ISETP.GT.AND P4, PT, R0.reuse, 0x61, P3 ;  /* 0x000000610000780c */ /* 0x040fe40001f84270 */
[----:B------:R-:W-:Y:S02]  /*390c0*/  ISETP.GT.AND P5, PT, R0, 0x60, P2 ;  /* 0x000000600000780c */ /* 0x000fe400017a4270 */
[----:B0-----:R-:W-:Y:S01]  /*390d0*/  PRMT R15, R10, 0x7610, R15 ;  /* 0x000076100a0f7816 */ /* 0x001fe2000000000f */
[-C--:B------:R-:W-:Y:S01]  /*390e0*/  FMUL R10, R229, R2.reuse ;  /* 0x00000002e50a7220 */ /* 0x080fe20000400000 */
[----:B-1----:R-:W-:Y:S01]  /*390f0*/  PRMT R18, R11, 0x7610, R18 ;  /* 0x000076100b127816 */ /* 0x002fe20000000012 */
[----:B------:R-:W-:Y:S01]  /*39100*/  FMUL R11, R230, R2 ;  /* 0x00000002e60b7220 */ /* 0x000fe20000400000 */
[----:B------:R-:W-:Y:S02]  /*39110*/  @P0 STG.E.U16 desc[UR44][R4.64+0xb2], R14 ;  /* 0x0000b20e04000986 */ /* 0x000fe4000c10152c */
[----:B------:R-:W-:Y:S01]  /*39120*/  F2FP.F16.F32.PACK_AB R12, RZ, R10 ;  /* 0x0000000aff0c723e */ /* 0x000fe200000000ff */
[----:B------:R-:W-:Y:S01]  /*39130*/  FMUL R10, R223, R2 ;  /* 0x00000002df0a7220 */ /* 0x000fe20000400000 */
[----:B------:R0:W-:Y:S01]  /*39140*/  @P1 STG.E.U16 desc[UR44][R6.64+0xc0], R13 ;  /* 0x0000c00d06001986 */ /* 0x0001e2000c10152c */
        /* <DEDUP_REMOVED lines=189> */
[C---:B------:R-:W-:Y:S01]  /*39d20*/  ISETP.GT.AND P0, PT, R0.reuse, 0xb1, P2 ;  /* 0x000000b10000780c */ /* 0x040fe20001704270 */
[----:B------:R0:W-:Y:S01]  /*39d30*/  @P1 STG.E.U16 desc[UR44][R6.64+0x160], R13 ;  /* 0x0001600d06001986 */ /* 0x0001e2000c10152c */
[----:B------:R-:W-:-:S02]  /*39d40*/  ISETP.GT.AND P1, PT, R0, 0xb8, P3 ;  /* 0x000000b80000780c */ /* 0x000fc40001f24270 */
[----:B------:R-:W-:Y:S01]  /*39d50*/  F2FP.F16.F32.PACK_AB R10, RZ, R10 ;  /* 0x0000000aff0a723e */ /* 0x000fe200000000ff */
[----:B------:R1:W-:Y:S01]  /*39d60*/  @P4 STG.E.U16 desc[UR44][R6.64+0x162], R15 ;  /* 0x0001620f06004986 */ /* 0x0003e2000c10152c */
[----:B0-----:R-:W-:Y:S01]  /*39d70*/  F2FP.F16.F32.PACK_AB R13, RZ, R11 ;  /* 0x0000000bff0d723e */ /* 0x001fe200000000ff */
[-C--:B------:R-:W-:Y:S01]  /*39d80*/  FMUL R11, R184, R2.reuse ;  /* 0x00000002b80b7220 */ /* 0x080fe20000400000 */
[----:B------:R-:W-:Y:S01]  /*39d90*/  PRMT R14, R12, 0x7610, R14 ;  /* 0x000076100c0e7816 */ /* 0x000fe2000000000e */
[----:B------:R0:W-:Y:S01]  /*39da0*/  @P5 STG.E.U16 desc[UR44][R4.64+0x160], R18 ;  /* 0x0001601204005986 */ /* 0x0001e2000c10152c */
[----:B-1----:R-:W-:Y:S02]  /*39db0*/  PRMT R15, R10, 0x7610, R15 ;  /* 0x000076100a0f7816 */ /* 0x002fe4000000000f */
[----:B------:R-:W-:Y:S01]  /*39dc0*/  F2FP.F16.F32.PACK_AB R11, RZ, R11 ;  /* 0x0000000bff0b723e */ /* 0x000fe200000000ff */
[----:B------:R-:W-:Y:S01]  /*39dd0*/  FMUL R10, R185, R2 ;  /* 0x00000002b90a7220 */ /* 0x000fe20000400000 */
[C---:B------:R-:W-:Y:S01]  /*39de0*/  ISETP.GT.AND P4, PT, R0.reuse, 0xb9, P3 ;  /* 0x000000b90000780c */ /* 0x040fe20001f84270 */
[----:B------:R-:W-:Y:S01]  /*39df0*/  @P0 STG.E.U16 desc[UR44][R4.64+0x162], R14 ;  /* 0x0001620e04000986 */ /* 0x000fe2000c10152c */
[----:B------:R-:W-:-:S02]  /*39e00*/  ISETP.GT.AND P5, PT, R0, 0xb8, P2 ;  /* 0x000000b80000780c */ /* 0x000fc400017a4270 */
[----:B0-----:R-:W-:Y:S01]  /*39e10*/  PRMT R18, R11, 0x7610, R18 ;  /* 0x000076100b127816 */ /* 0x001fe20000000012 */
[----:B------:R-:W-:Y:S01]  /*39e20*/  FMUL R11, R186, R2 ;  /* 0x00000002ba0b7220 */ /* 0x000fe20000400000 */
[----:B------:R0:W-:Y:S01]  /*39e30*/  @P1 STG.E.U16 desc[UR44][R6.64+0x170], R13 ;  /* 0x0001700d06001986 */ /* 0x0001e2000c10152c */
[C---:B------:R-:W-:Y:S02]  /*39e40*/  ISETP.GT.AND P0, PT, R0.reuse, 0xb9, P2 ;  /* 0x000000b90000780c */ /* 0x040fe40001704270 */
[----:B------:R-:W-:Y:S01]  /*39e50*/  F2FP.F16.F32.PACK_AB R12, RZ, R10 ;  /* 0x0000000aff0c723e */ /* 0x000fe200000000ff */
[-C--:B------:R-:W-:Y:S01]  /*39e60*/  FMUL R10, R179, R2.reuse ;  /* 0x00000002b30a7220 */ /* 0x080fe20000400000 */
[----:B------:R-:W-:Y:S02]  /*39e70*/  ISETP.GT.AND P1, PT, R0, 0xc0, P3 ;  /* 0x000000c00000780c */ /* 0x000fe40001f24270 */
[----:B------:R1:W-:Y:S01]  /*39e80*/  @P4 STG.E.U16 desc[UR44][R6.64+0x172], R15 ;  /* 0x0001720f06004986 */ /* 0x0003e2000c10152c */
[----:B0-----:R-:W-:Y:S01]  /*39e90*/  F2FP.F16.F32.PACK_AB R13, RZ, R11 ;  /* 0x0000000bff0d723e */ /* 0x001fe200000000ff */
[----:B------:R-:W-:Y:S01]  /*39ea0*/  FMUL R11, R180, R2 ;  /* 0x00000002b40b7220 */ /* 0x000fe20000400000 */
[----:B------:R-:W-:-:S02]  /*39eb0*/  F2FP.F16.F32.PACK_AB R10, RZ, R10 ;  /* 0x0000000aff0a723e */ /* 0x000fc400000000ff */
[----:B------:R-:W-:Y:S02]  /*39ec0*/  PRMT R14, R12, 0x7610, R14 ;  /* 0x000076100c0e7816 */ /* 0x000fe4000000000e */
[----:B------:R-:W-:Y:S02]  /*39ed0*/  F2FP.F16.F32.PACK_AB R11, RZ, R11 ;  /* 0x0000000bff0b723e */ /* 0x000fe400000000ff */
[----:B------:R-:W-:Y:S01]  /*39ee0*/  ISETP.GT.AND P4, PT, R0, 0xc1, P3 ;  /* 0x000000c10000780c */ /* 0x000fe20001f84270 */
[----:B------:R0:W-:Y:S01]  /*39ef0*/  @P5 STG.E.U16 desc[UR44][R4.64+0x170], R18 ;  /* 0x0001701204005986 */ /* 0x0001e2000c10152c */
[----:B-1----:R-:W-:Y:S01]  /*39f00*/  PRMT R15, R10, 0x7610, R15 ;  /* 0x000076100a0f7816 */ /* 0x002fe2000000000f */
[----:B------:R-:W-:Y:S01]  /*39f10*/  FMUL R10, R181, R2 ;  /* 0x00000002b50a7220 */ /* 0x000fe20000400000 */
[C---:B------:R-:W-:Y:S01]  /*39f20*/  ISETP.GT.AND P5, PT, R0.reuse, 0xc0, P2 ;  /* 0x000000c00000780c */ /* 0x040fe200017a4270 */
[----:B------:R-:W-:Y:S01]  /*39f30*/  @P0 STG.E.U16 desc[UR44][R4.64+0x172], R14 ;  /* 0x0001720e04000986 */ /* 0x000fe2000c10152c */
[----:B------:R-:W-:-:S03]  /*39f40*/  ISETP.GT.AND P0, PT, R0, 0xc1, P2 ;  /* 0x000000c10000780c */ /* 0x000fc60001704270 */
[----:B------:R1:W-:Y:S01]  /*39f50*/  @P1 STG.E.U16 desc[UR44][R6.64+0x180], R13 ;  /* 0x0001800d06001986 */ /* 0x0003e2000c10152c */
[----:B------:R-:W-:Y:S02]  /*39f60*/  ISETP.GT.AND P1, PT, R0, 0xc8, P3 ;  /* 0x000000c80000780c */ /* 0x000fe40001f24270 */
[----:B0-----:R-:W-:Y:S01]  /*39f70*/  PRMT R18, R11, 0x7610, R18 ;  /* 0x000076100b127816 */ /* 0x001fe20000000012 */
[----:B------:R-:W-:Y:S01]  /*39f80*/  FMUL R11, R182, R2 ;  /* 0x00000002b60b7220 */ /* 0x000fe20000400000 */
[----:B------:R-:W-:Y:S01]  /*39f90*/  F2FP.F16.F32.PACK_AB R12, RZ, R10 ;  /* 0x0000000aff0c723e */ /* 0x000fe200000000ff */
[-C--:B------:R-:W-:Y:S01]  /*39fa0*/  FMUL R10, R175, R2.reuse ;  /* 0x00000002af0a7220 */ /* 0x080fe20000400000 */
[----:B------:R0:W-:Y:S02]  /*39fb0*/  @P4 STG.E.U16 desc[UR44][R6.64+0x182], R15 ;  /* 0x0001820f06004986 */ /* 0x0001e4000c10152c */
[----:B-1----:R-:W-:Y:S01]  /*39fc0*/  F2FP.F16.F32.PACK_AB R13, RZ, R11 ;  /* 0x0000000bff0d723e */ /* 0x002fe200000000ff */
[----:B------:R-:W-:Y:S01]  /*39fd0*/  FMUL R11, R176, R2 ;  /* 0x00000002b00b7220 */ /* 0x000fe20000400000 */
[----:B------:R-:W-:-:S02]  /*39fe0*/  F2FP.F16.F32.PACK_AB R10, RZ, R10 ;  /* 0x0000000aff0a723e */ /* 0x000fc400000000ff */
[----:B------:R-:W-:Y:S02]  /*39ff0*/  PRMT R14, R12, 0x7610, R14 ;  /* 0x000076100c0e7816 */ /* 0x000fe4000000000e */
[----:B------:R-:W-:Y:S02]  /*3a000*/  ISETP.GT.AND P4, PT, R0, 0xc9, P3 ;  /* 0x000000c90000780c */ /* 0x000fe40001f84270 */
[----:B------:R-:W-:Y:S01]  /*3a010*/  F2FP.F16.F32.PACK_AB R11, RZ, R11 ;  /* 0x0000000bff0b723e */ /* 0x000fe200000000ff */
[----:B------:R1:W-:Y:S01]  /*3a020*/  @P5 STG.E.U16 desc[UR44][R4.64+0x180], R18 ;  /* 0x0001801204005986 */ /* 0x0003e2000c10152c */
[----:B0-----:R-:W-:Y:S01]  /*3a030*/  PRMT R15, R10, 0x7610, R15 ;  /* 0x000076100a0f7816 */ /* 0x001fe2000000000f */
[----:B------:R-:W-:Y:S01]  /*3a040*/  FMUL R10, R177, R2 ;  /* 0x00000002b10a7220 */ /* 0x000fe20000400000 */
[C---:B------:R-:W-:Y:S01]  /*3a050*/  ISETP.GT.AND P5, PT, R0.reuse, 0xc8, P2 ;  /* 0x000000c80000780c */ /* 0x040fe200017a4270 */
[----:B------:R-:W-:Y:S01]  /*3a060*/  @P0 STG.E.U16 desc[UR44][R4.64+0x182], R14 ;  /* 0x0001820e04000986 */ /* 0x000fe2000c10152c */
[----:B------:R-:W-:-:S03]  /*3a070*/  ISETP.GT.AND P0, PT, R0, 0xc9, P2 ;  /* 0x000000c90000780c */ /* 0x000fc60001704270 */
[----:B------:R0:W-:Y:S01]  /*3a080*/  @P1 STG.E.U16 desc[UR44][R6.64+0x190], R13 ;  /* 0x0001900d06001986 */ /* 0x0001e2000c10152c */
[----:B------:R-:W-:Y:S02]  /*3a090*/  ISETP.GT.AND P1, PT, R0, 0xd0, P3 ;  /* 0x000000d00000780c */ /* 0x000fe40001f24270 */
[----:B-1----:R-:W-:Y:S01]  /*3a0a0*/  PRMT R18, R11, 0x7610, R18 ;  /* 0x000076100b127816 */ /* 0x002fe20000000012 */
[----:B------:R-:W-:Y:S01]  /*3a0b0*/  FMUL R11, R178, R2 ;  /* 0x00000002b20b7220 */ /* 0x000fe20000400000 */
[----:B------:R-:W-:Y:S01]  /*3a0c0*/  F2FP.F16.F32.PACK_AB R12, RZ, R10 ;  /* 0x0000000aff0c723e */ /* 0x000fe200000000ff */
[-C--:B------:R-:W-:Y:S01]  /*3a0d0*/  FMUL R10, R171, R2.reuse ;  /* 0x00000002ab0a7220 */ /* 0x080fe20000400000 */
[----:B------:R1:W-:Y:S01]  /*3a0e0*/  @P4 STG.E.U16 desc[UR44][R6.64+0x192], R15 ;  /* 0x0001920f06004986 */ /* 0x0003e2000c10152c */
[----:B------:R-:W-:Y:S02]  /*3a0f0*/  ISETP.GT.AND P4, PT, R0, 0xd1, P3 ;  /* 0x000000d10000780c */ /* 0x000fe40001f84270 */
[----:B0-----:R-:W-:Y:S01]  /*3a100*/  F2FP.F16.F32.PACK_AB R13, RZ, R11 ;  /* 0x0000000bff0d723e */ /* 0x001fe200000000ff */
[----:B------:R-:W-:Y:S01]  /*3a110*/  FMUL R11, R172, R2 ;  /* 0x00000002ac0b7220 */ /* 0x000fe20000400000 */
[----:B------:R-:W-:Y:S01]  /*3a120*/  PRMT R14, R12, 0x7610, R14 ;  /* 0x000076100c0e7816 */ /* 0x000fe2000000000e */
[----:B------:R0:W-:Y:S01]  /*3a130*/  @P5 STG.E.U16 desc[UR44][R4.64+0x190], R18 ;  /* 0x0001901204005986 */ /* 0x0001e2000c10152c */
[----:B------:R-:W-:-:S02]  /*3a140*/  F2FP.F16.F32.PACK_AB R10, RZ, R10 ;  /* 0x0000000aff0a723e */ /* 0x000fc400000000ff */
[----:B------:R-:W-:Y:S01]  /*3a150*/  F2FP.F16.F32.PACK_AB R11, RZ, R11 ;  /* 0x0000000bff0b723e */ /* 0x000fe200000000ff */
[----:B------:R-:W-:Y:S01]  /*3a160*/  @P0 STG.E.U16 desc[UR44][R4.64+0x192], R14 ;  /* 0x0001920e04000986 */ /* 0x000fe2000c10152c */
[----:B------:R-:W-:Y:S02]  /*3a170*/  ISETP.GT.AND P5, PT, R0, 0xd0, P2 ;  /* 0x000000d00000780c */ /* 0x000fe400017a4270 */
[----:B-1----:R-:W-:Y:S01]  /*3a180*/  PRMT R15, R10, 0x7610, R15 ;  /* 0x000076100a0f7816 */ /* 0x002fe2000000000f */
[----:B------:R1:W-:Y:S01]  /*3a190*/  @P1 STG.E.U16 desc[UR44][R6.64+0x1a0], R13 ;  /* 0x0001a00d06001986 */ /* 0x0003e2000c10152c */
[----:B------:R-:W-:Y:S01]  /*3a1a0*/  ISETP.GT.AND P1, PT, R0, 0xd1, P2 ;  /* 0x000000d10000780c */ /* 0x000fe20001724270 */
[-C--:B------:R-:W-:Y:S01]  /*3a1b0*/  FMUL R10, R173, R2.reuse ;  /* 0x00000002ad0a7220 */ /* 0x080fe20000400000 */
[----:B0-----:R-:W-:Y:S01]  /*3a1c0*/  PRMT R18, R11, 0x7610, R18 ;  /* 0x000076100b127816 */ /* 0x001fe20000000012 */
[-C--:B------:R-:W-:Y:S01]  /*3a1d0*/  FMUL R11, R174, R2.reuse ;  /* 0x00000002ae0b7220 */ /* 0x080fe20000400000 */
[----:B------:R0:W-:Y:S01]  /*3a1e0*/  @P4 STG.E.U16 desc[UR44][R6.64+0x1a2], R15 ;  /* 0x0001a20f06004986 */ /* 0x0001e2000c10152c */
[----:B------:R-:W-:Y:S01]  /*3a1f0*/  FMUL R12, R167, R2 ;  /* 0x00000002a70c7220 */ /* 0x000fe20000400000 */
[----:B------:R-:W-:-:S02]  /*3a200*/  ISETP.GT.AND P4, PT, R0, 0xd8, P3 ;  /* 0x000000d80000780c */ /* 0x000fc40001f84270 */
[----:B------:R-:W-:Y:S02]  /*3a210*/  F2FP.F16.F32.PACK_AB R11, RZ, R11 ;  /* 0x0000000bff0b723e */ /* 0x000fe400000000ff */
[----:B-1----:R-:W-:Y:S01]  /*3a220*/  F2FP.F16.F32.PACK_AB R13, RZ, R10 ;  /* 0x0000000aff0d723e */ /* 0x002fe200000000ff */
[----:B------:R-:W-:Y:S01]  /*3a230*/  FMUL R10, R168, R2 ;  /* 0x00000002a80a7220 */ /* 0x000fe20000400000 */
[----:B------:R1:W-:Y:S01]  /*3a240*/  @P5 STG.E.U16 desc[UR44][R4.64+0x1a0], R18 ;  /* 0x0001a01204005986 */ /* 0x0003e2000c10152c */
[----:B------:R-:W-:Y:S02]  /*3a250*/  PRMT R14, R11, 0x7610, R14 ;  /* 0x000076100b0e7816 */ /* 0x000fe4000000000e */
[----:B------:R-:W-:Y:S01]  /*3a260*/  ISETP.GT.AND P5, PT, R0, 0xd9, P3 ;  /* 0x000000d90000780c */ /* 0x000fe20001fa4270 */
[----:B------:R2:W-:Y:S01]  /*3a270*/  @P1 STG.E.U16 desc[UR44][R4.64+0x1a2], R13 ;  /* 0x0001a20d04001986 */ /* 0x0005e2000c10152c */
[----:B------:R-:W-:Y:S01]  /*3a280*/  F2FP.F16.F32.PACK_AB R11, RZ, R10 ;  /* 0x0000000aff0b723e */ /* 0x000fe200000000ff */
[----:B------:R-:W-:Y:S01]  /*3a290*/  FMUL R10, R169, R2 ;  /* 0x00000002a90a7220 */ /* 0x000fe20000400000 */
[----:B------:R-:W-:-:S02]  /*3a2a0*/  F2FP.F16.F32.PACK_AB R12, RZ, R12 ;  /* 0x0000000cff0c723e */ /* 0x000fc400000000ff */
[C---:B------:R-:W-:Y:S02]  /*3a2b0*/  ISETP.GT.AND P0, PT, R0.reuse, 0xd8, P2 ;  /* 0x000000d80000780c */ /* 0x040fe40001704270 */
[C---:B------:R-:W-:Y:S02]  /*3a2c0*/  ISETP.GT.AND P1, PT, R0.reuse, 0xd9, P2 ;  /* 0x000000d90000780c */ /* 0x040fe40001724270 */
[----:B------:R-:W-:Y:S02]  /*3a2d0*/  ISETP.GT.AND P6, PT, R0, 0xe0, P3 ;  /* 0x000000e00000780c */ /* 0x000fe40001fc4270 */
[----:B0-----:R-:W-:Y:S02]  /*3a2e0*/  PRMT R15, R12, 0x7610, R15 ;  /* 0x000076100c0f7816 */ /* 0x001fe4000000000f */
[----:B-1----:R-:W-:Y:S01]  /*3a2f0*/  PRMT R18, R11, 0x7610, R18 ;  /* 0x000076100b127816 */ /* 0x002fe20000000012 */
[----:B------:R-:W-:Y:S01]  /*3a300*/  FMUL R11, R170, R2 ;  /* 0x00000002aa0b7220 */ /* 0x000fe20000400000 */
[----:B------:R-:W-:Y:S01]  /*3a310*/  F2FP.F16.F32.PACK_AB R12, RZ, R10 ;  /* 0x0000000aff0c723e */ /* 0x000fe200000000ff */
[----:B------:R0:W-:Y:S01]  /*3a320*/  @P4 STG.E.U16 desc[UR44][R6.64+0x1b0], R14 ;  /* 0x0001b00e06004986 */ /* 0x0001e2000c10152c */
[----:B------:R-:W-:-:S02]  /*3a330*/  FMUL R10, R163, R2 ;  /* 0x00000002a30a7220 */ /* 0x000fc40000400000 */
[----:B--2---:R-:W-:Y:S01]  /*3a340*/  F2FP.F16.F32.PACK_AB R13, RZ, R11 ;  /* 0x0000000bff0d723e */ /* 0x004fe200000000ff */
[----:B------:R1:W-:Y:S01]  /*3a350*/  @P5 STG.E.U16 desc[UR44][R6.64+0x1b2], R15 ;  /* 0x0001b20f06005986 */ /* 0x0003e2000c10152c */
[----:B------:R-:W-:Y:S01]  /*3a360*/  FMUL R11, R164, R2 ;  /* 0x00000002a40b7220 */ /* 0x000fe20000400000 */
[----:B------:R-:W-:Y:S02]  /*3a370*/  ISETP.GT.AND P4, PT, R0, 0xe1, P3 ;  /* 0x000000e10000780c */ /* 0x000fe40001f84270 */
[----:B------:R-:W-:Y:S01]  /*3a380*/  @P0 STG.E.U16 desc[UR44][R4.64+0x1b0], R18 ;  /* 0x0001b01204000986 */ /* 0x000fe2000c10152c */
[----:B0-----:R-:W-:Y:S02]  /*3a390*/  PRMT R14, R12, 0x7610, R14 ;  /* 0x000076100c0e7816 */ /* 0x001fe4000000000e */
[----:B------:R-:W-:Y:S01]  /*3a3a0*/  F2FP.F16.F32.PACK_AB R12, RZ, R10 ;  /* 0x0000000aff0c723e */ /* 0x000fe200000000ff */
[----:B------:R-:W-:Y:S01]  /*3a3b0*/  FMUL R10, R165, R2 ;  /* 0x00000002a50a7220 */ /* 0x000fe20000400000 */
[C---:B------:R-:W-:Y:S01]  /*3a3c0*/  ISETP.GT.AND P5, PT, R0.reuse, 0xe0, P2 ;  /* 0x000000e00000780c */ /* 0x040fe200017a4270 */
[----:B------:R-:W-:Y:S04]  /*3a3d0*/  @P1 STG.E.U16 desc[UR44][R4.64+0x1b2], R14 ;  /* 0x0001b20e04001986 */ /* 0x000fe8000c10152c */
[----:B------:R-:W-:Y:S01]  /*3a3e0*/  @P6 STG.E.U16 desc[UR44][R6.64+0x1c0], R13 ;  /* 0x0001c00d06006986 */ /* 0x000fe2000c10152c */
[----:B------:R-:W-:-:S02]  /*3a3f0*/  ISETP.GT.AND P6, PT, R0, 0xe1, P2 ;  /* 0x000000e10000780c */ /* 0x000fc400017c4270 */
[----:B------:R-:W-:Y:S02]  /*3a400*/  F2FP.F16.F32.PACK_AB R11, RZ, R11 ;  /* 0x0000000bff0b723e */ /* 0x000fe400000000ff */
[----:B------:R-:W-:Y:S02]  /*3a410*/  F2FP.F16.F32.PACK_AB R10, RZ, R10 ;  /* 0x0000000aff0a723e */ /* 0x000fe400000000ff */
[----:B-1----:R-:W-:Y:S02]  /*3a420*/  PRMT R15, R11, 0x7610, R15 ;  /* 0x000076100b0f7816 */ /* 0x002fe4000000000f */
[----:B------:R-:W-:Y:S01]  /*3a430*/  PRMT R21, R10, 0x7610, R21 ;  /* 0x000076100a157816 */ /* 0x000fe20000000015 */
[----:B------:R-:W-:Y:S01]  /*3a440*/  @P4 STG.E.U16 desc[UR44][R6.64+0x1c2], R12 ;  /* 0x0001c20c06004986 */ /* 0x000fe2000c10152c */
[-C--:B------:R-:W-:Y:S01]  /*3a450*/  FMUL R10, R159, R2.reuse ;  /* 0x000000029f0a7220 */ /* 0x080fe20000400000 */
[----:B------:R-:W-:Y:S01]  /*3a460*/  FMUL R11, R160, R2 ;  /* 0x00000002a00b7220 */ /* 0x000fe20000400000 */
[C---:B------:R-:W-:Y:S01]  /*3a470*/  ISETP.GT.AND P4, PT, R0.reuse, 0xe8, P3 ;  /* 0x000000e80000780c */ /* 0x040fe20001f84270 */
[----:B------:R-:W-:Y:S01]  /*3a480*/  @P5 STG.E.U16 desc[UR44][R4.64+0x1c0], R15 ;  /* 0x0001c00f04005986 */ /* 0x000fe2000c10152c */
[----:B------:R-:W-:-:S03]  /*3a490*/  ISETP.GT.AND P5, PT, R0, 0xe9, P3 ;  /* 0x000000e90000780c */ /* 0x000fc60001fa4270 */
[----:B------:R0:W-:Y:S01]  /*3a4a0*/  @P6 STG.E.U16 desc[UR44][R4.64+0x1c2], R21 ;  /* 0x0001c21504006986 */ /* 0x0001e2000c10152c */
[----:B------:R-:W-:Y:S02]  /*3a4b0*/  ISETP.GT.AND P6, PT, R0, 0xe8, P2 ;  /* 0x000000e80000780c */ /* 0x000fe400017c4270 */
[C---:B------:R-:W-:Y:S02]  /*3a4c0*/  ISETP.GT.AND P1, PT, R3.reuse, 0x180, PT ;  /* 0x000001800300780c */ /* 0x040fe40003f24270 */
[----:B------:R-:W-:Y:S01]  /*3a4d0*/  ISETP.GT.AND P0, PT, R3, 0x188, PT ;  /* 0x000001880300780c */ /* 0x000fe20003f04270 */
[----:B------:R-:W-:Y:S01]  /*3a4e0*/  FMUL R3, R166, R2 ;  /* 0x00000002a6037220 */ /* 0x000fe20000400000 */
[----:B------:R-:W-:Y:S02]  /*3a4f0*/  F2FP.F16.F32.PACK_AB R10, RZ, R10 ;  /* 0x0000000aff0a723e */ /* 0x000fe400000000ff */
[----:B------:R-:W-:Y:S02]  /*3a500*/  F2FP.F16.F32.PACK_AB R11, RZ, R11 ;  /* 0x0000000bff0b723e */ /* 0x000fe400000000ff */
[----:B------:R-:W-:-:S02]  /*3a510*/  F2FP.F16.F32.PACK_AB R20, RZ, R3 ;  /* 0x00000003ff14723e */ /* 0x000fc400000000ff */
[----:B0-----:R-:W-:Y:S02]  /*3a520*/  PRMT R21, R10, 0x7610, R21 ;  /* 0x000076100a157816 */ /* 0x001fe40000000015 */
[----:B------:R-:W-:Y:S01]  /*3a530*/  PRMT R22, R11, 0x7610, R22 ;  /* 0x000076100b167816 */ /* 0x000fe20000000016 */
[----:B------:R0:W-:Y:S01]  /*3a540*/  @P4 STG.E.U16 desc[UR44][R6.64+0x1d0], R20 ;  /* 0x0001d01406004986 */ /* 0x0001e2000c10152c */
[----:B------:R-:W-:-:S03]  /*3a550*/  FMUL R19, R162, R2 ;  /* 0x00000002a2137220 */ /* 0x000fc60000400000 */
[----:B------:R-:W-:Y:S01]  /*3a560*/  @P5 STG.E.U16 desc[UR44][R6.64+0x1d2], R21 ;  /* 0x0001d21506005986 */ /* 0x000fe2000c10152c */
[----:B------:R-:W-:-:S03]  /*3a570*/  ISETP.GT.AND P4, PT, R0, 0xf0, P3 ;  /* 0x000000f00000780c */ /* 0x000fc60001f84270 */
[----:B------:R-:W-:Y:S01]  /*3a580*/  @P6 STG.E.U16 desc[UR44][R4.64+0x1d0], R22 ;  /* 0x0001d01604006986 */ /* 0x000fe2000c10152c */
[C---:B------:R-:W-:Y:S01]  /*3a590*/  ISETP.GT.AND P6, PT, R0.reuse, 0xe9, P2 ;  /* 0x000000e90000780c */ /* 0x040fe200017c4270 */
[-C--:B------:R-:W-:Y:S01]  /*3a5a0*/  FMUL R18, R161, R2.reuse ;  /* 0x00000002a1127220 */ /* 0x080fe20000400000 */
[----:B------:R-:W-:Y:S02]  /*3a5b0*/  ISETP.GT.AND P5, PT, R0, 0xf1, P3 ;  /* 0x000000f10000780c */ /* 0x000fe40001fa4270 */
[----:B------:R-:W-:Y:S01]  /*3a5c0*/  F2FP.F16.F32.PACK_AB R19, RZ, R19 ;  /* 0x00000013ff13723e */ /* 0x000fe200000000ff */
[----:B------:R-:W-:Y:S01]  /*3a5d0*/  FMUL R14, R154, R2 ;  /* 0x000000029a0e7220 */ /* 0x000fe20000400000 */
[----:B------:R-:W-:Y:S02]  /*3a5e0*/  F2FP.F16.F32.PACK_AB R18, RZ, R18 ;  /* 0x00000012ff12723e */ /* 0x000fe400000000ff */
[----:B0-----:R-:W-:Y:S02]  /*3a5f0*/  PRMT R20, R19, 0x7610, R20 ;  /* 0x0000761013147816 */ /* 0x001fe40000000014 */
[----:B------:R-:W-:-:S03]  /*3a600*/  F2FP.F16.F32.PACK_AB R14, RZ, R14 ;  /* 0x0000000eff0e723e */ /* 0x000fc600000000ff */
[----:B------:R-:W-:Y:S01]  /*3a610*/  @P6 STG.E.U16 desc[UR44][R4.64+0x1d2], R18 ;  /* 0x0001d21204006986 */ /* 0x000fe2000c10152c */
[----:B------:R-:W-:-:S03]  /*3a620*/  ISETP.GT.AND P6, PT, R0, 0xf0, P2 ;  /* 0x000000f00000780c */ /* 0x000fc600017c4270 */
[----:B------:R-:W-:Y:S01]  /*3a630*/  @P4 STG.E.U16 desc[UR44][R6.64+0x1e0], R20 ;  /* 0x0001e01406004986 */ /* 0x000fe2000c10152c */
[C---:B------:R-:W-:Y:S01]  /*3a640*/  ISETP.GT.AND P4, PT, R0.reuse, 0xf1, P2 ;  /* 0x000000f10000780c */ /* 0x040fe20001784270 */
[-C--:B------:R-:W-:Y:S01]  /*3a650*/  FMUL R13, R155, R2.reuse ;  /* 0x000000029b0d7220 */ /* 0x080fe20000400000 */
[-C--:B------:R-:W-:Y:S01]  /*3a660*/  FMUL R15, R157, R2.reuse ;  /* 0x000000029d0f7220 */ /* 0x080fe20000400000 */
[----:B------:R-:W-:Y:S01]  /*3a670*/  @P5 STG.E.U16 desc[UR44][R6.64+0x1e2], R14 ;  /* 0x0001e20e06005986 */ /* 0x000fe2000c10152c */
[----:B------:R-:W-:Y:S01]  /*3a680*/  ISETP.GT.AND P5, PT, R0, 0xf8, P3 ;  /* 0x000000f80000780c */ /* 0x000fe20001fa4270 */
[-C--:B------:R-:W-:Y:S01]  /*3a690*/  FMUL R12, R158, R2.reuse ;  /* 0x000000029e0c7220 */ /* 0x080fe20000400000 */
[----:B------:R-:W-:Y:S02]  /*3a6a0*/  F2FP.F16.F32.PACK_AB R13, RZ, R13 ;  /* 0x0000000dff0d723e */ /* 0x000fe400000000ff */
[----:B------:R-:W-:Y:S02]  /*3a6b0*/  F2FP.F16.F32.PACK_AB R15, RZ, R15 ;  /* 0x0000000fff0f723e */ /* 0x000fe400000000ff */
[----:B------:R-:W-:Y:S01]  /*3a6c0*/  ISETP.GT.AND P3, PT, R0, 0xf9, P3 ;  /* 0x000000f90000780c */ /* 0x000fe20001f64270 */
[----:B------:R-:W-:Y:S01]  /*3a6d0*/  FMUL R3, R23, R2 ;  /* 0x0000000217037220 */ /* 0x000fe20000400000 */
[----:B------:R-:W-:Y:S01]  /*3a6e0*/  F2FP.F16.F32.PACK_AB R12, RZ, R12 ;  /* 0x0000000cff0c723e */ /* 0x000fe200000000ff */
[----:B------:R0:W-:Y:S01]  /*3a6f0*/  @P6 STG.E.U16 desc[UR44][R4.64+0x1e0], R13 ;  /* 0x0001e00d04006986 */ /* 0x0001e2000c10152c */
[-C--:B------:R-:W-:Y:S01]  /*3a700*/  FMUL R10, R152, R2.reuse ;  /* 0x00000002980a7220 */ /* 0x080fe20000400000 */
[----:B------:R-:W-:-:S02]  /*3a710*/  FMUL R11, R153, R2 ;  /* 0x00000002990b7220 */ /* 0x000fc40000400000 */
[----:B------:R-:W-:Y:S01]  /*3a720*/  @P4 STG.E.U16 desc[UR44][R4.64+0x1e2], R15 ;  /* 0x0001e20f04004986 */ /* 0x000fe2000c10152c */
[C---:B------:R-:W-:Y:S02]  /*3a730*/  ISETP.GT.AND P4, PT, R0.reuse, 0xf8, P2 ;  /* 0x000000f80000780c */ /* 0x040fe40001784270 */
[C---:B------:R-:W-:Y:S01]  /*3a740*/  ISETP.GT.AND P2, PT, R0.reuse, 0xf9, P2 ;  /* 0x000000f90000780c */ /* 0x040fe20001744270 */
[----:B------:R-:W-:Y:S01]  /*3a750*/  @P5 STG.E.U16 desc[UR44][R6.64+0x1f0], R12 ;  /* 0x0001f00c06005986 */ /* 0x000fe2000c10152c */
[----:B------:R-:W-:Y:S02]  /*3a760*/  F2FP.F16.F32.PACK_AB R3, RZ, R3 ;  /* 0x00000003ff03723e */ /* 0x000fe400000000ff */
[----:B------:R-:W-:Y:S02]  /*3a770*/  ISETP.GT.AND P5, PT, R0, RZ, P1 ;  /* 0x000000ff0000720c */ /* 0x000fe40000fa4270 */
[----:B------:R-:W-:Y:S02]  /*3a780*/  F2FP.F16.F32.PACK_AB R10, RZ, R10 ;  /* 0x0000000aff0a723e */ /* 0x000fe400000000ff */
[----:B------:R-:W-:Y:S01]  /*3a790*/  F2FP.F16.F32.PACK_AB R11, RZ, R11 ;  /* 0x0000000bff0b723e */ /* 0x000fe200000000ff */
[----:B------:R-:W-:Y:S01]  /*3a7a0*/  IMAD.U32 R19, RZ, RZ, UR8 ;  /* 0x00000008ff137e24 */ /* 0x000fe2000f8e00ff */
[----:B0-----:R-:W-:Y:S01]  /*3a7b0*/  PRMT R13, R10, 0x7610, R13 ;  /* 0x000076100a0d7816 */ /* 0x001fe2000000000d */
[----:B------:R0:W-:Y:S01]  /*3a7c0*/  @P3 STG.E.U16 desc[UR44][R6.64+0x1f2], R3 ;  /* 0x0001f20306003986 */ /* 0x0001e2000c10152c */
[----:B------:R-:W-:Y:S01]  /*3a7d0*/  UIMAD UR10, UR9, 0x300, URZ ;  /* 0x00000300090a78a4 */ /* 0x000fe2000f8e023f */
[----:B------:R-:W-:Y:S01]  /*3a7e0*/  FMUL R24, R24, R2 ;  /* 0x0000000218187220 */ /* 0x000fe20000400000 */
[----:B------:R-:W-:Y:S01]  /*3a7f0*/  IMAD.WIDE.U32 R8, R19, 0x300, R8 ;  /* 0x0000030013087825 */ /* 0x000fe200078e0008 */
[----:B------:R-:W-:Y:S01]  /*3a800*/  @P4 STG.E.U16 desc[UR44][R4.64+0x1f0], R13 ;  /* 0x0001f00d04004986 */ /* 0x000fe2000c10152c */
[----:B0-----:R-:W-:-:S02]  /*3a810*/  PRMT R7, R11, 0x7610, R7 ;  /* 0x000076100b077816 */ /* 0x001fc40000000007 */
[----:B------:R-:W-:Y:S01]  /*3a820*/  VIADD R11, R9, UR10 ;  /* 0x0000000a090b7c36 */ /* 0x000fe20008000000 */
[----:B------:R-:W-:Y:S02]  /*3a830*/  F2FP.F16.F32.PACK_AB R24, RZ, R24 ;  /* 0x00000018ff18723e */ /* 0x000fe400000000ff */
[----:B------:R-:W-:Y:S01]  /*3a840*/  @P2 STG.E.U16 desc[UR44][R4.64+0x1f2], R7 ;  /* 0x0001f20704002986 */ /* 0x000fe2000c10152c */
[C---:B------:R-:W-:Y:S02]  /*3a850*/  ISETP.GT.AND P2, PT, R0.reuse, 0x1, P1 ;  /* 0x000000010000780c */ /* 0x040fe40000f44270 */
[----:B------:R-:W-:Y:S02]  /*3a860*/  @P5 MOV R10, R8 ;  /* 0x00000008000a5202 */ /* 0x000fe40000000f00 */
[C---:B------:R-:W-:Y:S01]  /*3a870*/  ISETP.GT.AND P4, PT, R0.reuse, RZ, P0 ;  /* 0x000000ff0000720c */ /* 0x040fe20000784270 */
[-C--:B------:R-:W-:Y:S02]  /*3a880*/  FMUL R25, R25, R2.reuse ;  /* 0x0000000219197220 */ /* 0x080fe40000400000 */
[----:B------:R0:W-:Y:S01]  /*3a890*/  @P5 STG.E.U16 desc[UR44][R10.64], R24 ;  /* 0x000000180a005986 */ /* 0x0001e2000c10152c */
[----:B------:R-:W-:Y:S01]  /*3a8a0*/  ISETP.GT.AND P5, PT, R0, 0x1, P0 ;  /* 0x000000010000780c */ /* 0x000fe200007a4270 */
[-C--:B------:R-:W-:Y:S01]  /*3a8b0*/  FMUL R26, R26, R2.reuse ;  /* 0x000000021a1a7220 */ /* 0x080fe20000400000 */
[----:B------:R-:W-:Y:S01]  /*3a8c0*/  FMUL R27, R27, R2 ;  /* 0x000000021b1b7220 */ /* 0x000fe20000400000 */
[----:B------:R-:W-:-:S02]  /*3a8d0*/  IADD3 R6, P6, R8, UR5, RZ ;  /* 0x0000000508067c10 */ /* 0x000fc4000ffde0ff */
[----:B------:R-:W-:Y:S02]  /*3a8e0*/  F2FP.F16.F32.PACK_AB R25, RZ, R25 ;  /* 0x00000019ff19723e */ /* 0x000fe400000000ff */
[----:B------:R-:W-:Y:S02]  /*3a8f0*/  ISETP.GT.AND P3, PT, R0, 0x8, P1 ;  /* 0x000000080000780c */ /* 0x000fe40000f64270 */
[----:B------:R-:W-:Y:S01]  /*3a900*/  F2FP.F16.F32.PACK_AB R26, RZ, R26 ;  /* 0x0000001aff1a723e */ /* 0x000fe200000000ff */
[----:B0-----:R-:W-:Y:S01]  /*3a910*/  @P2 IMAD.MOV.U32 R10, RZ, RZ, R8 ;  /* 0x000000ffff0a2224 */ /* 0x001fe200078e0008 */
[----:B------:R-:W-:Y:S01]  /*3a920*/  IADD3.X R7, R11, UR4, RZ, P6, !PT ;  /* 0x000000040b077c10 */ /* 0x000fe2000b7fe4ff */
[----:B------:R-:W-:Y:S01]  /*3a930*/  FMUL R28, R28, R2 ;  /* 0x000000021c1c7220 */ /* 0x000fe20000400000 */
[----:B------:R-:W-:Y:S02]  /*3a940*/  F2FP.F16.F32.PACK_AB R27, RZ, R27 ;  /* 0x0000001bff1b723e */ /* 0x000fe400000000ff */
[----:B------:R-:W-:Y:S01]  /*3a950*/  @P2 STG.E.U16 desc[UR44][R10.64+0x2], R25 ;  /* 0x000002190a002986 */ /* 0x000fe2000c10152c */
[----:B------:R-:W-:Y:S01]  /*3a960*/  VIADD R9, R9, UR10 ;  /* 0x0000000a09097c36 */ /* 0x000fe20008000000 */
[----:B------:R-:W-:-:S02]  /*3a970*/  F2FP.F16.F32.PACK_AB R28, RZ, R28 ;  /* 0x0000001cff1c723e */ /* 0x000fc400000000ff */
[----:B------:R-:W-:Y:S04]  /*3a980*/  @P4 STG.E.U16 desc[UR44][R6.64], R26 ;  /* 0x0000001a06004986 */ /* 0x000fe8000c10152c */
[----:B------:R0:W-:Y:S01]  /*3a990*/  @P5 STG.E.U16 desc[UR44][R6.64+0x2], R27 ;  /* 0x0000021b06005986 */ /* 0x0001e2000c10152c */
[----:B------:R-:W-:-:S03]  /*3a9a0*/  ISETP.GT.AND P5, PT, R0, 0x9, P1 ;  /* 0x000000090000780c */ /* 0x000fc60000fa4270 */
[----:B------:R-:W-:Y:S01]  /*3a9b0*/  @P3 STG.E.U16 desc[UR44][R8.64+0x10], R28 ;  /* 0x0000101c08003986 */ /* 0x000fe2000c10152c */
[----:B------:R-:W-:Y:S01]  /*3a9c0*/  ISETP.GT.AND P3, PT, R0, 0x8, P0 ;  /* 0x000000080000780c */ /* 0x000fe20000764270 */
[-C--:B------:R-:W-:Y:S01]  /*3a9d0*/  FMUL R29, R29, R2.reuse ;  /* 0x000000021d1d7220 */ /* 0x080fe20000400000 */
[----:B------:R-:W-:Y:S01]  /*3a9e0*/  FMUL R30, R30, R2 ;  /* 0x000000021e1e7220 */ /* 0x000fe20000400000 */
[----:B------:R-:W-:Y:S02]  /*3a9f0*/  IADD3 R4, P6, R8, UR5, RZ ;  /* 0x0000000508047c10 */ /* 0x000fe4000ffde0ff */
[----:B------:R-:W-:Y:S02]  /*3aa00*/  ISETP.GT.AND P2, PT, R0, 0x10, P1 ;  /* 0x000000100000780c */ /* 0x000fe40000f44270 */
[----:B------:R-:W-:Y:S02]  /*3aa10*/  F2FP.F16.F32.PACK_AB R29, RZ, R29 ;  /* 0x0000001dff1d723e */ /* 0x000fe400000000ff */
[----:B0-----:R-:W-:Y:S01]  /*3aa20*/  @P5 MOV R6, R8 ;  /* 0x0000000800065202 */ /* 0x001fe20000000f00 */
[----:B------:R-:W-:Y:S01]  /*3aa30*/  @P5 IMAD.MOV.U32 R7, RZ, RZ, R9 ;  /* 0x000000ffff075224 */ /* 0x000fe200078e0009 */
[----:B------:R-:W-:-:S02]  /*3aa40*/  F2FP.F16.F32.PACK_AB R30, RZ, R30 ;  /* 0x0000001eff1e723e */ /* 0x000fc400000000ff */
[----:B------:R-:W-:Y:S02]  /*3aa50*/  IADD3.X R5, R9, UR4, RZ, P6, !PT ;  /* 0x0000000409057c10 */ /* 0x000fe4000b7fe4ff */
[----:B------:R-:W-:Y:S01]  /*3aa60*/  ISETP.GT.AND P4, PT, R0, 0x9, P0 ;  /* 0x000000090000780c */ /* 0x000fe20000784270 */
[----:B------:R0:W-:Y:S01]  /*3aa70*/  @P5 STG.E.U16 desc[UR44][R6.64+0x12], R29 ;  /* 0x0000121d06005986 */ /* 0x0001e2000c10152c */
[----:B------:R-:W-:-:S03]  /*3aa80*/  FMUL R31, R31, R2 ;  /* 0x000000021f1f7220 */ /* 0x000fc60000400000 */
[----:B------:R-:W-:Y:S01]  /*3aa90*/  @P3 STG.E.U16 desc[UR44][R4.64+0x10], R30 ;  /* 0x0000101e04003986 */ /* 0x000fe2000c10152c */
[----:B------:R-:W-:Y:S01]  /*3aaa0*/  ISETP.GT.AND P3, PT, R0, 0x11, P1 ;  /* 0x000000110000780c */ /* 0x000fe20000f64270 */
[-C--:B------:R-:W-:Y:S01]  /*3aab0*/  FMUL R32, R32, R2.reuse ;  /* 0x0000000220207220 */ /* 0x080fe20000400000 */
[----:B------:R-:W-:Y:S01]  /*3aac0*/  F2FP.F16.F32.PACK_AB R31, RZ, R31 ;  /* 0x0000001fff1f723e */ /* 0x000fe200000000ff */
[----:B------:R-:W-:-:S03]  /*3aad0*/  FMUL R33, R33, R2 ;  /* 0x0000000221217220 */ /* 0x000fc60000400000 */
[----:B------:R-:W-:Y:S01]  /*3aae0*/  F2FP.F16.F32.PACK_AB R32, RZ, R32 ;  /* 0x00000020ff20723e */ /* 0x000fe200000000ff */
[----:B0-----:R-:W-:Y:S01]  /*3aaf0*/  @P2 IMAD.MOV.U32 R6, RZ, RZ, R8 ;  /* 0x000000ffff062224 */ /* 0x001fe200078e0008 */
[----:B------:R-:W-:Y:S01]  /*3ab00*/  @P2 MOV R7, R9 ;  /* 0x0000000900072202 */ /* 0x000fe20000000f00 */
[----:B------:R-:W-:Y:S01]  /*3ab10*/  @P4 STG.E.U16 desc[UR44][R4.64+0x12], R31 ;  /* 0x0000121f04004986 */ /* 0x000fe2000c10152c */
[----:B------:R-:W-:-:S03]  /*3ab20*/  F2FP.F16.F32.PACK_AB R33, RZ, R33 ;  /* 0x00000021ff21723e */ /* 0x000fc600000000ff */
[----:B------:R0:W-:Y:S01]  /*3ab30*/  @P2 STG.E.U16 desc[UR44][R6.64+0x20], R32 ;  /* 0x0000202006002986 */ /* 0x0001e2000c10152c */
[C---:B------:R-:W-:Y:S02]  /*3ab40*/  ISETP.GT.AND P2, PT, R0.reuse, 0x18, P1 ;  /* 0x000000180000780c */ /* 0x040fe40000f44270 */
[C---:B------:R-:W-:Y:S02]  /*3ab50*/  ISETP.GT.AND P4, PT, R0.reuse, 0x10, P0 ;  /* 0x000000100000780c */ /* 0x040fe40000784270 */
[----:B------:R-:W-:Y:S01]  /*3ab60*/  ISETP.GT.AND P5, PT, R0, 0x11, P0 ;  /* 0x000000110000780c */ /* 0x000fe200007a4270 */
[-C--:B------:R-:W-:Y:S01]  /*3ab70*/  FMUL R34, R34, R2.reuse ;  /* 0x0000000222227220 */ /* 0x080fe20000400000 */
[----:B0-----:R-:W-:Y:S02]  /*3ab80*/  @P3 IMAD.MOV.U32 R6, RZ, RZ, R8 ;  /* 0x000000ffff063224 */ /* 0x001fe400078e0008 */
[----:B------:R-:W-:Y:S02]  /*3ab90*/  @P3 IMAD.MOV.U32 R7, RZ, RZ, R9 ;  /* 0x000000ffff073224 */ /* 0x000fe400078e0009 */
[-C--:B------:R-:W-:Y:S01]  /*3aba0*/  FMUL R35, R35, R2.reuse ;  /* 0x0000000223237220 */ /* 0x080fe20000400000 */
[----:B------:R-:W-:-:S02]  /*3abb0*/  FMUL R36, R36, R2 ;  /* 0x0000000224247220 */ /* 0x000fc40000400000 */
[----:B------:R0:W-:Y:S01]  /*3abc0*/  @P3 STG.E.U16 desc[UR44][R6.64+0x22], R33 ;  /* 0x0000222106003986 */ /* 0x0001e2000c10152c */
[----:B------:R-:W-:Y:S02]  /*3abd0*/  ISETP.GT.AND P3, PT, R0, 0x19, P1 ;  /* 0x000000190000780c */ /* 0x000fe40000f64270 */
[----:B------:R-:W-:Y:S02]  /*3abe0*/  F2FP.F16.F32.PACK_AB R34, RZ, R34 ;  /* 0x00000022ff22723e */ /* 0x000fe400000000ff */
[----:B------:R-:W-:Y:S01]  /*3abf0*/  F2FP.F16.F32.PACK_AB R35, RZ, R35 ;  /* 0x00000023ff23723e */ /* 0x000fe200000000ff */
[----:B------:R-:W-:Y:S01]  /*3ac00*/  FMUL R37, R37, R2 ;  /* 0x0000000225257220 */ /* 0x000fe20000400000 */
[----:B------:R-:W-:Y:S01]  /*3ac10*/  F2FP.F16.F32.PACK_AB R36, RZ, R36 ;  /* 0x00000024ff24723e */ /* 0x000fe200000000ff */
[----:B------:R-:W-:Y:S01]  /*3ac20*/  @P4 STG.E.U16 desc[UR44][R4.64+0x20], R34 ;  /* 0x0000202204004986 */ /* 0x000fe2000c10152c */
[----:B0-----:R-:W-:Y:S01]  /*3ac30*/  @P2 MOV R6, R8 ;  /* 0x0000000800062202 */ /* 0x001fe20000000f00 */
[----:B------:R-:W-:-:S02]  /*3ac40*/  @P2 IMAD.MOV.U32 R7, RZ, RZ, R9 ;  /* 0x000000ffff072224 */ /* 0x000fc400078e0009 */
[----:B------:R-:W-:Y:S01]  /*3ac50*/  @P5 STG.E.U16 desc[UR44][R4.64+0x22], R35 ;  /* 0x0000222304005986 */ /* 0x000fe2000c10152c */
[----:B------:R-:W-:-:S03]  /*3ac60*/  F2FP.F16.F32.PACK_AB R37, RZ, R37 ;  /* 0x00000025ff25723e */ /* 0x000fc600000000ff */
[----:B------:R0:W-:Y:S01]  /*3ac70*/  @P2 STG.E.U16 desc[UR44][R6.64+0x30], R36 ;  /* 0x0000302406002986 */ /* 0x0001e2000c10152c */
[C---:B------:R-:W-:Y:S02]  /*3ac80*/  ISETP.GT.AND P2, PT, R0.reuse, 0x20, P1 ;  /* 0x000000200000780c */ /* 0x040fe40000f44270 */
[C---:B------:R-:W-:Y:S02]  /*3ac90*/  ISETP.GT.AND P4, PT, R0.reuse, 0x18, P0 ;  /* 0x000000180000780c */ /* 0x040fe40000784270 */
[----:B------:R-:W-:Y:S01]  /*3aca0*/  ISETP.GT.AND P5, PT, R0, 0x19, P0 ;  /* 0x000000190000780c */ /* 0x000fe200007a4270 */
[-C--:B------:R-:W-:Y:S01]  /*3acb0*/  FMUL R38, R38, R2.reuse ;  /* 0x0000000226267220 */ /* 0x080fe20000400000 */
[----:B0-----:R-:W-:Y:S01]  /*3acc0*/  @P3 IMAD.MOV.U32 R6, RZ, RZ, R8 ;  /* 0x000000ffff063224 */ /* 0x001fe200078e0008 */
[----:B------:R-:W-:Y:S01]  /*3acd0*/  @P3 MOV R7, R9 ;  /* 0x0000000900073202 */ /* 0x000fe20000000f00 */
[-C--:B------:R-:W-:Y:S01]  /*3ace0*/  FMUL R39, R39, R2.reuse ;  /* 0x0000000227277220 */ /* 0x080fe20000400000 */
[----:B------:R-:W-:-:S03]  /*3acf0*/  FMUL R40, R40, R2 ;  /* 0x0000000228287220 */ /* 0x000fc60000400000 */
[----:B------:R0:W-:Y:S01]  /*3ad00*/  @P3 STG.E.U16 desc[UR44][R6.64+0x32], R37 ;  /* 0x0000322506003986 */ /* 0x0001e2000c10152c */
[----:B------:R-:W-:Y:S02]  /*3ad10*/  ISETP.GT.AND P3, PT, R0, 0x21, P1 ;  /* 0x000000210000780c */ /* 0x000fe40000f64270 */
[----:B------:R-:W-:Y:S02]  /*3ad20*/  F2FP.F16.F32.PACK_AB R38, RZ, R38 ;  /* 0x00000026ff26723e */ /* 0x000fe400000000ff */
[----:B------:R-:W-:Y:S01]  /*3ad30*/  F2FP.F16.F32.PACK_AB R39, RZ, R39 ;  /* 0x00000027ff27723e */ /* 0x000fe200000000ff */
[----:B------:R-:W-:Y:S01]  /*3ad40*/  FMUL R41, R41, R2 ;  /* 0x0000000229297220 */ /* 0x000fe20000400000 */
[----:B------:R-:W-:Y:S01]  /*3ad50*/  F2FP.F16.F32.PACK_AB R40, RZ, R40 ;  /* 0x00000028ff28723e */ /* 0x000fe200000000ff */
[----:B------:R-:W-:Y:S01]  /*3ad60*/  @P4 STG.E.U16 desc[UR44][R4.64+0x30], R38 ;  /* 0x0000302604004986 */ /* 0x000fe2000c10152c */
[----:B0-----:R-:W-:Y:S02]  /*3ad70*/  @P2 IMAD.MOV.U32 R6, RZ, RZ, R8 ;  /* 0x000000ffff062224 */ /* 0x001fe400078e0008 */
[----:B------:R-:W-:Y:S01]  /*3ad80*/  @P2 IMAD.MOV.U32 R7, RZ, RZ, R9 ;  /* 0x000000ffff072224 */ /* 0x000fe200078e0009 */
[----:B------:R-:W-:Y:S01]  /*3ad90*/  @P5 STG.E.U16 desc[UR44][R4.64+0x32], R39 ;  /* 0x0000322704005986 */ /* 0x000fe2000c10152c */
[----:B------:R-:W-:-:S03]  /*3ada0*/  F2FP.F16.F32.PACK_AB R41, RZ, R41 ;  /* 0x00000029ff29723e */ /* 0x000fc600000000ff */
[----:B------:R0:W-:Y:S01]  /*3adb0*/  @P2 STG.E.U16 desc[UR44][R6.64+0x40], R40 ;  /* 0x0000402806002986 */ /* 0x0001e2000c10152c */
[C---:B------:R-:W-:Y:S02]  /*3adc0*/  ISETP.GT.AND P2, PT, R0.reuse, 0x28, P1 ;  /* 0x000000280000780c */ /* 0x040fe40000f44270 */
[C---:B------:R-:W-:Y:S02]  /*3add0*/  ISETP.GT.AND P4, PT, R0.reuse, 0x20, P0 ;  /* 0x000000200000780c */ /* 0x040fe40000784270 */
[----:B------:R-:W-:Y:S01]  /*3ade0*/  ISETP.GT.AND P5, PT, R0, 0x21, P0 ;  /* 0x000000210000780c */ /* 0x000fe200007a4270 */
[----:B------:R-:W-:Y:S01]  /*3adf0*/  FMUL R42, R42, R2 ;  /* 0x000000022a2a7220 */ /* 0x000fe20000400000 */
[----:B0-----:R-:W-:Y:S01]  /*3ae00*/  @P3 MOV R6, R8 ;  /* 0x0000000800063202 */ /* 0x001fe20000000f00 */
        /* <DEDUP_REMOVED lines=473> */
[----:B------:R-:W-:Y:S01]  /*3cba0*/  ISETP.GT.AND P4, PT, R0, 0xe0, P0 ;  /* 0x000000e00000780c */ /* 0x000fe20000784270 */
[-C--:B------:R-:W-:Y:S01]  /*3cbb0*/  FMUL R138, R138, R2.reuse ;  /* 0x000000028a8a7220 */ /* 0x080fe20000400000 */
[----:B------:R-:W-:Y:S01]  /*3cbc0*/  F2FP.F16.F32.PACK_AB R137, RZ, R137 ;  /* 0x00000089ff89723e */ /* 0x000fe200000000ff */
[----:B------:R0:W-:Y:S01]  /*3cbd0*/  @P2 STG.E.U16 desc[UR44][R6.64+0x1c0], R136 ;  /* 0x0001c08806002986 */ /* 0x0001e2000c10152c */
[C---:B------:R-:W-:Y:S02]  /*3cbe0*/  ISETP.GT.AND P2, PT, R0.reuse, 0xe8, P1 ;  /* 0x000000e80000780c */ /* 0x040fe40000f44270 */
[----:B------:R-:W-:Y:S01]  /*3cbf0*/  ISETP.GT.AND P5, PT, R0, 0xe1, P0 ;  /* 0x000000e10000780c */ /* 0x000fe200007a4270 */
[----:B------:R-:W-:Y:S01]  /*3cc00*/  FMUL R139, R139, R2 ;  /* 0x000000028b8b7220 */ /* 0x000fe20000400000 */
[----:B------:R-:W-:Y:S02]  /*3cc10*/  F2FP.F16.F32.PACK_AB R138, RZ, R138 ;  /* 0x0000008aff8a723e */ /* 0x000fe400000000ff */
[----:B0-----:R-:W-:Y:S01]  /*3cc20*/  @P3 MOV R6, R8 ;  /* 0x0000000800063202 */ /* 0x001fe20000000f00 */
[----:B------:R-:W-:-:S02]  /*3cc30*/  @P3 IMAD.MOV.U32 R7, RZ, RZ, R9 ;  /* 0x000000ffff073224 */ /* 0x000fc400078e0009 */
[----:B------:R-:W-:-:S03]  /*3cc40*/  FMUL R140, R140, R2 ;  /* 0x000000028c8c7220 */ /* 0x000fc60000400000 */
[----:B------:R0:W-:Y:S01]  /*3cc50*/  @P3 STG.E.U16 desc[UR44][R6.64+0x1c2], R137 ;  /* 0x0001c28906003986 */ /* 0x0001e2000c10152c */
[C---:B------:R-:W-:Y:S02]  /*3cc60*/  ISETP.GT.AND P3, PT, R0.reuse, 0xe9, P1 ;  /* 0x000000e90000780c */ /* 0x040fe40000f64270 */
[----:B------:R-:W-:Y:S01]  /*3cc70*/  F2FP.F16.F32.PACK_AB R139, RZ, R139 ;  /* 0x0000008bff8b723e */ /* 0x000fe200000000ff */
[----:B------:R-:W-:Y:S01]  /*3cc80*/  @P4 STG.E.U16 desc[UR44][R4.64+0x1c0], R138 ;  /* 0x0001c08a04004986 */ /* 0x000fe2000c10152c */
[C---:B------:R-:W-:Y:S01]  /*3cc90*/  ISETP.GT.AND P4, PT, R0.reuse, 0xf0, P1 ;  /* 0x000000f00000780c */ /* 0x040fe20000f84270 */
[----:B------:R-:W-:Y:S01]  /*3cca0*/  FMUL R141, R141, R2 ;  /* 0x000000028d8d7220 */ /* 0x000fe20000400000 */
[----:B------:R-:W-:Y:S01]  /*3ccb0*/  F2FP.F16.F32.PACK_AB R140, RZ, R140 ;  /* 0x0000008cff8c723e */ /* 0x000fe200000000ff */
[----:B------:R-:W-:Y:S01]  /*3ccc0*/  @P5 STG.E.U16 desc[UR44][R4.64+0x1c2], R139 ;  /* 0x0001c28b04005986 */ /* 0x000fe2000c10152c */
[C---:B------:R-:W-:Y:S02]  /*3ccd0*/  ISETP.GT.AND P5, PT, R0.reuse, 0xe8, P0 ;  /* 0x000000e80000780c */ /* 0x040fe400007a4270 */
[----:B0-----:R-:W-:Y:S01]  /*3cce0*/  @P2 MOV R6, R8 ;  /* 0x0000000800062202 */ /* 0x001fe20000000f00 */
[----:B------:R-:W-:Y:S01]  /*3ccf0*/  @P2 IMAD.MOV.U32 R7, RZ, RZ, R9 ;  /* 0x000000ffff072224 */ /* 0x000fe200078e0009 */
[----:B------:R-:W-:Y:S01]  /*3cd00*/  ISETP.GT.AND P6, PT, R0, 0xe9, P0 ;  /* 0x000000e90000780c */ /* 0x000fe200007c4270 */
[-C--:B------:R-:W-:Y:S01]  /*3cd10*/  FMUL R142, R142, R2.reuse ;  /* 0x000000028e8e7220 */ /* 0x080fe20000400000 */
[-C--:B------:R-:W-:Y:S01]  /*3cd20*/  FMUL R143, R143, R2.reuse ;  /* 0x000000028f8f7220 */ /* 0x080fe20000400000 */
[----:B------:R-:W-:Y:S01]  /*3cd30*/  F2FP.F16.F32.PACK_AB R141, RZ, R141 ;  /* 0x0000008dff8d723e */ /* 0x000fe200000000ff */
[----:B------:R0:W-:Y:S01]  /*3cd40*/  @P2 STG.E.U16 desc[UR44][R6.64+0x1d0], R140 ;  /* 0x0001d08c06002986 */ /* 0x0001e2000c10152c */
[----:B------:R-:W-:Y:S01]  /*3cd50*/  FMUL R144, R144, R2 ;  /* 0x0000000290907220 */ /* 0x000fe20000400000 */
[----:B------:R-:W-:-:S02]  /*3cd60*/  F2FP.F16.F32.PACK_AB R142, RZ, R142 ;  /* 0x0000008eff8e723e */ /* 0x000fc400000000ff */
[----:B------:R-:W-:Y:S02]  /*3cd70*/  F2FP.F16.F32.PACK_AB R143, RZ, R143 ;  /* 0x0000008fff8f723e */ /* 0x000fe400000000ff */
[----:B------:R-:W-:Y:S02]  /*3cd80*/  F2FP.F16.F32.PACK_AB R144, RZ, R144 ;  /* 0x00000090ff90723e */ /* 0x000fe400000000ff */
[----:B0-----:R-:W-:Y:S01]  /*3cd90*/  @P3 MOV R6, R8 ;  /* 0x0000000800063202 */ /* 0x001fe20000000f00 */
[----:B------:R-:W-:Y:S01]  /*3cda0*/  @P3 IMAD.MOV.U32 R7, RZ, RZ, R9 ;  /* 0x000000ffff073224 */ /* 0x000fe200078e0009 */
[----:B------:R-:W-:-:S04]  /*3cdb0*/  ISETP.GT.AND P2, PT, R0, 0xf1, P1 ;  /* 0x000000f10000780c */ /* 0x000fc80000f44270 */
[----:B------:R0:W-:Y:S01]  /*3cdc0*/  @P3 STG.E.U16 desc[UR44][R6.64+0x1d2], R141 ;  /* 0x0001d28d06003986 */ /* 0x0001e2000c10152c */
[----:B------:R-:W-:-:S03]  /*3cdd0*/  ISETP.GT.AND P3, PT, R0, 0xf8, P1 ;  /* 0x000000f80000780c */ /* 0x000fc60000f64270 */
[----:B------:R-:W-:Y:S01]  /*3cde0*/  @P5 STG.E.U16 desc[UR44][R4.64+0x1d0], R142 ;  /* 0x0001d08e04005986 */ /* 0x000fe2000c10152c */
[----:B------:R-:W-:-:S03]  /*3cdf0*/  ISETP.GT.AND P1, PT, R0, 0xf9, P1 ;  /* 0x000000f90000780c */ /* 0x000fc60000f24270 */
[----:B------:R-:W-:Y:S01]  /*3ce00*/  @P6 STG.E.U16 desc[UR44][R4.64+0x1d2], R143 ;  /* 0x0001d28f04006986 */ /* 0x000fe2000c10152c */
[----:B0-----:R-:W-:Y:S01]  /*3ce10*/  @P4 MOV R6, R8 ;  /* 0x0000000800064202 */ /* 0x001fe20000000f00 */
[--C-:B------:R-:W-:Y:S01]  /*3ce20*/  @P4 IMAD.MOV.U32 R7, RZ, RZ, R9.reuse ;  /* 0x000000ffff074224 */ /* 0x100fe200078e0009 */
[C---:B------:R-:W-:Y:S02]  /*3ce30*/  ISETP.GT.AND P6, PT, R0.reuse, 0xf0, P0 ;  /* 0x000000f00000780c */ /* 0x040fe400007c4270 */
[C---:B------:R-:W-:Y:S02]  /*3ce40*/  ISETP.GT.AND P5, PT, R0.reuse, 0xf1, P0 ;  /* 0x000000f10000780c */ /* 0x040fe400007a4270 */
[----:B------:R0:W-:Y:S01]  /*3ce50*/  @P4 STG.E.U16 desc[UR44][R6.64+0x1e0], R144 ;  /* 0x0001e09006004986 */ /* 0x0001e2000c10152c */
        /* <DEDUP_REMOVED lines=8> */
[----:B------:R-:W-:Y:S01]  /*3cee0*/  F2FP.F16.F32.PACK_AB R145, RZ, R145 ;  /* 0x00000091ff91723e */ /* 0x000fe200000000ff */
[----:B------:R-:W-:Y:S01]  /*3cef0*/  FMUL R151, R151, R2 ;  /* 0x0000000297977220 */ /* 0x000fe20000400000 */
[----:B0-----:R-:W-:Y:S01]  /*3cf00*/  @P2 MOV R6, R8 ;  /* 0x0000000800062202 */ /* 0x001fe20000000f00 */
[----:B------:R-:W-:Y:S01]  /*3cf10*/  @P2 IMAD.MOV.U32 R7, RZ, RZ, R9 ;  /* 0x000000ffff072224 */ /* 0x000fe200078e0009 */
[----:B------:R-:W-:-:S02]  /*3cf20*/  F2FP.F16.F32.PACK_AB R146, RZ, R146 ;  /* 0x00000092ff92723e */ /* 0x000fc400000000ff */
[----:B------:R-:W-:Y:S01]  /*3cf30*/  F2FP.F16.F32.PACK_AB R147, RZ, R147 ;  /* 0x00000093ff93723e */ /* 0x000fe200000000ff */
[----:B------:R-:W-:Y:S01]  /*3cf40*/  @P1 IMAD.MOV.U32 R11, RZ, RZ, R9 ;  /* 0x000000ffff0b1224 */ /* 0x000fe200078e0009 */
[----:B------:R-:W-:Y:S01]  /*3cf50*/  F2FP.F16.F32.PACK_AB R148, RZ, R148 ;  /* 0x00000094ff94723e */ /* 0x000fe200000000ff */
[----:B------:R0:W-:Y:S01]  /*3cf60*/  @P2 STG.E.U16 desc[UR44][R6.64+0x1e2], R145 ;  /* 0x0001e29106002986 */ /* 0x0001e2000c10152c */
[----:B------:R-:W-:Y:S02]  /*3cf70*/  @P1 MOV R10, R8 ;  /* 0x00000008000a1202 */ /* 0x000fe40000000f00 */
[----:B------:R-:W-:Y:S01]  /*3cf80*/  F2FP.F16.F32.PACK_AB R149, RZ, R149 ;  /* 0x00000095ff95723e */ /* 0x000fe200000000ff */
[----:B------:R1:W-:Y:S01]  /*3cf90*/  @P6 STG.E.U16 desc[UR44][R4.64+0x1e0], R146 ;  /* 0x0001e09204006986 */ /* 0x0003e2000c10152c */
[----:B------:R-:W-:Y:S02]  /*3cfa0*/  F2FP.F16.F32.PACK_AB R150, RZ, R150 ;  /* 0x00000096ff96723e */ /* 0x000fe400000000ff */
[----:B------:R-:W-:Y:S01]  /*3cfb0*/  F2FP.F16.F32.PACK_AB R151, RZ, R151 ;  /* 0x00000097ff97723e */ /* 0x000fe200000000ff */
[----:B------:R1:W-:Y:S01]  /*3cfc0*/  @P5 STG.E.U16 desc[UR44][R4.64+0x1e2], R147 ;  /* 0x0001e29304005986 */ /* 0x0003e2000c10152c */
[----:B0-----:R-:W-:Y:S01]  /*3cfd0*/  @P0 MOV R6, R4 ;  /* 0x0000000400060202 */ /* 0x001fe20000000f00 */
[----:B------:R-:W-:-:S02]  /*3cfe0*/  @P0 IMAD.MOV.U32 R7, RZ, RZ, R5 ;  /* 0x000000ffff070224 */ /* 0x000fc400078e0005 */
[----:B------:R1:W-:Y:S04]  /*3cff0*/  @P3 STG.E.U16 desc[UR44][R8.64+0x1f0], R148 ;  /* 0x0001f09408003986 */ /* 0x0003e8000c10152c */
[----:B------:R1:W-:Y:S04]  /*3d000*/  @P1 STG.E.U16 desc[UR44][R10.64+0x1f2], R149 ;  /* 0x0001f2950a001986 */ /* 0x0003e8000c10152c */
[----:B------:R1:W-:Y:S04]  /*3d010*/  @P4 STG.E.U16 desc[UR44][R4.64+0x1f0], R150 ;  /* 0x0001f09604004986 */ /* 0x0003e8000c10152c */
[----:B------:R1:W-:Y:S02]  /*3d020*/  @P0 STG.E.U16 desc[UR44][R6.64+0x1f2], R151 ;  /* 0x0001f29706000986 */ /* 0x0003e4000c10152c */
.L_x_1048:
[----:B------:R-:W-:Y:S05]  /*3d030*/  BSYNC B0 ;  /* 0x0000000000007941 */ /* 0x000fea0003800000 */
.L_x_32:
[----:B01----:R-:W2:Y:S04]  /*3d040*/  LDL.LU R5, [R1+0x600] ;  /* 0x0006000001057983 */ /* 0x003ea80000300800 */
[----:B------:R-:W2:Y:S01]  /*3d050*/  LDL.LU R4, [R1+0x604] ;  /* 0x0006040001047983 */ /* 0x000ea20000300800 */
[----:B------:R-:W-:Y:S01]  /*3d060*/  ULDC UR4, c[0x0][0xc] ;  /* 0x0000030000047ab9 */ /* 0x000fe20000000800 */
[----:B------:R-:W-:Y:S01]  /*3d070*/  ULDC UR5, c[0x0][0x10] ;  /* 0x0000040000057ab9 */ /* 0x000fe20000000800 */
[----:B-----5:R-:W2:Y:S01]  /*3d080*/  LDC R3, c[0x0][0x14] ;  /* 0x00000500ff037b82 */ /* 0x020ea20000000800 */
[----:B------:R-:W-:Y:S01]  /*3d090*/  UIMAD.WIDE.U32 UR4, UR4, UR5, URZ ;  /* 0x00000005040472a5 */ /* 0x000fe2000f8e003f */
[----:B----4-:R-:W-:Y:S01]  /*3d0a0*/  PRMT R0, RZ, 0x7610, R0 ;  /* 0x00007610ff007816 */ /* 0x010fe20000000000 */
[----:B------:R-:W-:Y:S01]  /*3d0b0*/  UMOV UR41, 0xffffffff ;  /* 0xffffffff00297882 */ /* 0x000fe20000000000 */
[----:B------:R-:W-:-:S03]  /*3d0c0*/  UMOV UR42, 0xffffffff ;  /* 0xffffffff002a7882 */ /* 0x000fc60000000000 */
[----:B--2---:R-:W-:-:S04]  /*3d0d0*/  IMAD.WIDE.U32 R4, R3, UR4, R4 ;  /* 0x0000000403047c25 */ /* 0x004fc8000f8e0004 */
[----:B------:R-:W-:Y:S01]  /*3d0e0*/  IMAD R3, R3, UR5, RZ ;  /* 0x0000000503037c24 */ /* 0x000fe2000f8e02ff */
[----:B------:R-:W-:Y:S01]  /*3d0f0*/  ULDC.64 UR4, c[0x0][0x650] ;  /* 0x0001940000047ab9 */ /* 0x000fe20000000a00 */
[----:B------:R-:W-:Y:S01]  /*3d100*/  IMAD.MOV.U32 R7, RZ, RZ, R4 ;  /* 0x000000ffff077224 */ /* 0x000fe200078e0004 */
[----:B------:R-:W-:Y:S02]  /*3d110*/  ISETP.GE.U32.AND P0, PT, R4, UR4, PT ;  /* 0x0000000404007c0c */ /* 0x000fe4000bf06070 */
[----:B------:R-:W-:-:S04]  /*3d120*/  IADD3 R6, R5, R3, RZ ;  /* 0x0000000305067210 */ /* 0x000fc80007ffe0ff */
[----:B------:R-:W-:Y:S01]  /*3d130*/  ISETP.GE.U32.AND.EX P0, PT, R6, UR5, PT, P0 ;  /* 0x0000000506007c0c */ /* 0x000fe2000bf06100 */
[----:B------:R0:W-:Y:S04]  /*3d140*/  STL [R1+0x600], R6 ;  /* 0x0006000601007387 */ /* 0x0001e80000100800 */
[----:B------:R0:W-:Y:S08]  /*3d150*/  STL [R1+0x604], R7 ;  /* 0x0006040701007387 */ /* 0x0001f00000100800 */
[----:B------:R-:W-:Y:S05]  /*3d160*/  @P0 BRA `(.L_x_1049) ;  /* 0x0000000400880947 */ /* 0x000fea0003800000 */
[----:B------:R-:W1:Y:S01]  /*3d170*/  S2UR UR6, SR_CTAID.X ;  /* 0x00000000000679c3 */ /* 0x000e620000002500 */
[----:B------:R-:W-:Y:S01]  /*3d180*/  ULDC.64 UR12, c[0x0][0x628] ;  /* 0x00018a00000c7ab9 */ /* 0x000fe20000000a00 */
[----:B------:R-:W-:Y:S01]  /*3d190*/  ULDC UR4, c[0x0][0x150] ;  /* 0x0000540000047ab9 */ /* 0x000fe20000000800 */
[----:B------:R-:W-:Y:S01]  /*3d1a0*/  ISETP.NE.U32.AND P0, PT, RZ, UR12, PT ;  /* 0x0000000cff007c0c */ /* 0x000fe2000bf05070 */
[----:B------:R-:W-:Y:S01]  /*3d1b0*/  ULDC UR15, c[0x0][0x630] ;  /* 0x00018c00000f7ab9 */ /* 0x000fe20000000800 */
[C---:B------:R-:W-:Y:S01]  /*3d1c0*/  R2UR UR16, R7.reuse ;  /* 0x00000000071072ca */ /* 0x040fe200000e0000 */
[----:B------:R-:W-:Y:S01]  /*3d1d0*/  ULDC UR19, c[0x0][0x154] ;  /* 0x0000550000137ab9 */ /* 0x000fe20000000800 */
[----:B------:R-:W-:Y:S01]  /*3d1e0*/  ISETP.NE.AND.EX P0, PT, RZ, UR13, PT, P0 ;  /* 0x0000000dff007c0c */ /* 0x000fe2000bf05300 */
[----:B------:R-:W2:Y:S01]  /*3d1f0*/  S2UR UR18, SR_CTAID.Y ;  /* 0x00000000001279c3 */ /* 0x000ea20000002600 */
[----:B------:R-:W-:Y:S02]  /*3d200*/  R2UR UR17, R6 ;  /* 0x00000000061172ca */ /* 0x000fe400000e0000 */
[----:B------:R-:W-:-:S02]  /*3d210*/  R2UR UR10, R7 ;  /* 0x00000000070a72ca */ /* 0x000fc400000e0000 */
[----:B------:R-:W-:Y:S02]  /*3d220*/  R2UR UR11, R6 ;  /* 0x00000000060b72ca */ /* 0x000fe400000e0000 */
[----:B-1----:R-:W-:-:S05]  /*3d230*/  I2FP.F32.U32 R0, UR6 ;  /* 0x0000000600007c45 */ /* 0x002fca0008201000 */
[----:B------:R-:W-:-:S04]  /*3d240*/  FMUL R0, R0, UR4 ;  /* 0x0000000400007c20 */ /* 0x000fc80008400000 */
[----:B------:R1:W4:Y:S01]  /*3d250*/  F2I.U32.TRUNC.NTZ R3, R0 ;  /* 0x0000000000037305 */ /* 0x000322000020f000 */
[----:B--2---:R-:W-:Y:S05]  /*3d260*/  @!P0 BRA `(.L_x_1050) ;  /* 0x0000000000308947 */ /* 0x004fea0003800000 */
        /* <DEDUP_REMOVED lines=12> */
.L_x_1050:
[----:B------:R-:W-:Y:S01]  /*3d330*/  USHF.R.U64 UR42, UR10, UR15, UR11 ;  /* 0x0000000f0a2a7299 */ /* 0x000fe2000800120b */
[----:B-1----:R-:W-:Y:S01]  /*3d340*/  I2FP.F32.U32 R0, UR18 ;  /* 0x0000001200007c45 */ /* 0x002fe20008201000 */
[----:B------:R-:W-:Y:S02]  /*3d350*/  USHF.R.U32.HI UR4, URZ, UR15, UR11 ;  /* 0x0000000f3f047299 */ /* 0x000fe4000801160b */
[----:B------:R-:W-:Y:S02]  /*3d360*/  UIADD3 UR10, UP0, URZ, -UR42, URZ ;  /* 0x8000002a3f0a7290 */ /* 0x000fe4000ff1e03f */
[----:B------:R-:W-:Y:S01]  /*3d370*/  FMUL R0, R0, UR19 ;  /* 0x0000001300007c20 */ /* 0x000fe20008400000 */
[----:B------:R-:W-:Y:S01]  /*3d380*/  ULDC.64 UR12, c[0x0][0x620] ;  /* 0x00018800000c7ab9 */ /* 0x000fe20000000a00 */
[----:B------:R-:W-:Y:S01]  /*3d390*/  UIADD3.X UR4, URZ, ~UR4, URZ, UP0, !UPT ;  /* 0x800000043f047290 */ /* 0x000fe200087fe43f */
[----:B------:R-:W-:Y:S01]  /*3d3a0*/  UMOV UR8, UR16 ;  /* 0x0000001000087c82 */ /* 0x000fe20008000000 */
[----:B------:R-:W-:-:S02]  /*3d3b0*/  UMOV UR9, UR17 ;  /* 0x0000001100097c82 */ /* 0x000fc40008000000 */
[----:B------:R-:W-:Y:S01]  /*3d3c0*/  UIMAD UR4, UR4, UR12, URZ ;  /* 0x0000000c040472a4 */ /* 0x000fe2000f8e023f */
[----:B------:R-:W1:Y:S01]  /*3d3d0*/  F2I.U32.TRUNC.NTZ R0, R0 ;  /* 0x0000000000007305 */ /* 0x000e62000020f000 */
[----:B------:R-:W-:Y:S01]  /*3d3e0*/  UIMAD.WIDE.U32 UR8, UR10, UR12, UR8 ;  /* 0x0000000c0a0872a5 */ /* 0x000fe2000f8e0008 */
[----:B----4-:R-:W-:Y:S01]  /*3d3f0*/  R2UR UR12, R3 ;  /* 0x00000000030c72ca */ /* 0x010fe200000e0000 */
[----:B------:R-:W-:Y:S01]  /*3d400*/  UIMAD UR10, UR10, UR13, UR4 ;  /* 0x0000000d0a0a72a4 */ /* 0x000fe2000f8e0204 */
[----:B------:R-:W-:Y:S01]  /*3d410*/  ULDC UR11, c[0x0][0x618] ;  /* 0x00018600000b7ab9 */ /* 0x000fe20000000800 */
[----:B------:R-:W-:Y:S02]  /*3d420*/  ULDC UR21, c[0x0][0x658] ;  /* 0x0001960000157ab9 */ /* 0x000fe40000000800 */
[----:B------:R-:W-:Y:S01]  /*3d430*/  UIADD3 UR9, UR9, UR10, URZ ;  /* 0x0000000a09097290 */ /* 0x000fe2000fffe03f */
[----:B------:R-:W-:Y:S01]  /*3d440*/  UMOV UR15, 0xffffffff ;  /* 0xffffffff000f7882 */ /* 0x000fe20000000000 */
[----:B------:R-:W-:Y:S01]  /*3d450*/  ULDC.64 UR4, c[0x0][0x640] ;  /* 0x0001900000047ab9 */ /* 0x000fe20000000a00 */
[----:B------:R-:W-:Y:S01]  /*3d460*/  USHF.L.U32 UR15, UR15, UR21, URZ ;  /* 0x000000150f0f7299 */ /* 0x000fe2000800063f */
[----:B------:R-:W-:Y:S01]  /*3d470*/  ISETP.NE.U32.AND P0, PT, RZ, UR4, PT ;  /* 0x00000004ff007c0c */ /* 0x000fe2000bf05070 */
[----:B------:R-:W-:-:S02]  /*3d480*/  USHF.R.U64 UR16, UR8, UR11, UR9 ;  /* 0x0000000b08107299 */ /* 0x000fc40008001209 */
[----:B------:R-:W-:Y:S01]  /*3d490*/  USHF.R.U32.HI UR8, URZ, UR11, UR9 ;  /* 0x0000000b3f087299 */ /* 0x000fe20008011609 */
[----:B-1----:R-:W-:Y:S01]  /*3d4a0*/  R2UR UR14, R0 ;  /* 0x00000000000e72ca */ /* 0x002fe200000e0000 */
[----:B------:R-:W-:Y:S01]  /*3d4b0*/  ULDC UR17, c[0x0][0x608] ;  /* 0x0001820000117ab9 */ /* 0x000fe20000000800 */
[----:B------:R-:W-:Y:S01]  /*3d4c0*/  ULOP3.LUT UR40, URZ, UR15, URZ, 0x33, !UPT ;  /* 0x0000000f3f287292 */ /* 0x000fe2000f8e333f */
[----:B------:R-:W-:Y:S01]  /*3d4d0*/  ISETP.NE.AND.EX P0, PT, RZ, UR5, PT, P0 ;  /* 0x00000005ff007c0c */ /* 0x000fe2000bf05300 */
[----:B------:R-:W-:Y:S02]  /*3d4e0*/  USHF.R.U64 UR15, UR16, UR17, UR8 ;  /* 0x00000011100f7299 */ /* 0x000fe40008001208 */
[----:B------:R-:W-:Y:S02]  /*3d4f0*/  USHF.R.U32.HI UR8, URZ, UR17, UR8 ;  /* 0x000000113f087299 */ /* 0x000fe40008011608 */
[----:B------:R-:W-:Y:S02]  /*3d500*/  UIADD3 UR12, -UR12, URZ, URZ ;  /* 0x0000003f0c0c7290 */ /* 0x000fe4000fffe13f */
[----:B------:R-:W-:Y:S01]  /*3d510*/  USHF.R.U64 UR17, UR15, UR21, UR8 ;  /* 0x000000150f117299 */ /* 0x000fe20008001208 */
[----:B------:R-:W-:Y:S01]  /*3d520*/  UMOV UR19, 0x1 ;  /* 0x0000000100137882 */ /* 0x000fe20000000000 */
[----:B------:R-:W-:Y:S01]  /*3d530*/  ULDC UR13, c[0x0][0x144] ;  /* 0x00005100000d7ab9 */ /* 0x000fe20000000800 */
[----:B------:R-:W-:Y:S01]  /*3d540*/  ULDC UR7, c[0x0][0x600] ;  /* 0x0001800000077ab9 */ /* 0x000fe20000000800 */
[----:B------:R-:W-:-:S02]  /*3d550*/  USHF.L.U32 UR24, UR19, UR21, URZ ;  /* 0x0000001513187299 */ /* 0x000fc4000800063f */
[----:B------:R-:W-:Y:S02]  /*3d560*/  USHF.R.U32.HI UR8, URZ, UR21, UR8 ;  /* 0x000000153f087299 */ /* 0x000fe40008011608 */
[----:B------:R-:W-:Y:S02]  /*3d570*/  UIMAD UR21, UR13, UR12, UR6 ;  /* 0x0000000c0d1572a4 */ /* 0x000fe4000f8e0206 */
[----:B------:R-:W-:Y:S02]  /*3d580*/  UIADD3 UR20, UR7, -0x1, URZ ;  /* 0xffffffff07147890 */ /* 0x000fe4000fffe03f */
[----:B------:R-:W-:Y:S01]  /*3d590*/  UIADD3 UR19, -UR14, URZ, URZ ;  /* 0x0000003f0e137290 */ /* 0x000fe2000fffe13f */
[----:B------:R-:W-:Y:S01]  /*3d5a0*/  ULDC UR25, c[0x0][0x148] ;  /* 0x0000520000197ab9 */ /* 0x000fe20000000800 */
[----:B------:R-:W-:Y:S01]  /*3d5b0*/  ULDC UR22, c[0x0][0x648] ;  /* 0x0001920000167ab9 */ /* 0x000fe20000000800 */
[----:B------:R-:W-:Y:S01]  /*3d5c0*/  ULDC UR23, c[0x0][0x638] ;  /* 0x00018e0000177ab9 */ /* 0x000fe20000000800 */
        /* <DEDUP_REMOVED lines=14> */
.L_x_1051:
[----:B------:R-:W-:Y:S01]  /*3d6b0*/  UISETP.NE.AND UP0, UPT, UR39, URZ, UPT ;  /* 0x0000003f2700728c */ /* 0x000fe2000bf05270 */
[----:B------:R-:W-:Y:S01]  /*3d6c0*/  MOV R0, 0x1 ;  /* 0x0000000100007802 */ /* 0x000fe20000000f00 */
[----:B------:R-:W-:Y:S02]  /*3d6d0*/  USHF.R.U64 UR4, UR6, UR22, UR8 ;  /* 0x0000001606047299 */ /* 0x000fe40008001208 */
[----:B------:R-:W-:Y:S02]  /*3d6e0*/  ULOP3.LUT UR40, UR15, UR40, URZ, 0xc0, !UPT ;  /* 0x000000280f287292 */ /* 0x000fe4000f8ec03f */
[----:B------:R-:W-:Y:S02]  /*3d6f0*/  UIADD3 UR5, -UR4, URZ, URZ ;  /* 0x0000003f04057290 */ /* 0x000fe4000fffe13f */
[----:B------:R-:W-:Y:S02]  /*3d700*/  UIMAD UR40, UR24, UR4, UR40 ;  /* 0x00000004182872a4 */ /* 0x000fe4000f8e0228 */
[----:B------:R-:W-:-:S02]  /*3d710*/  ULOP3.LUT UR16, UR16, UR20, URZ, 0xc0, !UPT ;  /* 0x0000001410107292 */ /* 0x000fc4000f8ec03f */
[----:B------:R-:W-:Y:S02]  /*3d720*/  @UP0 UIMAD UR21, UR25, UR19, UR18 ;  /* 0x00000013191502a4 */ /* 0x000fe4000f8e0212 */
[----:B------:R-:W-:-:S03]  /*3d730*/  UIMAD UR4, UR5, UR23, UR17 ;  /* 0x00000017050472a4 */ /* 0x000fc6000f8e0211 */
[----:B------:R-:W-:Y:S01]  /*3d740*/  ULDC UR5, c[0x0][0x610] ;  /* 0x0001840000057ab9 */ /* 0x000fe20000000800 */
[----:B------:R-:W-:Y:S02]  /*3d750*/  UIMAD UR4, UR4, UR7, UR16 ;  /* 0x00000007040472a4 */ /* 0x000fe4000f8e0210 */
[----:B------:R-:W-:-:S04]  /*3d760*/  UIMAD UR40, UR40, UR5, UR21 ;  /* 0x00000005282872a4 */ /* 0x000fc8000f8e0215 */
[----:B------:R-:W-:Y:S02]  /*3d770*/  USEL UR41, UR4, UR40, !UP0 ;  /* 0x0000002804297287 */ /* 0x000fe4000c000000 */
[----:B------:R-:W-:-:S12]  /*3d780*/  USEL UR40, UR40, UR4, !UP0 ;  /* 0x0000000428287287 */ /* 0x000fd8000c000000 */
.L_x_1049:
[----:B------:R-:W-:-:S13]  /*3d790*/  LOP3.LUT P0, RZ, R0, 0xff, RZ, 0xc0, !PT ;  /* 0x000000ff00ff7812 */ /* 0x000fda000780c0ff */
[----:B------:R-:W-:Y:S05]  /*3d7a0*/  @P0 BRA `(.L_x_1052) ;  /* 0xfffffc3800f00947 */ /* 0x000fea000383ffff */
[----:B------:R-:W-:Y:S05]  /*3d7b0*/  EXIT ;  /* 0x000000000000794d */ /* 0x000fea0003800000 */
.L_x_7:
[----:B------:R-:W2:Y:S01]  /*3d7c0*/  LDL R4, [R1+0x604] ;  /* 0x0006040001047983 */ /* 0x000ea20000100800 */
[----:B------:R-:W-:-:S03]  /*3d7d0*/  ULDC.64 UR4, c[0x0][0x650] ;  /* 0x0001940000047ab9 */ /* 0x000fc60000000a00 */
[----:B------:R-:W3:Y:S01]  /*3d7e0*/  LDL R2, [R1+0x600] ;  /* 0x0006000001027983 */ /* 0x000ee20000100800 */
[----:B------:R-:W-:Y:S01]  /*3d7f0*/  PRMT R0, RZ, 0x7610, R0 ;  /* 0x00007610ff007816 */ /* 0x000fe20000000000 */
[----:B------:R-:W-:Y:S01]  /*3d800*/  IMAD.MOV.U32 R5, RZ, RZ, -0x1 ;  /* 0xffffffffff057424 */ /* 0x000fe200078e00ff */
[----:B------:R-:W-:Y:S01]  /*3d810*/  MOV R3, 0xffffffff ;  /* 0xffffffff00037802 */ /* 0x000fe20000000f00 */
[----:B------:R-:W-:Y:S01]  /*3d820*/  IMAD.MOV.U32 R11, RZ, RZ, -0x1 ;  /* 0xffffffffff0b7424 */ /* 0x000fe200078e00ff */
[----:B--2---:R-:W-:-:S04]  /*3d830*/  ISETP.GE.U32.AND P0, PT, R4, UR4, PT ;  /* 0x0000000404007c0c */ /* 0x004fc8000bf06070 */
[----:B---3--:R-:W-:-:S13]  /*3d840*/  ISETP.GE.U32.AND.EX P0, PT, R2, UR5, PT, P0 ;  /* 0x0000000502007c0c */ /* 0x008fda000bf06100 */
        /* <DEDUP_REMOVED lines=21> */
.L_x_1054:
[----:B------:R-:W-:Y:S01]  /*3d9a0*/  USHF.R.U64 UR4, UR14, UR19, UR15 ;  /* 0x000000130e047299 */ /* 0x000fe2000800120f */
[----:B------:R-:W-:Y:S01]  /*3d9b0*/  R2UR UR7, R2 ;  /* 0x00000000020772ca */ /* 0x000fe200000e0000 */
[----:B------:R-:W-:Y:S02]  /*3d9c0*/  USHF.R.U32.HI UR5, URZ, UR19, UR15 ;  /* 0x000000133f057299 */ /* 0x000fe4000801160f */
[----:B------:R-:W-:Y:S01]  /*3d9d0*/  UIADD3 UR13, UP0, URZ, -UR4, URZ ;  /* 0x800000043f0d7290 */ /* 0x000fe2000ff1e03f */
[----:B------:R-:W-:Y:S01]  /*3d9e0*/  ULDC.64 UR14, c[0x0][0x620] ;  /* 0x00018800000e7ab9 */ /* 0x000fe20000000a00 */
[----:B------:R-:W-:Y:S02]  /*3d9f0*/  UMOV UR6, UR20 ;  /* 0x0000001400067c82 */ /* 0x000fe40008000000 */
[----:B------:R-:W-:Y:S02]  /*3da00*/  UIADD3.X UR5, URZ, ~UR5, URZ, UP0, !UPT ;  /* 0x800000053f057290 */ /* 0x000fe400087fe43f */
[----:B------:R-:W-:-:S02]  /*3da10*/  UISETP.NE.AND UP1, UPT, UR39, URZ, UPT ;  /* 0x0000003f2700728c */ /* 0x000fc4000bf25270 */
[----:B------:R-:W-:Y:S02]  /*3da20*/  UIMAD UR5, UR5, UR14, URZ ;  /* 0x0000000e050572a4 */ /* 0x000fe4000f8e023f */
[----:B------:R-:W-:Y:S02]  /*3da30*/  UIMAD.WIDE.U32 UR6, UR13, UR14, UR6 ;  /* 0x0000000e0d0672a5 */ /* 0x000fe4000f8e0006 */
[----:B------:R-:W-:Y:S01]  /*3da40*/  UIMAD UR5, UR13, UR15, UR5 ;  /* 0x0000000f0d0572a4 */ /* 0x000fe2000f8e0205 */
[----:B------:R-:W-:Y:S02]  /*3da50*/  ULDC UR14, c[0x0][0x608] ;  /* 0x00018200000e7ab9 */ /* 0x000fe40000000800 */
[----:B------:R-:W-:Y:S01]  /*3da60*/  ULDC UR13, c[0x0][0x618] ;  /* 0x00018600000d7ab9 */ /* 0x000fe20000000800 */
[----:B------:R-:W-:Y:S01]  /*3da70*/  UIADD3 UR5, UR7, UR5, URZ ;  /* 0x0000000507057290 */ /* 0x000fe2000fffe03f */
[----:B------:R-:W-:Y:S01]  /*3da80*/  ULDC UR22, c[0x0][0x658] ;  /* 0x0001960000167ab9 */ /* 0x000fe20000000800 */
[----:B------:R-:W-:-:S02]  /*3da90*/  @UP1 UIMAD UR8, UR11, UR12, UR10 ;  /* 0x0000000c0b0812a4 */ /* 0x000fc4000f8e020a */
[----:B------:R-:W-:Y:S02]  /*3daa0*/  USHF.R.U64 UR17, UR6, UR13, UR5 ;  /* 0x0000000d06117299 */ /* 0x000fe40008001205 */
[----:B------:R-:W-:Y:S01]  /*3dab0*/  USHF.R.U32.HI UR5, URZ, UR13, UR5 ;  /* 0x0000000d3f057299 */ /* 0x000fe20008011605 */
[----:B------:R-:W-:Y:S01]  /*3dac0*/  ULDC.64 UR6, c[0x0][0x640] ;  /* 0x0001900000067ab9 */ /* 0x000fe20000000a00 */
[----:B------:R-:W-:Y:S01]  /*3dad0*/  UMOV UR10, 0xffffffff ;  /* 0xffffffff000a7882 */ /* 0x000fe20000000000 */
[----:B------:R-:W-:Y:S01]  /*3dae0*/  ISETP.NE.U32.AND P0, PT, RZ, UR6, PT ;  /* 0x00000006ff007c0c */ /* 0x000fe2000bf05070 */
[----:B------:R-:W-:Y:S02]  /*3daf0*/  USHF.R.U64 UR18, UR17, UR14, UR5 ;  /* 0x0000000e11127299 */ /* 0x000fe40008001205 */
[----:B------:R-:W-:Y:S01]  /*3db00*/  USHF.R.U32.HI UR5, URZ, UR14, UR5 ;  /* 0x0000000e3f057299 */ /* 0x000fe20008011605 */
[----:B------:R-:W-:Y:S01]  /*3db10*/  ISETP.NE.AND.EX P0, PT, RZ, UR7, PT, P0 ;  /* 0x00000007ff007c0c */ /* 0x000fe2000bf05300 */
[----:B------:R-:W-:-:S02]  /*3db20*/  USHF.L.U32 UR11, UR10, UR22, URZ ;  /* 0x000000160a0b7299 */ /* 0x000fc4000800063f */
[----:B------:R-:W-:Y:S01]  /*3db30*/  USHF.R.U64 UR19, UR18, UR22, UR5 ;  /* 0x0000001612137299 */ /* 0x000fe20008001205 */
[----:B------:R-:W-:Y:S01]  /*3db40*/  ULDC UR20, c[0x0][0x600] ;  /* 0x0001800000147ab9 */ /* 0x000fe20000000800 */
[----:B------:R-:W-:Y:S02]  /*3db50*/  USHF.R.U32.HI UR10, URZ, UR22, UR5 ;  /* 0x000000163f0a7299 */ /* 0x000fe40008011605 */
[----:B------:R-:W-:Y:S02]  /*3db60*/  UIADD3 UR21, UR20, -0x1, URZ ;  /* 0xffffffff14157890 */ /* 0x000fe4000fffe03f */
[----:B------:R-:W-:Y:S01]  /*3db70*/  ULOP3.LUT UR26, URZ, UR11, URZ, 0x33, !UPT ;  /* 0x0000000b3f1a7292 */ /* 0x000fe2000f8e333f */
        /* <DEDUP_REMOVED lines=17> */
.L_x_1055:
[----:B------:R-:W-:Y:S01]  /*3dc90*/  USHF.R.U64 UR6, UR5, UR23, UR10 ;  /* 0x0000001705067299 */ /* 0x000fe2000800120a */
[----:B------:R-:W-:Y:S01]  /*3dca0*/  MOV R0, 0x1 ;  /* 0x0000000100007802 */ /* 0x000fe20000000f00 */
[----:B------:R-:W-:Y:S01]  /*3dcb0*/  USHF.L.U32 UR25, UR25, UR22, URZ ;  /* 0x0000001619197299 */ /* 0x000fe2000800063f */
[----:B------:R-:W-:Y:S01]  /*3dcc0*/  IMAD.U32 R11, RZ, RZ, UR4 ;  /* 0x00000004ff0b7e24 */ /* 0x000fe2000f8e00ff */
[----:B------:R-:W-:Y:S02]  /*3dcd0*/  ULOP3.LUT UR5, UR18, UR26, URZ, 0xc0, !UPT ;  /* 0x0000001a12057292 */ /* 0x000fe4000f8ec03f */
[----:B------:R-:W-:Y:S02]  /*3dce0*/  UIADD3 UR7, -UR6, URZ, URZ ;  /* 0x0000003f06077290 */ /* 0x000fe4000fffe13f */
[----:B------:R-:W-:Y:S02]  /*3dcf0*/  UIMAD UR6, UR25, UR6, UR5 ;  /* 0x00000006190672a4 */ /* 0x000fe4000f8e0205 */
[----:B------:R-:W-:-:S02]  /*3dd00*/  ULOP3.LUT UR17, UR17, UR21, URZ, 0xc0, !UPT ;  /* 0x0000001511117292 */ /* 0x000fc4000f8ec03f */
[----:B------:R-:W-:Y:S02]  /*3dd10*/  UIMAD UR5, UR7, UR24, UR19 ;  /* 0x00000018070572a4 */ /* 0x000fe4000f8e0213 */
[----:B------:R-:W-:Y:S01]  /*3dd20*/  UISETP.NE.AND UP0, UPT, UR39, URZ, UPT ;  /* 0x0000003f2700728c */ /* 0x000fe2000bf05270 */
[----:B------:R-:W-:Y:S01]  /*3dd30*/  ULDC UR7, c[0x0][0x610] ;  /* 0x0001840000077ab9 */ /* 0x000fe20000000800 */
[----:B------:R-:W-:Y:S02]  /*3dd40*/  UIMAD UR5, UR5, UR20, UR17 ;  /* 0x00000014050572a4 */ /* 0x000fe4000f8e0211 */
[----:B------:R-:W-:-:S04]  /*3dd50*/  UIMAD UR8, UR6, UR7, UR8 ;  /* 0x00000007060872a4 */ /* 0x000fc8000f8e0208 */
[----:B------:R-:W-:Y:S02]  /*3dd60*/  USEL UR6, UR5, UR8, !UP0 ;  /* 0x0000000805067287 */ /* 0x000fe4000c000000 */
[----:B------:R-:W-:-:S04]  /*3dd70*/  USEL UR8, UR8, UR5, !UP0 ;  /* 0x0000000508087287 */ /* 0x000fc8000c000000 */
[----:B------:R-:W-:Y:S02]  /*3dd80*/  MOV R3, UR6 ;  /* 0x0000000600037c02 */ /* 0x000fe40008000f00 */
[----:B------:R-:W-:-:S07]  /*3dd90*/  IMAD.U32 R5, RZ, RZ, UR8 ;  /* 0x00000008ff057e24 */ /* 0x000fce000f8e00ff */
.L_x_1053:
[----:B------:R-:W-:-:S08]  /*3dda0*/  NOP ;  /* 0x0000000000007918 */ /* 0x000fd00000000000 */
[----:B0-----:R-:W0:-:S00]  /*3ddb0*/  USETMAXREG.DEALLOC.CTAPOOL 0x18 ;  /* 0x00000018000079c8 */ /* 0x001e0000080e0500 */
[----:B------:R-:W-:-:S13]  /*3ddc0*/  ISETP.NE.AND P0, PT, RZ, UR9, PT ;  /* 0x00000009ff007c0c */ /* 0x000fda000bf05270 */
[----:B------:R-:W-:Y:S05]  /*3ddd0*/  @P0 EXIT ;  /* 0x000000000000094d */ /* 0x000fea0003800000 */
[----:B0-----:R-:W-:Y:S01]  /*3dde0*/  LOP3.LUT P0, RZ, R0, 0xff, RZ, 0xc0, !PT ;  /* 0x000000ff00ff7812 */ /* 0x001fe2000780c0ff */
[----:B------:R-:W-:Y:S01]  /*3ddf0*/  IMAD.MOV.U32 R6, RZ, RZ, RZ ;  /* 0x000000ffff067224 */ /* 0x000fe200078e00ff */
[----:B------:R-:W-:-:S11]  /*3de00*/  MOV R0, 0x1 ;  /* 0x0000000100007802 */ /* 0x000fd60000000f00 */
[----:B------:R-:W-:Y:S05]  /*3de10*/  @!P0 BRA `(.L_x_1056) ;  /* 0x0000000c00748947 */ /* 0x000fea0003800000 */
[----:B------:R-:W0:Y:S01]  /*3de20*/  LDC R0, c[0x0][0x28c] ;  /* 0x0000a300ff007b82 */ /* 0x000e220000000800 */
[----:B------:R-:W1:Y:S01]  /*3de30*/  S2R R9, SR_CgaCtaId ;  /* 0x0000000000097919 */ /* 0x000e620000008800 */
[----:B------:R-:W-:Y:S01]  /*3de40*/  ULDC UR5, c[0x0][0x658] ;  /* 0x0001960000057ab9 */ /* 0x000fe20000000800 */
[----:B------:R-:W-:Y:S01]  /*3de50*/  UMOV UR7, 0xffffffff ;  /* 0xffffffff00077882 */ /* 0x000fe20000000000 */
[----:B------:R-:W-:Y:S01]  /*3de60*/  ULDC UR6, c[0x0][0xc] ;  /* 0x0000030000067ab9 */ /* 0x000fe20000000800 */
[----:B------:R-:W-:Y:S01]  /*3de70*/  USHF.L.U32 UR9, UR7, UR5, URZ ;  /* 0x0000000507097299 */ /* 0x000fe2000800063f */
[----:B------:R-:W-:Y:S01]  /*3de80*/  BSSY B0, `(.L_x_1056) ;  /* 0x00000d6000007945 */ /* 0x000fe20003800000 */
[----:B------:R-:W-:Y:S01]  /*3de90*/  UMOV UR8, 0x1 ;  /* 0x0000000100087882 */ /* 0x000fe20000000000 */
[----:B------:R-:W-:Y:S01]  /*3dea0*/  ULDC UR7, c[0x0][0x10] ;  /* 0x0000040000077ab9 */ /* 0x000fe20000000800 */
[----:B------:R-:W-:Y:S01]  /*3deb0*/  USHF.L.U32 UR5, UR8, UR5, URZ ;  /* 0x0000000508057299 */ /* 0x000fe2000800063f */
[----:B------:R-:W-:Y:S01]  /*3dec0*/  IMAD.MOV.U32 R8, RZ, RZ, 0x1 ;  /* 0x00000001ff087424 */ /* 0x000fe200078e00ff */
[----:B------:R-:W-:Y:S01]  /*3ded0*/  UIMAD.WIDE.U32 UR6, UR6, UR7, URZ ;  /* 0x00000007060672a5 */ /* 0x000fe2000f8e003f */
[----:B------:R-:W-:Y:S01]  /*3dee0*/  IMAD.MOV.U32 R6, RZ, RZ, RZ ;  /* 0x000000ffff067224 */ /* 0x000fe200078e00ff */
[----:B------:R-:W-:Y:S01]  /*3def0*/  ULDC UR8, c[0x0][0x14] ;  /* 0x0000050000087ab9 */ /* 0x000fe20000000800 */
[----:B------:R-:W-:Y:S01]  /*3df00*/  ULDC UR4, c[0x0][0x600] ;  /* 0x0001800000047ab9 */ /* 0x000fe20000000800 */
[----:B------:R-:W-:-:S02]  /*3df10*/  UIMAD.WIDE.U32 UR20, UR6, UR8, URZ ;  /* 0x00000008061472a5 */ /* 0x000fc4000f8e003f */
[----:B------:R-:W-:Y:S02]  /*3df20*/  UIMAD UR7, UR7, UR8, URZ ;  /* 0x00000008070772a4 */ /* 0x000fe4000f8e023f */
[----:B------:R-:W-:Y:S02]  /*3df30*/  ULOP3.LUT UR24, UR38, 0x2, URZ, 0xfc, !UPT ;  /* 0x0000000226187892 */ /* 0x000fe4000f8efc3f */
[----:B------:R-:W-:Y:S02]  /*3df40*/  UIADD3 UR4, UR4, -0x1, URZ ;  /* 0xffffffff04047890 */ /* 0x000fe4000fffe03f */
[----:B------:R-:W-:Y:S01]  /*3df50*/  ULOP3.LUT UR6, URZ, UR9, URZ, 0x33, !UPT ;  /* 0x000000093f067292 */ /* 0x000fe2000f8e333f */
[----:B0-----:R-:W-:Y:S01]  /*3df60*/  IADD3 R0, R0, 0x3f, RZ ;  /* 0x0000003f00007810 */ /* 0x001fe20007ffe0ff */
[----:B------:R-:W-:Y:S01]  /*3df70*/  UIADD3 UR7, UR21, UR7, URZ ;  /* 0x0000000715077290 */ /* 0x000fe2000fffe03f */
[----:B------:R-:W-:Y:S02]  /*3df80*/  ULDC.64 UR22, c[0x0][0x198] ;  /* 0x0000660000167ab9 */ /* 0x000fe40000000a00 */
[----:B------:R-:W-:-:S04]  /*3df90*/  SHF.R.S32.HI R7, RZ, 0x1f, R0 ;  /* 0x0000001fff077819 */ /* 0x000fc80000011400 */
[----:B------:R-:W-:Y:S02]  /*3dfa0*/  LEA.HI R7, R7, R0, RZ, 0x6 ;  /* 0x0000000007077211 */ /* 0x000fe400078f30ff */
[C---:B-1----:R-:W-:Y:S01]  /*3dfb0*/  SHF.L.U32 R16, R9.reuse, 0x7, RZ ;  /* 0x0000000709107819 */ /* 0x042fe200000006ff */
[----:B------:R-:W-:Y:S01]  /*3dfc0*/  IMAD.SHL.U32 R9, R9, 0x2000, RZ ;  /* 0x0000200009097824 */ /* 0x000fe200078e00ff */
[----:B------:R-:W-:Y:S02]  /*3dfd0*/  SHF.R.S32.HI R7, RZ, 0x6, R7 ;  /* 0x00000006ff077819 */ /* 0x000fe40000011407 */
[----:B------:R-:W-:Y:S02]  /*3dfe0*/  LOP3.LUT R16, R16, 0x80, RZ, 0xc0, !PT ;  /* 0x0000008010107812 */ /* 0x000fe400078ec0ff */
[----:B------:R-:W-:Y:S02]  /*3dff0*/  LOP3.LUT R9, R9, 0x2000, RZ, 0xc0, !PT ;  /* 0x0000200009097812 */ /* 0x000fe400078ec0ff */
[----:B------:R-:W-:-:S02]  /*3e000*/  MOV R0, 0x1 ;  /* 0x0000000100007802 */ /* 0x000fc40000000f00 */
[----:B------:R-:W-:-:S07]  /*3e010*/  IADD3 R17, R7, 0x1, RZ ;  /* 0x0000000107117810 */ /* 0x000fce0007ffe0ff */
.L_x_1067:
[----:B------:R-:W-:-:S03]  /*3e020*/  UMOV UR8, 0xffffffff ;  /* 0xffffffff00087882 */ /* 0x000fc60000000000 */
[----:B------:R-:W-:Y:S05]  /*3e030*/  BRA.DIV UR8, `(.L_x_1057) ;  /* 0x0000000e08907947 */ /* 0x000fea000b800000 */
[----:B------:R-:W-:-:S13]  /*3e040*/  ELECT P6, URZ, PT ;  /* 0x00000000003f782f */ /* 0x000fda00038c0000 */
.L_x_1076:
[----:B------:R-:W0:Y:S01]  /*3e050*/  LDC R2, c[0x0][0x28c] ;  /* 0x0000a300ff027b82 */ /* 0x000e220000000800 */
[----:B------:R-:W-:Y:S01]  /*3e060*/  BSSY B1, `(.L_x_1058) ;  /* 0x000003a000017945 */ /* 0x000fe20003800000 */
[----:B0-----:R-:W-:-:S13]  /*3e070*/  ISETP.LT.OR P6, PT, R2, 0x1, !P6 ;  /* 0x000000010200780c */ /* 0x001fda00077c1670 */
[----:B------:R-:W-:Y:S05]  /*3e080*/  @P6 BRA `(.L_x_1059) ;  /* 0x0000000000dc6947 */ /* 0x000fea0003800000 */
[----:B------:R-:W-:Y:S01]  /*3e090*/  IMAD R2, R3, 0x100, R16 ;  /* 0x0000010003027824 */ /* 0x000fe200078e0210 */
[----:B------:R-:W-:Y:S01]  /*3e0a0*/  SHF.L.U32 R5, R5, 0x9, RZ ;  /* 0x0000000905057819 */ /* 0x000fe200000006ff */
[----:B------:R-:W-:Y:S01]  /*3e0b0*/  IMAD.MOV.U32 R12, RZ, RZ, RZ ;  /* 0x000000ffff0c7224 */ /* 0x000fe200078e00ff */
[----:B------:R-:W-:Y:S01]  /*3e0c0*/  MOV R4, R17 ;  /* 0x0000001100047202 */ /* 0x000fe20000000f00 */
[----:B------:R-:W-:Y:S01]  /*3e0d0*/  IMAD.MOV.U32 R3, RZ, RZ, R0 ;  /* 0x000000ffff037224 */ /* 0x000fe200078e0000 */
[----:B------:R-:W-:-:S07]  /*3e0e0*/  MOV R13, R6 ;  /* 0x00000006000d7202 */ /* 0x000fce0000000f00 */
.L_x_1062:
[----:B------:R-:W0:Y:S01]  /*3e0f0*/  S2R R15, SR_CgaCtaId ;  /* 0x00000000000f7919 */ /* 0x000e220000008800 */
[----:B------:R-:W-:Y:S02]  /*3e100*/  MOV R10, 0x400 ;  /* 0x00000400000a7802 */ /* 0x000fe40000000f00 */
[----:B------:R-:W-:Y:S02]  /*3e110*/  SHF.L.U32 R14, R3, 0x1f, RZ ;  /* 0x0000001f030e7819 */ /* 0x000fe400000006ff */
[----:B0-----:R-:W-:-:S05]  /*3e120*/  LEA R10, R15, R10, 0x18 ;  /* 0x0000000a0f0a7211 */ /* 0x001fca00078ec0ff */
[----:B------:R-:W-:-:S04]  /*3e130*/  IMAD R15, R13, 0x8, R10 ;  /* 0x000000080d0f7824 */ /* 0x000fc800078e020a */
[----:B------:R-:W0:Y:S02]  /*3e140*/  SYNCS.PHASECHK.TRANS64.TRYWAIT P0, [R15+URZ+0x10], R14 ;  /* 0x0000100e0f0075a7 */ /* 0x000e24000800017f */
[----:B0-----:R-:W-:Y:S05]  /*3e150*/  @!P0 BRA `(.L_x_1060) ;  /* 0x0000000c00688947 */ /* 0x001fea0003800000 */
.L_x_1077:
[----:B------:R-:W1:Y:S01]  /*3e160*/  S2R R18, SR_TID.X ;  /* 0x0000000000127919 */ /* 0x000e620000002100 */
[----:B------:R-:W-:-:S04]  /*3e170*/  UPRMT UR8, UR24, 0x9910, URZ ;  /* 0x0000991018087896 */ /* 0x000fc8000800003f */
[----:B------:R-:W-:Y:S01]  /*3e180*/  UISETP.NE.AND UP0, UPT, UR8, 0x2, UPT ;  /* 0x000000020800788c */ /* 0x000fe2000bf05270 */
[----:B-1----:R-:W-:-:S13]  /*3e190*/  LOP3.LUT P0, RZ, R18, 0x7f, RZ, 0xc0, !PT ;  /* 0x0000007f12ff7812 */ /* 0x002fda000780c0ff */
[----:B0-----:R-:W0:Y:S02]  /*3e1a0*/  @!P0 LDC R14, c[0x0][0x500] ;  /* 0x00014000ff0e8b82 */ /* 0x001e240000000800 */
[----:B0-----:R0:W-:Y:S01]  /*3e1b0*/  @!P0 SYNCS.ARRIVE.TRANS64 RZ, [R15+URZ], R14 ;  /* 0x0000000e0fff89a7 */ /* 0x0011e2000800003f */
[----:B------:R-:W-:-:S13]  /*3e1c0*/  PLOP3.LUT P0, PT, PT, PT, UP0, 0x80, 0x0 ;  /* 0x000000000000781c */ /* 0x000fda0003f0f008 */
[----:B0-----:R-:W-:Y:S05]  /*3e1d0*/  @P0 BRA `(.L_x_1061) ;  /* 0x0000000000040947 */ /* 0x001fea0003800000 */
[----:B------:R-:W-:Y:S01]  /*3e1e0*/  BPT.TRAP 0x1 ;  /* 0x000000040000795c */ /* 0x000fe20000300000 */
.L_x_1061:
[----:B------:R-:W-:Y:S01]  /*3e1f0*/  R2UR UR9, R15 ;  /* 0x000000000f0972ca */ /* 0x000fe200000e0000 */
[C---:B------:R-:W-:Y:S01]  /*3e200*/  IMAD R15, R13.reuse, 0x4000, R9 ;  /* 0x000040000d0f7824 */ /* 0x040fe200078e0209 */
[-C--:B------:R-:W-:Y:S01]  /*3e210*/  LEA R14, R13, R10.reuse, 0x10 ;  /* 0x0000000a0d0e7211 */ /* 0x080fe200078e80ff */
[----:B------:R-:W-:Y:S01]  /*3e220*/  UIADD3 UR14, UP0, UR22, 0xf0, URZ ;  /* 0x000000f0160e7890 */ /* 0x000fe2000ff1e03f */
[----:B------:R-:W-:Y:S01]  /*3e230*/  R2UR UR18, R5 ;  /* 0x00000000051272ca */ /* 0x000fe200000e0000 */
[----:B------:R-:W-:Y:S01]  /*3e240*/  UIADD3 UR26, UP1, UR22, 0x1f0, URZ ;  /* 0x000001f0161a7890 */ /* 0x000fe2000ff3e03f */
[----:B------:R-:W-:Y:S01]  /*3e250*/  LEA R15, R15, R10, 0x1 ;  /* 0x0000000a0f0f7211 */ /* 0x000fe200078e08ff */
[----:B------:R-:W-:Y:S01]  /*3e260*/  UIADD3.X UR15, URZ, UR23, URZ, UP0, !UPT ;  /* 0x000000173f0f7290 */ /* 0x000fe200087fe43f */
[----:B------:R-:W-:Y:S01]  /*3e270*/  R2UR UR8, R14 ;  /* 0x000000000e0872ca */ /* 0x000fe200000e0000 */
[----:B------:R-:W-:Y:S01]  /*3e280*/  VIADD R13, R13, 0x1 ;  /* 0x000000010d0d7836 */ /* 0x000fe20000000000 */
[----:B------:R-:W-:Y:S01]  /*3e290*/  R2UR UR11, R15 ;  /* 0x000000000f0b72ca */ /* 0x000fe200000e0000 */
[----:B------:R-:W-:Y:S01]  /*3e2a0*/  UIADD3.X UR27, URZ, UR23, URZ, UP1, !UPT ;  /* 0x000000173f1b7290 */ /* 0x000fe20008ffe43f */
[----:B------:R-:W-:Y:S01]  /*3e2b0*/  R2UR UR10, R12 ;  /* 0x000000000c0a72ca */ /* 0x000fe200000e0000 */
[----:B------:R-:W-:Y:S01]  /*3e2c0*/  UMOV UR16, 0x0 ;  /* 0x0000000000107882 */ /* 0x000fe20000000000 */
[----:B------:R-:W-:Y:S01]  /*3e2d0*/  R2UR UR12, R11 ;  /* 0x000000000b0c72ca */ /* 0x000fe200000e0000 */
[----:B------:R-:W-:Y:S01]  /*3e2e0*/  UMOV UR17, 0x10000000 ;  /* 0x1000000000117882 */ /* 0x000fe20000000000 */
[----:B------:R-:W-:Y:S01]  /*3e2f0*/  IADD3 R4, R4, -0x1, RZ ;  /* 0xffffffff04047810 */ /* 0x000fe20007ffe0ff */
[----:B------:R-:W-:Y:S01]  /*3e300*/  UMOV UR25, 0x30000 ;  /* 0x0003000000197882 */ /* 0x000fe20000000000 */
[----:B------:R-:W-:Y:S01]  /*3e310*/  R2UR UR19, R2 ;  /* 0x00000000021372ca */ /* 0x000fe200000e0000 */
[----:B------:R-:W-:Y:S01]  /*3e320*/  VIADD R12, R12, 0x40 ;  /* 0x000000400c0c7836 */ /* 0x000fe20000000000 */
[----:B------:R-:W-:Y:S01]  /*3e330*/  ISETP.GT.AND P1, PT, R4, 0x1, PT ;  /* 0x000000010400780c */ /* 0x000fe20003f24270 */
[----:B------:R-:W-:Y:S01]  /*3e340*/  UIADD3 UR8, UR8, 0x100, URZ ;  /* 0x0000010008087890 */ /* 0x000fe2000fffe03f */
[----:B------:R-:W-:Y:S01]  /*3e350*/  ISETP.NE.AND P0, PT, R13, 0x2, PT ;  /* 0x000000020d00780c */ /* 0x000fe20003f05270 */
[----:B------:R-:W-:-:S03]  /*3e360*/  UIADD3 UR13, UR11, 0x20100, URZ ;  /* 0x000201000b0d7890 */ /* 0x000fc6000fffe03f */
[----:B------:R-:W-:Y:S01]  /*3e370*/  UMOV UR11, UR18 ;  /* 0x00000012000b7c82 */ /* 0x000fe20008000000 */
[----:B------:R-:W-:Y:S02]  /*3e380*/  SEL R10, RZ, 0x1, P0 ;  /* 0x00000001ff0a7807 */ /* 0x000fe40000000000 */
[----:B------:R-:W-:Y:S01]  /*3e390*/  SEL R13, R13, RZ, P0 ;  /* 0x000000ff0d0d7207 */ /* 0x000fe20000000000 */
[----:B------:R0:W-:Y:S01]  /*3e3a0*/  UTMALDG.3D [UR8], [UR14], desc[UR16] ;  /* 0x000010080e0075b4 */ /* 0x0001e20008011000 */
[----:B------:R-:W-:Y:S01]  /*3e3b0*/  LOP3.LUT R3, R3, R10, RZ, 0x3c, !PT ;  /* 0x0000000a03037212 */ /* 0x000fe200078e3cff */
[----:B0-----:R-:W-:Y:S01]  /*3e3c0*/  UMOV UR8, UR13 ;  /* 0x0000000d00087c82 */ /* 0x001fe20008000000 */
[----:B------:R-:W-:Y:S02]  /*3e3d0*/  UMOV UR11, UR19 ;  /* 0x00000013000b7c82 */ /* 0x000fe40008000000 */
[----:B------:R0:W-:Y:S02]  /*3e3e0*/  UTMALDG.3D.MULTICAST [UR8], [UR26], UR25, desc[UR16] ;  /* 0x000010081a0073b4 */ /* 0x0001e40008011819 */
[----:B0-----:R-:W-:Y:S05]  /*3e3f0*/  @P1 BRA `(.L_x_1062) ;  /* 0xfffffffc003c1947 */ /* 0x001fea000383ffff */
.L_x_1059:
[----:B------:R-:W-:Y:S05]  /*3e400*/  BSYNC B1 ;  /* 0x0000000000017941 */ /* 0x000fea0003800000 */
.L_x_1058:
[----:B------:R-:W2:Y:S01]  /*3e410*/  LDL.LU R15, [R1+0x600] ;  /* 0x00060000010f7983 */ /* 0x000ea20000300800 */
[----:B------:R-:W-:Y:S01]  /*3e420*/  LOP3.LUT P2, RZ, R8, 0xff, RZ, 0xc0, !PT ;  /* 0x000000ff08ff7812 */ /* 0x000fe2000784c0ff */
[----:B------:R-:W-:Y:S02]  /*3e430*/  ULDC.64 UR8, c[0x0][0x650] ;  /* 0x0001940000087ab9 */ /* 0x000fe40000000a00 */
[----:B------:R-:W3:Y:S01]  /*3e440*/  LDL.LU R14, [R1+0x604] ;  /* 0x00060400010e7983 */ /* 0x000ee20000300800 */
[----:B------:R-:W-:Y:S01]  /*3e450*/  IADD3 R6, R7, R6, RZ ;  /* 0x0000000607067210 */ /* 0x000fe20007ffe0ff */
[----:B------:R-:W-:Y:S01]  /*3e460*/  BSSY B1, `(.L_x_1063) ;  /* 0x0000075000017945 */ /* 0x000fe20003800000 */
[----:B------:R-:W-:Y:S01]  /*3e470*/  IMAD.MOV.U32 R5, RZ, RZ, -0x1 ;  /* 0xffffffffff057424 */ /* 0x000fe200078e00ff */
[----:B------:R-:W-:Y:S01]  /*3e480*/  PRMT R8, RZ, 0x7610, R8 ;  /* 0x00007610ff087816 */ /* 0x000fe20000000008 */
[----:B------:R-:W-:Y:S01]  /*3e490*/  IMAD.MOV.U32 R11, RZ, RZ, -0x1 ;  /* 0xffffffffff0b7424 */ /* 0x000fe200078e00ff */
[----:B------:R-:W-:-:S02]  /*3e4a0*/  SHF.R.U32.HI R2, RZ, 0x1, R6 ;  /* 0x00000001ff027819 */ /* 0x000fc40000011606 */
[----:B------:R-:W-:Y:S02]  /*3e4b0*/  ISETP.GT.U32.AND P0, PT, R6, 0x1, PT ;  /* 0x000000010600780c */ /* 0x000fe40003f04070 */
[----:B------:R-:W0:Y:S01]  /*3e4c0*/  @P2 S2R R3, SR_CgaCtaId ;  /* 0x0000000000032919 */ /* 0x000e220000008800 */
[----:B------:R-:W-:Y:S02]  /*3e4d0*/  LOP3.LUT R2, R2, 0x1, RZ, 0xc0, !PT ;  /* 0x0000000102027812 */ /* 0x000fe400078ec0ff */
[C---:B------:R-:W-:Y:S02]  /*3e4e0*/  ISETP.LT.U32.AND P0, PT, R7.reuse, 0x2, P0 ;  /* 0x000000020700780c */ /* 0x040fe40000701070 */
[----:B------:R-:W-:Y:S02]  /*3e4f0*/  ISETP.NE.U32.AND P1, PT, R2, 0x1, PT ;  /* 0x000000010200780c */ /* 0x000fe40003f25070 */
[----:B------:R-:W-:Y:S02]  /*3e500*/  @P2 MOV R2, 0x400 ;  /* 0x0000040000022802 */ /* 0x000fe40000000f00 */
[----:B------:R-:W-:-:S02]  /*3e510*/  ISETP.GT.U32.AND P1, PT, R7, 0x1, !P1 ;  /* 0x000000010700780c */ /* 0x000fc40004f24070 */
[----:B------:R-:W-:Y:S02]  /*3e520*/  LOP3.LUT R6, R6, 0x1, RZ, 0xc0, !PT ;  /* 0x0000000106067812 */ /* 0x000fe400078ec0ff */
[----:B0-----:R-:W-:Y:S02]  /*3e530*/  @P2 LEA R2, R3, R2, 0x18 ;  /* 0x0000000203022211 */ /* 0x001fe400078ec0ff */
[----:B------:R-:W-:Y:S02]  /*3e540*/  SEL R3, RZ, 0x1, !P0 ;  /* 0x00000001ff037807 */ /* 0x000fe40004000000 */
[----:B------:R0:W-:Y:S02]  /*3e550*/  @P2 SYNCS.ARRIVE.TRANS64.A1T0 RZ, [R2+URZ+0x38], RZ ;  /* 0x000038ff02ff29a7 */ /* 0x0001e4000810003f */
[----:B0-----:R-:W-:-:S04]  /*3e560*/  SEL R2, RZ, 0x1, !P1 ;  /* 0x00000001ff027807 */ /* 0x001fc80004800000 */
[----:B------:R-:W-:Y:S02]  /*3e570*/  LOP3.LUT R0, R2, R0, R3, 0x96, !PT ;  /* 0x0000000002007212 */ /* 0x000fe400078e9603 */
[----:B------:R-:W-:Y:S02]  /*3e580*/  MOV R3, 0xffffffff ;  /* 0xffffffff00037802 */ /* 0x000fe40000000f00 */
[----:B------:R-:W-:Y:S02]  /*3e590*/  PRMT R2, RZ, 0x7610, R2 ;  /* 0x00007610ff027816 */ /* 0x000fe40000000002 */
[----:B---3--:R-:W-:-:S04]  /*3e5a0*/  IADD3 R14, P0, R14, UR20, RZ ;  /* 0x000000140e0e7c10 */ /* 0x008fc8000ff1e0ff */
[----:B--2---:R-:W-:Y:S01]  /*3e5b0*/  IADD3.X R15, R15, UR7, RZ, P0, !PT ;  /* 0x000000070f0f7c10 */ /* 0x004fe200087fe4ff */
[----:B------:R0:W-:Y:S01]  /*3e5c0*/  STL [R1+0x604], R14 ;  /* 0x0006040e01007387 */ /* 0x0001e20000100800 */
[----:B------:R-:W-:-:S03]  /*3e5d0*/  ISETP.GE.U32.AND P0, PT, R14, UR8, PT ;  /* 0x000000080e007c0c */ /* 0x000fc6000bf06070 */
[----:B------:R0:W-:Y:S01]  /*3e5e0*/  STL [R1+0x600], R15 ;  /* 0x0006000f01007387 */ /* 0x0001e20000100800 */
[----:B------:R-:W-:-:S13]  /*3e5f0*/  ISETP.GE.U32.AND.EX P0, PT, R15, UR9, PT, P0 ;  /* 0x000000090f007c0c */ /* 0x000fda000bf06100 */
[----:B0-----:R-:W-:Y:S05]  /*3e600*/  @P0 BRA `(.L_x_1064) ;  /* 0x0000000400680947 */ /* 0x001fea0003800000 */
[----:B------:R-:W0:Y:S01]  /*3e610*/  S2UR UR8, SR_CTAID.X ;  /* 0x00000000000879c3 */ /* 0x000e220000002500 */
[----:B------:R-:W-:Y:S01]  /*3e620*/  ULDC.64 UR10, c[0x0][0x628] ;  /* 0x00018a00000a7ab9 */ /* 0x000fe20000000a00 */
[----:B------:R-:W-:Y:S01]  /*3e630*/  ULDC UR9, c[0x0][0x150] ;  /* 0x0000540000097ab9 */ /* 0x000fe20000000800 */
[----:B------:R-:W-:Y:S01]  /*3e640*/  ISETP.NE.U32.AND P0, PT, RZ, UR10, PT ;  /* 0x0000000aff007c0c */ /* 0x000fe2000bf05070 */
[----:B------:R-:W-:Y:S01]  /*3e650*/  ULDC UR12, c[0x0][0x630] ;  /* 0x00018c00000c7ab9 */ /* 0x000fe20000000800 */
[----:B------:R-:W-:Y:S01]  /*3e660*/  ULDC UR14, c[0x0][0x154] ;  /* 0x00005500000e7ab9 */ /* 0x000fe20000000800 */
[----:B------:R-:W-:Y:S01]  /*3e670*/  IMAD.MOV.U32 R3, RZ, RZ, R15 ;  /* 0x000000ffff037224 */ /* 0x000fe200078e000f */
[----:B------:R-:W-:Y:S01]  /*3e680*/  ISETP.NE.AND.EX P0, PT, RZ, UR11, PT, P0 ;  /* 0x0000000bff007c0c */ /* 0x000fe2000bf05300 */
[----:B------:R-:W1:Y:S01]  /*3e690*/  S2UR UR13, SR_CTAID.Y ;  /* 0x00000000000d79c3 */ /* 0x000e620000002600 */
[----:B0-----:R-:W-:-:S05]  /*3e6a0*/  I2FP.F32.U32 R2, UR8 ;  /* 0x0000000800027c45 */ /* 0x001fca0008201000 */
[----:B------:R-:W-:Y:S01]  /*3e6b0*/  FMUL R10, R2, UR9 ;  /* 0x00000009020a7c20 */ /* 0x000fe20008400000 */
[----:B------:R-:W-:Y:S02]  /*3e6c0*/  MOV R2, R14 ;  /* 0x0000000e00027202 */ /* 0x000fe40000000f00 */
[----:B-1----:R-:W-:-:S03]  /*3e6d0*/  I2FP.F32.U32 R12, UR13 ;  /* 0x0000000d000c7c45 */ /* 0x002fc60008201000 */
[----:B------:R-:W0:Y:S01]  /*3e6e0*/  F2I.U32.TRUNC.NTZ R10, R10 ;  /* 0x0000000a000a7305 */ /* 0x000e22000020f000 */
[----:B------:R-:W-:Y:S05]  /*3e6f0*/  @!P0 BRA `(.L_x_1065) ;  /* 0x0000000000288947 */ /* 0x000fea0003800000 */
[----:B------:R-:W-:Y:S02]  /*3e700*/  ULDC UR9, c[0x0][0x634] ;  /* 0x00018d0000097ab9 */ /* 0x000fe40000000800 */
[----:B------:R-:W-:-:S04]  /*3e710*/  IADD3 R3, P0, R14, UR9, RZ ;  /* 0x000000090e037c10 */ /* 0x000fc8000ff1e0ff */
[----:B------:R-:W-:-:S05]  /*3e720*/  IADD3.X R11, RZ, R15, RZ, P0, !PT ;  /* 0x0000000fff0b7210 */ /* 0x000fca00007fe4ff */
[----:B------:R-:W-:-:S04]  /*3e730*/  IMAD.WIDE.U32 R4, R11, UR10, RZ ;  /* 0x0000000a0b047c25 */ /* 0x000fc8000f8e00ff */
[----:B------:R-:W-:-:S04]  /*3e740*/  IMAD.WIDE.U32 R4, P0, R3, UR11, R4 ;  /* 0x0000000b03047c25 */ /* 0x000fc8000f800004 */
[----:B------:R-:W-:Y:S01]  /*3e750*/  IMAD.WIDE.U32 R2, R3, UR10, RZ ;  /* 0x0000000a03027c25 */ /* 0x000fe2000f8e00ff */
[----:B------:R-:W-:-:S04]  /*3e760*/  MOV R2, R5 ;  /* 0x0000000500027202 */ /* 0x000fc80000000f00 */
[----:B------:R-:W-:Y:S01]  /*3e770*/  IADD3 RZ, P1, R3, R4, RZ ;  /* 0x0000000403ff7210 */ /* 0x000fe20007f3e0ff */
[----:B------:R-:W-:-:S04]  /*3e780*/  IMAD.X R3, RZ, RZ, RZ, P0 ;  /* 0x000000ffff037224 */ /* 0x000fc800000e06ff */
[----:B------:R-:W-:-:S08]  /*3e790*/  IMAD.WIDE.U32.X R2, R11, UR11, R2, P1 ;  /* 0x0000000b0b027c25 */ /* 0x000fd000088e0402 */
.L_x_1065:
[--C-:B------:R-:W-:Y:S01]  /*3e7a0*/  SHF.R.U64 R11, R2, UR12, R3.reuse ;  /* 0x0000000c020b7c19 */ /* 0x100fe20008001203 */
[----:B------:R-:W-:Y:S01]  /*3e7b0*/  ULDC.64 UR10, c[0x0][0x620] ;  /* 0x00018800000a7ab9 */ /* 0x000fe20000000a00 */
[----:B------:R-:W-:Y:S01]  /*3e7c0*/  SHF.R.U32.HI R2, RZ, UR12, R3 ;  /* 0x0000000cff027c19 */ /* 0x000fe20008011603 */
[----:B------:R-:W-:Y:S01]  /*3e7d0*/  IMAD.MOV.U32 R3, RZ, RZ, R15 ;  /* 0x000000ffff037224 */ /* 0x000fe200078e000f */
[----:B------:R-:W-:Y:S01]  /*3e7e0*/  IADD3 R13, P0, RZ, -R11, RZ ;  /* 0x8000000bff0d7210 */ /* 0x000fe20007f1e0ff */
[----:B------:R-:W-:Y:S01]  /*3e7f0*/  FMUL R4, R12, UR14 ;  /* 0x0000000e0c047c20 */ /* 0x000fe20008400000 */
[----:B------:R-:W-:Y:S01]  /*3e800*/  ULDC.64 UR14, c[0x0][0x640] ;  /* 0x00019000000e7ab9 */ /* 0x000fe20000000a00 */
[----:B0-----:R-:W-:Y:S02]  /*3e810*/  R2UR UR9, R10 ;  /* 0x000000000a0972ca */ /* 0x001fe400000e0000 */
[----:B------:R-:W-:Y:S01]  /*3e820*/  IMAD.X R2, RZ, RZ, ~R2, P0 ;  /* 0x000000ffff027224 */ /* 0x000fe200000e0e02 */
[----:B------:R-:W-:Y:S01]  /*3e830*/  ISETP.NE.U32.AND P0, PT, RZ, UR14, PT ;  /* 0x0000000eff007c0c */ /* 0x000fe2000bf05070 */
[----:B------:R-:W0:Y:S02]  /*3e840*/  F2I.U32.TRUNC.NTZ R4, R4 ;  /* 0x0000000400047305 */ /* 0x000e24000020f000 */
[----:B------:R-:W-:Y:S01]  /*3e850*/  IMAD R2, R2, UR10, RZ ;  /* 0x0000000a02027c24 */ /* 0x000fe2000f8e02ff */
[----:B------:R-:W-:-:S03]  /*3e860*/  ISETP.NE.AND.EX P0, PT, RZ, UR15, PT, P0 ;  /* 0x0000000fff007c0c */ /* 0x000fc6000bf05300 */
[----:B------:R-:W-:Y:S01]  /*3e870*/  IMAD R5, R13, UR11, R2 ;  /* 0x0000000b0d057c24 */ /* 0x000fe2000f8e0202 */
[----:B------:R-:W-:-:S05]  /*3e880*/  MOV R2, R14 ;  /* 0x0000000e00027202 */ /* 0x000fca0000000f00 */
[----:B------:R-:W-:Y:S01]  /*3e890*/  IMAD.WIDE.U32 R2, R13, UR10, R2 ;  /* 0x0000000a0d027c25 */ /* 0x000fe2000f8e0002 */
[----:B------:R-:W-:Y:S01]  /*3e8a0*/  ULDC UR10, c[0x0][0x618] ;  /* 0x00018600000a7ab9 */ /* 0x000fe20000000800 */
[----:B0-----:R-:W-:-:S03]  /*3e8b0*/  R2UR UR11, R4 ;  /* 0x00000000040b72ca */ /* 0x001fc600000e0000 */
[----:B------:R-:W-:-:S04]  /*3e8c0*/  IADD3 R3, R3, R5, RZ ;  /* 0x0000000503037210 */ /* 0x000fc80007ffe0ff */
[--C-:B------:R-:W-:Y:S02]  /*3e8d0*/  SHF.R.U64 R10, R2, UR10, R3.reuse ;  /* 0x0000000a020a7c19 */ /* 0x100fe40008001203 */
[----:B------:R-:W-:Y:S01]  /*3e8e0*/  SHF.R.U32.HI R3, RZ, UR10, R3 ;  /* 0x0000000aff037c19 */ /* 0x000fe20008011603 */
[----:B------:R-:W-:-:S03]  /*3e8f0*/  ULDC UR10, c[0x0][0x608] ;  /* 0x00018200000a7ab9 */ /* 0x000fc60000000800 */
[--C-:B------:R-:W-:Y:S02]  /*3e900*/  SHF.R.U64 R12, R10, UR10, R3.reuse ;  /* 0x0000000a0a0c7c19 */ /* 0x100fe40008001203 */
[----:B------:R-:W-:Y:S01]  /*3e910*/  SHF.R.U32.HI R3, RZ, UR10, R3 ;  /* 0x0000000aff037c19 */ /* 0x000fe20008011603 */
[----:B------:R-:W-:-:S03]  /*3e920*/  ULDC UR10, c[0x0][0x658] ;  /* 0x00019600000a7ab9 */ /* 0x000fc60000000800 */
[--C-:B------:R-:W-:Y:S02]  /*3e930*/  SHF.R.U64 R13, R12, UR10, R3.reuse ;  /* 0x0000000a0c0d7c19 */ /* 0x100fe40008001203 */
[----:B------:R-:W-:-:S03]  /*3e940*/  SHF.R.U32.HI R14, RZ, UR10, R3 ;  /* 0x0000000aff0e7c19 */ /* 0x000fc60008011603 */
[----:B------:R-:W-:Y:S01]  /*3e950*/  IMAD.MOV.U32 R2, RZ, RZ, R13 ;  /* 0x000000ffff027224 */ /* 0x000fe200078e000d */
[----:B------:R-:W-:Y:S01]  /*3e960*/  MOV R3, R14 ;  /* 0x0000000e00037202 */ /* 0x000fe20000000f00 */
[----:B------:R-:W-:Y:S06]  /*3e970*/  @!P0 BRA `(.L_x_1066) ;  /* 0x0000000000288947 */ /* 0x000fec0003800000 */
[----:B------:R-:W-:Y:S02]  /*3e980*/  ULDC UR10, c[0x0][0x64c] ;  /* 0x00019300000a7ab9 */ /* 0x000fe40000000800 */
[----:B------:R-:W-:-:S05]  /*3e990*/  IADD3 R3, P0, R13, UR10, RZ ;  /* 0x0000000a0d037c10 */ /* 0x000fca000ff1e0ff */
[----:B------:R-:W-:-:S04]  /*3e9a0*/  IMAD.X R14, RZ, RZ, R14, P0 ;  /* 0x000000ffff0e7224 */ /* 0x000fc800000e060e */
[----:B------:R-:W-:-:S04]  /*3e9b0*/  IMAD.WIDE.U32 R4, R14, UR14, RZ ;  /* 0x0000000e0e047c25 */ /* 0x000fc8000f8e00ff */
[----:B------:R-:W-:-:S04]  /*3e9c0*/  IMAD.WIDE.U32 R4, P0, R3, UR15, R4 ;  /* 0x0000000f03047c25 */ /* 0x000fc8000f800004 */
[----:B------:R-:W-:-:S04]  /*3e9d0*/  IMAD.WIDE.U32 R2, R3, UR14, RZ ;  /* 0x0000000e03027c25 */ /* 0x000fc8000f8e00ff */
[----:B------:R-:W-:Y:S01]  /*3e9e0*/  IMAD.MOV.U32 R2, RZ, RZ, R5 ;  /* 0x000000ffff027224 */ /* 0x000fe200078e0005 */
[----:B------:R-:W-:Y:S02]  /*3e9f0*/  IADD3 RZ, P1, R3, R4, RZ ;  /* 0x0000000403ff7210 */ /* 0x000fe40007f3e0ff */
[----:B------:R-:W-:-:S03]  /*3ea00*/  IADD3.X R3, RZ, RZ, RZ, P0, !PT ;  /* 0x000000ffff037210 */ /* 0x000fc600007fe4ff */
[----:B------:R-:W-:-:S08]  /*3ea10*/  IMAD.WIDE.U32.X R2, R14, UR15, R2, P1 ;  /* 0x0000000f0e027c25 */ /* 0x000fd000088e0402 */
.L_x_1066:
[----:B------:R-:W-:Y:S01]  /*3ea20*/  ULDC UR10, c[0x0][0x648] ;  /* 0x00019200000a7ab9 */ /* 0x000fe20000000800 */
[----:B------:R-:W-:Y:S01]  /*3ea30*/  UISETP.NE.AND UP0, UPT, UR39, URZ, UPT ;  /* 0x0000003f2700728c */ /* 0x000fe2000bf05270 */
[----:B------:R-:W-:Y:S01]  /*3ea40*/  SHF.R.U64 R3, R2, UR10, R3 ;  /* 0x0000000a02037c19 */ /* 0x000fe20008001203 */
[----:B------:R-:W-:Y:S01]  /*3ea50*/  ULDC UR10, c[0x0][0x638] ;  /* 0x00018e00000a7ab9 */ /* 0x000fe20000000800 */
[----:B------:R-:W-:Y:S01]  /*3ea60*/  UIADD3 UR11, -UR11, URZ, URZ ;  /* 0x0000003f0b0b7290 */ /* 0x000fe2000fffe13f */
[----:B------:R-:W-:Y:S02]  /*3ea70*/  LOP3.LUT R12, R12, UR6, RZ, 0xc0, !PT ;  /* 0x000000060c0c7c12 */ /* 0x000fe4000f8ec0ff */
[C---:B------:R-:W-:Y:S02]  /*3ea80*/  IADD3 R2, -R3.reuse, RZ, RZ ;  /* 0x000000ff03027210 */ /* 0x040fe40007ffe1ff */
[----:B------:R-:W-:Y:S01]  /*3ea90*/  PLOP3.LUT P0, PT, PT, PT, UP0, 0x40, 0x0 ;  /* 0x000000000000781c */ /* 0x000fe20003f0e808 */
[----:B------:R-:W-:Y:S01]  /*3eaa0*/  IMAD R5, R3, UR5, R12 ;  /* 0x0000000503057c24 */ /* 0x000fe2000f8e020c */
[----:B------:R-:W-:Y:S01]  /*3eab0*/  PLOP3.LUT P1, PT, PT, PT, UP0, 0x40, 0x0 ;  /* 0x000000000000781c */ /* 0x000fe20003f2e808 */
[----:B------:R-:W-:Y:S01]  /*3eac0*/  IMAD R13, R2, UR10, R13 ;  /* 0x0000000a020d7c24 */ /* 0x000fe2000f8e020d */
[----:B------:R-:W-:Y:S01]  /*3ead0*/  UIADD3 UR10, -UR9, URZ, URZ ;  /* 0x0000003f090a7290 */ /* 0x000fe2000fffe13f */
[----:B------:R-:W-:-:S02]  /*3eae0*/  LOP3.LUT R2, R10, UR4, RZ, 0xc0, !PT ;  /* 0x000000040a027c12 */ /* 0x000fc4000f8ec0ff */
[----:B------:R-:W-:Y:S02]  /*3eaf0*/  ULDC UR9, c[0x0][0x144] ;  /* 0x0000510000097ab9 */ /* 0x000fe40000000800 */
[----:B------:R-:W-:-:S03]  /*3eb00*/  UIMAD UR8, UR9, UR10, UR8 ;  /* 0x0000000a090872a4 */ /* 0x000fc6000f8e0208 */
[----:B------:R-:W-:Y:S02]  /*3eb10*/  ULDC UR9, c[0x0][0x148] ;  /* 0x0000520000097ab9 */ /* 0x000fe40000000800 */
[----:B------:R-:W-:-:S03]  /*3eb20*/  @UP0 UIMAD UR8, UR9, UR11, UR13 ;  /* 0x0000000b090802a4 */ /* 0x000fc6000f8e020d */
[----:B------:R-:W-:Y:S02]  /*3eb30*/  ULDC UR9, c[0x0][0x600] ;  /* 0x0001800000097ab9 */ /* 0x000fe40000000800 */
[----:B------:R-:W-:Y:S02]  /*3eb40*/  IMAD R2, R13, UR9, R2 ;  /* 0x000000090d027c24 */ /* 0x000fe4000f8e0202 */
[----:B------:R-:W-:Y:S01]  /*3eb50*/  IMAD.U32 R4, RZ, RZ, UR8 ;  /* 0x00000008ff047e24 */ /* 0x000fe2000f8e00ff */
[----:B------:R-:W-:-:S03]  /*3eb60*/  ULDC UR8, c[0x0][0x610] ;  /* 0x0001840000087ab9 */ /* 0x000fc60000000800 */
[----:B------:R-:W-:-:S05]  /*3eb70*/  IMAD R5, R5, UR8, R4 ;  /* 0x0000000805057c24 */ /* 0x000fca000f8e0204 */
[----:B------:R-:W-:Y:S02]  /*3eb80*/  SEL R3, R2, R5, P0 ;  /* 0x0000000502037207 */ /* 0x000fe40000000000 */
[----:B------:R-:W-:Y:S02]  /*3eb90*/  SEL R5, R5, R2, P1 ;  /* 0x0000000205057207 */ /* 0x000fe40000800000 */
[----:B------:R-:W-:-:S07]  /*3eba0*/  MOV R2, 0x1 ;  /* 0x0000000100027802 */ /* 0x000fce0000000f00 */
.L_x_1064:
[----:B------:R-:W-:Y:S05]  /*3ebb0*/  BSYNC B1 ;  /* 0x0000000000017941 */ /* 0x000fea0003800000 */
.L_x_1063:
[----:B------:R-:W-:-:S13]  /*3ebc0*/  LOP3.LUT P0, RZ, R2, 0xff, RZ, 0xc0, !PT ;  /* 0x000000ff02ff7812 */ /* 0x000fda000780c0ff */
[----:B------:R-:W-:Y:S05]  /*3ebd0*/  @P0 BRA `(.L_x_1067) ;  /* 0xfffffff400100947 */ /* 0x000fea000383ffff */
[----:B------:R-:W-:Y:S05]  /*3ebe0*/  BSYNC B0 ;  /* 0x0000000000007941 */ /* 0x000fea0003800000 */
.L_x_1056:
[----:B------:R-:W-:-:S03]  /*3ebf0*/  UMOV UR8, 0xffffffff ;  /* 0xffffffff00087882 */ /* 0x000fc60000000000 */
[----:B------:R-:W-:Y:S05]  /*3ec00*/  BRA.DIV UR8, `(.L_x_1068) ;  /* 0x0000000208d07947 */ /* 0x000fea000b800000 */
[----:B------:R-:W-:-:S13]  /*3ec10*/  ELECT P6, URZ, PT ;  /* 0x00000000003f782f */ /* 0x000fda00038c0000 */
.L_x_1080:
[----:B------:R-:W-:Y:S04]  /*3ec20*/  BSSY B0, `(.L_x_1069) ;  /* 0x000001a000007945 */ /* 0x000fe80003800000 */
[----:B------:R-:W-:Y:S05]  /*3ec30*/  @!P6 BRA `(.L_x_1070) ;  /* 0x000000000060e947 */ /* 0x000fea0003800000 */
[----:B------:R-:W-:-:S04]  /*3ec40*/  ULOP3.LUT UR8, UR38, 0x2, URZ, 0xfc, !UPT ;  /* 0x0000000226087892 */ /* 0x000fc8000f8efc3f */
[----:B------:R-:W-:-:S06]  /*3ec50*/  UISETP.NE.AND UP0, UPT, UR8, 0x3, UPT ;  /* 0x000000030800788c */ /* 0x000fcc000bf05270 */
[----:B------:R-:W-:-:S13]  /*3ec60*/  PLOP3.LUT P0, PT, PT, PT, UP0, 0x80, 0x0 ;  /* 0x000000000000781c */ /* 0x000fda0003f0f008 */
[----:B------:R-:W-:Y:S05]  /*3ec70*/  @!P0 BRA `(.L_x_1071) ;  /* 0x0000000000048947 */ /* 0x000fea0003800000 */
[----:B------:R-:W-:Y:S01]  /*3ec80*/  BPT.TRAP 0x1 ;  /* 0x000000040000795c */ /* 0x000fe20000300000 */
.L_x_1071:
[----:B------:R-:W0:Y:S01]  /*3ec90*/  S2R R3, SR_CgaCtaId ;  /* 0x0000000000037919 */ /* 0x000e220000008800 */
[----:B------:R-:W-:-:S04]  /*3eca0*/  MOV R2, 0x400 ;  /* 0x0000040000027802 */ /* 0x000fc80000000f00 */
[----:B0-----:R-:W-:Y:S02]  /*3ecb0*/  LEA R3, R3, R2, 0x18 ;  /* 0x0000000203037211 */ /* 0x001fe400078ec0ff */
[----:B------:R-:W-:-:S03]  /*3ecc0*/  SHF.L.U32 R2, R0, 0x1f, RZ ;  /* 0x0000001f00027819 */ /* 0x000fc600000006ff */
[----:B------:R-:W-:-:S05]  /*3ecd0*/  VIADD R3, R3, 0x10 ;  /* 0x0000001003037836 */ /* 0x000fca0000000000 */
[----:B------:R-:W-:-:S04]  /*3ece0*/  LEA R5, R6, R3, 0x3 ;  /* 0x0000000306057211 */ /* 0x000fc800078e18ff */
[----:B------:R-:W0:Y:S02]  /*3ecf0*/  SYNCS.PHASECHK.TRANS64.TRYWAIT P0, [R5+URZ], R2 ;  /* 0x00000002050075a7 */ /* 0x000e24000800017f */
[----:B0-----:R-:W-:Y:S05]  /*3ed00*/  @!P0 BRA `(.L_x_1072) ;  /* 0x0000000000b08947 */ /* 0x001fea0003800000 */
.L_x_1081:
[----:B------:R-:W-:-:S05]  /*3ed10*/  VIADD R6, R6, 0x1 ;  /* 0x0000000106067836 */ /* 0x000fca0000000000 */
[----:B------:R-:W-:-:S04]  /*3ed20*/  ISETP.NE.AND P0, PT, R6, 0x2, PT ;  /* 0x000000020600780c */ /* 0x000fc80003f05270 */
[----:B0-----:R-:W-:Y:S02]  /*3ed30*/  SEL R5, RZ, 0x1, P0 ;  /* 0x00000001ff057807 */ /* 0x001fe40000000000 */
[----:B------:R-:W-:Y:S02]  /*3ed40*/  SEL R6, R6, RZ, P0 ;  /* 0x000000ff06067207 */ /* 0x000fe40000000000 */
[----:B------:R-:W-:Y:S02]  /*3ed50*/  LOP3.LUT R0, R0, R5, RZ, 0x3c, !PT ;  /* 0x0000000500007212 */ /* 0x000fe400078e3cff */
[----:B------:R-:W-:Y:S02]  /*3ed60*/  LEA R3, R6, R3, 0x3 ;  /* 0x0000000306037211 */ /* 0x000fe400078e18ff */
[----:B------:R-:W-:-:S07]  /*3ed70*/  SHF.L.U32 R0, R0, 0x1f, RZ ;  /* 0x0000001f00007819 */ /* 0x000fce00000006ff */
.L_x_1073:
[----:B0-----:R0:W1:Y:S02]  /*3ed80*/  SYNCS.PHASECHK.TRANS64.TRYWAIT P0, [R3+URZ], R0 ;  /* 0x00000000030075a7 */ /* 0x001064000800017f */
[----:B-1----:R-:W-:Y:S05]  /*3ed90*/  @!P0 NANOSLEEP.SYNCS 0x989680 ;  /* 0x009896800000895d */ /* 0x002fea0003900000 */
[----:B------:R-:W1:Y:S02]  /*3eda0*/  @!P0 SYNCS.PHASECHK.TRANS64 P0, [R3+URZ], R0 ;  /* 0x00000000030085a7 */ /* 0x000e64000800007f */
[----:B-1----:R-:W-:Y:S05]  /*3edb0*/  @!P0 BRA `(.L_x_1073) ;  /* 0xfffffffc00f08947 */ /* 0x002fea000383ffff */
.L_x_1070:
[----:B------:R-:W-:Y:S05]  /*3edc0*/  BSYNC B0 ;  /* 0x0000000000007941 */ /* 0x000fea0003800000 */
.L_x_1069:
[----:B------:R-:W-:Y:S05]  /*3edd0*/  EXIT ;  /* 0x000000000000794d */ /* 0x000fea0003800000 */
.L_x_21:
[----:B-1----:R1:W2:Y:S02]  /*3ede0*/  SYNCS.PHASECHK.TRANS64.TRYWAIT P1, [R4+URZ], R3 ;  /* 0x00000003040075a7 */ /* 0x0022a4000802017f */
[----:B--2---:R-:W-:Y:S05]  /*3edf0*/  @!P1 NANOSLEEP.SYNCS 0x989680 ;  /* 0x009896800000995d */ /* 0x004fea0003900000 */
[----:B------:R-:W2:Y:S02]  /*3ee00*/  @!P1 SYNCS.PHASECHK.TRANS64 P1, [R4+URZ], R3 ;  /* 0x00000003040095a7 */ /* 0x000ea4000802007f */
[----:B--2---:R-:W-:Y:S05]  /*3ee10*/  @!P1 BRA `(.L_x_21) ;  /* 0xfffffffc00f09947 */ /* 0x004fea000383ffff */
[----:B------:R-:W-:Y:S05]  /*3ee20*/  BRA `(.L_x_20) ;  /* 0xfffffc2800247947 */ /* 0x000fea000383ffff */
.L_x_26:
[----:B-1----:R1:W2:Y:S02]  /*3ee30*/  SYNCS.PHASECHK.TRANS64.TRYWAIT P1, [R4+URZ], R5 ;  /* 0x00000005040075a7 */ /* 0x0022a4000802017f */
[----:B--2---:R-:W-:Y:S05]  /*3ee40*/  @!P1 NANOSLEEP.SYNCS 0x989680 ;  /* 0x009896800000995d */ /* 0x004fea0003900000 */
[----:B------:R-:W2:Y:S02]  /*3ee50*/  @!P1 SYNCS.PHASECHK.TRANS64 P1, [R4+URZ], R5 ;  /* 0x00000005040095a7 */ /* 0x000ea4000802007f */
[----:B--2---:R-:W-:Y:S05]  /*3ee60*/  @!P1 BRA `(.L_x_26) ;  /* 0xfffffffc00f09947 */ /* 0x004fea000383ffff */
[----:B------:R-:W-:Y:S05]  /*3ee70*/  BRA `(.L_x_25) ;  /* 0xfffffce000607947 */ /* 0x000fea000383ffff */
.L_x_1057:
[----:B------:R-:W-:Y:S01]  /*3ee80*/  BSSY B1, `(.L_x_1074) ;  /* 0x0000006000017945 */ /* 0x000fe20003800000 */
[----:B------:R-:W-:-:S07]  /*3ee90*/  IMAD.MOV.U32 R15, RZ, RZ, -0x1 ;  /* 0xffffffffff0f7424 */ /* 0x000fce00078e00ff */
[----:B------:R-:W-:Y:S05]  /*3eea0*/  WARPSYNC.COLLECTIVE R15, `(.L_x_1075) ;  /* 0x000000000f0c7348 */ /* 0x000fea0003c00000 */
[----:B------:R-:W-:Y:S02]  /*3eeb0*/  ELECT P6, UR62, PT ;  /* 0x00000000003e782f */ /* 0x000fe400038c0000 */
[----:B------:R-:W-:Y:S01]  /*3eec0*/  MOV R14, UR62 ;  /* 0x0000003e000e7c02 */ /* 0x000fe20008000f00 */
[----:B------:R-:W-:Y:S10]  /*3eed0*/  ENDCOLLECTIVE ;  /* 0x000000000000791b */ /* 0x000ff40003800000 */
.L_x_1075:
[----:B------:R-:W-:Y:S05]  /*3eee0*/  BSYNC B1 ;  /* 0x0000000000017941 */ /* 0x000fea0003800000 */
.L_x_1074:
[----:B------:R-:W-:Y:S05]  /*3eef0*/  BRA `(.L_x_1076) ;  /* 0xfffffff000547947 */ /* 0x000fea000383ffff */
.L_x_1060:
[----:B0-----:R0:W1:Y:S02]  /*3ef00*/  SYNCS.PHASECHK.TRANS64.TRYWAIT P0, [R15+URZ+0x10], R14 ;  /* 0x0000100e0f0075a7 */ /* 0x001064000800017f */
[----:B-1----:R-:W-:Y:S05]  /*3ef10*/  @!P0 NANOSLEEP.SYNCS 0x989680 ;  /* 0x009896800000895d */ /* 0x002fea0003900000 */
[----:B------:R-:W1:Y:S02]  /*3ef20*/  @!P0 SYNCS.PHASECHK.TRANS64 P0, [R15+URZ+0x10], R14 ;  /* 0x0000100e0f0085a7 */ /* 0x000e64000800007f */
[----:B-1----:R-:W-:Y:S05]  /*3ef30*/  @!P0 BRA `(.L_x_1060) ;  /* 0xfffffffc00f08947 */ /* 0x002fea000383ffff */
[----:B------:R-:W-:Y:S05]  /*3ef40*/  BRA `(.L_x_1077) ;  /* 0xfffffff000847947 */ /* 0x000fea000383ffff */
.L_x_1068:
[----:B------:R-:W-:Y:S01]  /*3ef50*/  BSSY B0, `(.L_x_1078) ;  /* 0x0000006000007945 */ /* 0x000fe20003800000 */
[----:B------:R-:W-:-:S07]  /*3ef60*/  MOV R15, 0xffffffff ;  /* 0xffffffff000f7802 */ /* 0x000fce0000000f00 */
[----:B------:R-:W-:Y:S05]  /*3ef70*/  WARPSYNC.COLLECTIVE R15, `(.L_x_1079) ;  /* 0x000000000f0c7348 */ /* 0x000fea0003c00000 */
[----:B------:R-:W-:Y:S02]  /*3ef80*/  ELECT P6, UR62, PT ;  /* 0x00000000003e782f */ /* 0x000fe400038c0000 */
[----:B------:R-:W-:Y:S01]  /*3ef90*/  MOV R14, UR62 ;  /* 0x0000003e000e7c02 */ /* 0x000fe20008000f00 */
[----:B------:R-:W-:Y:S10]  /*3efa0*/  ENDCOLLECTIVE ;  /* 0x000000000000791b */ /* 0x000ff40003800000 */
.L_x_1079:
[----:B------:R-:W-:Y:S05]  /*3efb0*/  BSYNC B0 ;  /* 0x0000000000007941 */ /* 0x000fea0003800000 */
.L_x_1078:
[----:B------:R-:W-:Y:S05]  /*3efc0*/  BRA `(.L_x_1080) ;  /* 0xfffffffc00147947 */ /* 0x000fea000383ffff */
.L_x_1072:
[----:B0-----:R0:W1:Y:S02]  /*3efd0*/  SYNCS.PHASECHK.TRANS64.TRYWAIT P0, [R5+URZ], R2 ;  /* 0x00000002050075a7 */ /* 0x001064000800017f */
[----:B-1----:R-:W-:Y:S05]  /*3efe0*/  @!P0 NANOSLEEP.SYNCS 0x989680 ;  /* 0x009896800000895d */ /* 0x002fea0003900000 */
[----:B------:R-:W1:Y:S02]  /*3eff0*/  @!P0 SYNCS.PHASECHK.TRANS64 P0, [R5+URZ], R2 ;  /* 0x00000002050085a7 */ /* 0x000e64000800007f */
[----:B-1----:R-:W-:Y:S05]  /*3f000*/  @!P0 BRA `(.L_x_1072) ;  /* 0xfffffffc00f08947 */ /* 0x002fea000383ffff */
[----:B------:R-:W-:Y:S05]  /*3f010*/  BRA `(.L_x_1081) ;  /* 0xfffffffc003c7947 */ /* 0x000fea000383ffff */
.L_x_1082:
[----:B------:R-:W-:-:S00]  /*3f020*/  BRA `(.L_x_1082) ;  /* 0xfffffffc00fc7947 */ /* 0x000fc0000383ffff */
[----:B------:R-:W-:-:S00]  /*3f030*/  NOP ;  /* 0x0000000000007918 */ /* 0x000fc00000000000 */
        /* <DEDUP_REMOVED lines=12> */
.L_x_1083:


//--------------------- .nv.global.init           --------------------------
	.section	.nv.global.init,"aw",@progbits
.nv.global.init:
	.type		$str$22,@object
	.size		$str$22,($str$23 - $str$22)
$str$22:
        /*0000*/ 	.byte	0x6b, 0x5f, 0x74, 0x69, 0x6c, 0x65, 0x5f, 0x63, 0x6f, 0x75, 0x6e, 0x74, 0x20, 0x3e, 0x3d, 0x20
        /*0010*/ 	.byte	0x31, 0x00
	.type		$str$23,@object
	.size		$str$23,(__unnamed_1 - $str$23)
$str$23:
        /*0012*/ 	.byte	0x2f, 0x74, 0x6d, 0x70, 0x2f, 0x63, 0x75, 0x74, 0x6c, 0x61, 0x73, 0x73, 0x5f, 0x73, 0x77, 0x65
        /*0022*/ 	.byte	0x65, 0x70, 0x5f, 0x73, 0x72, 0x63, 0x2f, 0x69, 0x6e, 0x63, 0x6c, 0x75, 0x64, 0x65, 0x2f, 0x63
        /*0032*/ 	.byte	0x75, 0x74, 0x6c, 0x61, 0x73, 0x73, 0x2f, 0x67, 0x65, 0x6d, 0x6d, 0x2f, 0x63, 0x6f, 0x6c, 0x6c
        /*0042*/ 	.byte	0x65, 0x63, 0x74, 0x69, 0x76, 0x65, 0x2f, 0x73, 0x6d, 0x39, 0x30, 0x5f, 0x6d, 0x6d, 0x61, 0x5f
        /*0052*/ 	.byte	0x74, 0x6d, 0x61, 0x5f, 0x67, 0x6d, 0x6d, 0x61, 0x5f, 0x73, 0x73, 0x5f, 0x77, 0x61, 0x72, 0x70
        /*0062*/ 	.byte	0x73, 0x70, 0x65, 0x63, 0x69, 0x61, 0x6c, 0x69, 0x7a, 0x65, 0x64, 0x2e, 0x68, 0x70, 0x70, 0x00
	.type		__unnamed_1,@object
	.size		__unnamed_1,(.L_0 - __unnamed_1)
__unnamed_1:
        /* <DEDUP_REMOVED lines=181> */
        /*0bc2*/ 	.byte	0x65, 0x6e, 0x74, 0x69, 0x74, 0x79, 0x5d, 0x00
.L_0:


//--------------------- .nv.shared._ZN7cutlass13device_kernelINS_4gemm6kernel13GemmUniversalIN4cute5tupleIJiiiiEEENS1_10collective13CollectiveMmaINS1_34MainloopSm90TmaGmmaWarpSpecializedILi2ENS5_IJNS4_1CILi2EEENSA_ILi1EEESC_EEENS1_35KernelTmaWarpSpecializedCooperativeEEENS5_IJNSA_ILi512EEENSA_ILi256EEENSA_ILi64EEEEEENS_6half_tENS5_IJlSC_lEEESK_SL_NS4_8TiledMMAINS4_8MMA_AtomIJNS4_4SM904GMMA26MMA_64x256x16_F32F16F16_SSILNSP_5MajorE0ELSR_0ELNSP_7ScaleInE1ELSS_1EEEEEENS4_6LayoutISD_NS5_IJSC_NSA_ILi0EEESW_EEEEENS5_IJNS4_10UnderscoreESZ_SZ_EEEEENS4_13SM90_TMA_LOADENS4_14ComposedLayoutINS4_7SwizzleILi3ELi4ELi3EEENS4_18smem_ptr_flag_bitsILi16EEENSV_INS5_IJNSA_ILi8EEESI_EEENS5_IJSI_SC_EEEEEEEvNS4_8identityENS4_23SM90_TMA_LOAD_MULTICASTES1C_vS1D_EENS_8epilogue10collective6detail29Sm90TmaWarpSpecializedAdapterINS1H_15DefaultEpilogueISK_SL_SL_NS1G_6thread17LinearCombinationISK_Li1EffLNS1L_9ScaleType4KindE0ELNS_15FloatRoundStyleE2ESK_EENS1_15EpilogueDefaultEEEEEvvEEEEvNT_6ParamsE --------------------------
	.section	.nv.shared._ZN7cutlass13device_kernelINS_4gemm6kernel13GemmUniversalIN4cute5tupleIJiiiiEEENS1_10collective13CollectiveMmaINS1_34MainloopSm90TmaGmmaWarpSpecializedILi2ENS5_IJNS4_1CILi2EEENSA_ILi1EEESC_EEENS1_35KernelTmaWarpSpecializedCooperativeEEENS5_IJNSA_ILi512EEENSA_ILi256EEENSA_ILi64EEEEEENS_6half_tENS5_IJlSC_lEEESK_SL_NS4_8TiledMMAINS4_8MMA_AtomIJNS4_4SM904GMMA26MMA_64x256x16_F32F16F16_SSILNSP_5MajorE0ELSR_0ELNSP_7ScaleInE1ELSS_1EEEEEENS4_6LayoutISD_NS5_IJSC_NSA_ILi0EEESW_EEEEENS5_IJNS4_10UnderscoreESZ_SZ_EEEEENS4_13SM90_TMA_LOADENS4_14ComposedLayoutINS4_7SwizzleILi3ELi4ELi3EEENS4_18smem_ptr_flag_bitsILi16EEENSV_INS5_IJNSA_ILi8EEESI_EEENS5_IJSI_SC_EEEEEEEvNS4_8identityENS4_23SM90_TMA_LOAD_MULTICASTES1C_vS1D_EENS_8epilogue10collective6detail29Sm90TmaWarpSpecializedAdapterINS1H_15DefaultEpilogueISK_SL_SL_NS1G_6thread17LinearCombinationISK_Li1EffLNS1L_9ScaleType4KindE0ELNS_15FloatRoundStyleE2ESK_EENS1_15EpilogueDefaultEEEEEvvEEEEvNT_6ParamsE,"aw",@nobits
	.sectionflags	@""
	.align	16
	.zero		1024


//--------------------- .nv.shared.reserved.0     --------------------------
	.section	.nv.shared.reserved.0,"aw",@nobits
	.weak		__nv_reservedSMEM_offset_0_alias
	.size		__nv_reservedSMEM_offset_0_alias, 0, 0
	.other		__nv_reservedSMEM_offset_0_alias,@"STO_CUDA_RESERVED_SHARED STV_DEFAULT"
__nv_reservedSMEM_offset_0_alias:
	.zero		0


//--------------------- .nv.global                --------------------------
	.section	.nv.global,"aw",@nobits
.nv.global:
	.type		_ZN40_INTERNAL_03c7ee8b_4_k_cu_51153d37_144644cute1_E,@object
	.size		_ZN40_INTERNAL_03c7ee8b_4_k_cu_51153d37_144644cute1_E,(_ZN40_INTERNAL_03c7ee8b_4_k_cu_51153d37_144644cuda3std3__45__cpo6cbeginE - _ZN40_INTERNAL_03c7ee8b_4_k_cu_51153d37_144644cute1_E)
_ZN40_INTERNAL_03c7ee8b_4_k_cu_51153d37_144644cute1_E:
	.zero		1
	.type		_ZN40_INTERNAL_03c7ee8b_4_k_cu_51153d37_144644cuda3std3__45__cpo6cbeginE,@object
	.size		_ZN40_INTERNAL_03c7ee8b_4_k_cu_51153d37_144644cuda3std3__45__cpo6cbeginE,(_ZN40_INTERNAL_03c7ee8b_4_k_cu_51153d37_144644cuda3std3__48in_placeE - _ZN40_INTERNAL_03c7ee8b_4_k_cu_51153d37_144644cuda3std3__45__cpo6cbeginE)
_ZN40_INTERNAL_03c7ee8b_4_k_cu_51153d37_144644cuda3std3__45__cpo6cbeginE:
	.zero		1
	.type		_ZN40_INTERNAL_03c7ee8b_4_k_cu_51153d37_144644cuda3std3__48in_placeE,@object
	.size		_ZN40_INTERNAL_03c7ee8b_4_k_cu_51153d37_144644cuda3std3__48in_placeE,(_ZN40_INTERNAL_03c7ee8b_4_k_cu_51153d37_144644cuda3std6ranges3__45__cpo9iter_moveE - _ZN40_INTERNAL_03c7ee8b_4_k_cu_51153d37_144644cuda3std3__48in_placeE)
_ZN40_INTERNAL_03c7ee8b_4_k_cu_51153d37_144644cuda3std3__48in_placeE:
	.zero		1
	.type		_ZN40_INTERNAL_03c7ee8b_4_k_cu_51153d37_144644cuda3std6ranges3__45__cpo9iter_moveE,@object
	.size		_ZN40_INTERNAL_03c7ee8b_4_k_cu_51153d37_144644cuda3std6ranges3__45__cpo9iter_moveE,(_ZN40_INTERNAL_03c7ee8b_4_k_cu_51153d37_144644cuda3std3__45__cpo5beginE - _ZN40_INTERNAL_03c7ee8b_4_k_cu_51153d37_144644cuda3std6ranges3__45__cpo9iter_moveE)
_ZN40_INTERNAL_03c7ee8b_4_k_cu_51153d37_144644cuda3std6ranges3__45__cpo9iter_moveE:
	.zero		1
	.type		_ZN40_INTERNAL_03c7ee8b_4_k_cu_51153d37_144644cuda3std3__45__cpo5beginE,@object
	.size		_ZN40_INTERNAL_03c7ee8b_4_k_cu_51153d37_144644cuda3std3__45__cpo5beginE,(_ZN40_INTERNAL_03c7ee8b_4_k_cu_51153d37_144644cuda3std3__442_GLOBAL__N__03c7ee8b_4_k_cu_51153d37_144646ignoreE - _ZN40_INTERNAL_03c7ee8b_4_k_cu_51153d37_144644cuda3std3__45__cpo5beginE)
_ZN40_INTERNAL_03c7ee8b_4_k_cu_51153d37_144644cuda3std3__45__cpo5beginE:
	.zero		1
	.type		_ZN40_INTERNAL_03c7ee8b_4_k_cu_51153d37_144644cuda3std3__442_GLOBAL__N__03c7ee8b_4_k_cu_51153d37_144646ignoreE,@object
	.size		_ZN40_INTERNAL_03c7ee8b_4_k_cu_51153d37_144644cuda3std3__442_GLOBAL__N__03c7ee8b_4_k_cu_51153d37_144646ignoreE,(_ZN40_INTERNAL_03c7ee8b_4_k_cu_51153d37_144644cute7productE - _ZN40_INTERNAL_03c7ee8b_4_k_cu_51153d37_144644cuda3std3__442_GLOBAL__N__03c7ee8b_4_k_cu_51153d37_144646ignoreE)
_ZN40_INTERNAL_03c7ee8b_4_k_cu_51153d37_144644cuda3std3__442_GLOBAL__N__03c7ee8b_4_k_cu_51153d37_144646ignoreE:
	.zero		1
	.type		_ZN40_INTERNAL_03c7ee8b_4_k_cu_51153d37_144644cute7productE,@object
	.size		_ZN40_INTERNAL_03c7ee8b_4_k_cu_51153d37_144644cute7productE,(_ZN40_INTERNAL_03c7ee8b_4_k_cu_51153d37_144644cuda3std3__45__cpo3endE - _ZN40_INTERNAL_03c7ee8b_4_k_cu_51153d37_144644cute7productE)
_ZN40_INTERNAL_03c7ee8b_4_k_cu_51153d37_144644cute7productE:
	.zero		1
	.type		_ZN40_INTERNAL_03c7ee8b_4_k_cu_51153d37_144644cuda3std3__45__cpo3endE,@object
	.size		_ZN40_INTERNAL_03c7ee8b_4_k_cu_51153d37_144644cuda3std3__45__cpo3endE,(_ZN40_INTERNAL_03c7ee8b_4_k_cu_51153d37_144644cuda3std3__419piecewise_constructE - _ZN40_INTERNAL_03c7ee8b_4_k_cu_51153d37_144644cuda3std3__45__cpo3endE)
_ZN40_INTERNAL_03c7ee8b_4_k_cu_51153d37_144644cuda3std3__45__cpo3endE:
	.zero		1
	.type		_ZN40_INTERNAL_03c7ee8b_4_k_cu_51153d37_144644cuda3std3__419piecewise_constructE,@object
	.size		_ZN40_INTERNAL_03c7ee8b_4_k_cu_51153d37_144644cuda3std3__419piecewise_constructE,(_ZN40_INTERNAL_03c7ee8b_4_k_cu_51153d37_144644cuda3std3__45__cpo4cendE - _ZN40_INTERNAL_03c7ee8b_4_k_cu_51153d37_144644cuda3std3__419piecewise_constructE)
_ZN40_INTERNAL_03c7ee8b_4_k_cu_51153d37_144644cuda3std3__419piecewise_constructE:
	.zero		1
	.type		_ZN40_INTERNAL_03c7ee8b_4_k_cu_51153d37_144644cuda3std3__45__cpo4cendE,@object
	.size		_ZN40_INTERNAL_03c7ee8b_4_k_cu_51153d37_144644cuda3std3__45__cpo4cendE,(_ZN40_INTERNAL_03c7ee8b_4_k_cu_51153d37_144644cuda3std6ranges3__45__cpo4swapE - _ZN40_INTERNAL_03c7ee8b_4_k_cu_51153d37_144644cuda3std3__45__cpo4cendE)
_ZN40_INTERNAL_03c7ee8b_4_k_cu_51153d37_144644cuda3std3__45__cpo4cendE:
	.zero		1
	.type		_ZN40_INTERNAL_03c7ee8b_4_k_cu_51153d37_144644cuda3std6ranges3__45__cpo4swapE,@object
	.size		_ZN40_INTERNAL_03c7ee8b_4_k_cu_51153d37_144644cuda3std6ranges3__45__cpo4swapE,(.L_8 - _ZN40_INTERNAL_03c7ee8b_4_k_cu_51153d37_144644cuda3std6ranges3__45__cpo4swapE)
_ZN40_INTERNAL_03c7ee8b_4_k_cu_51153d37_144644cuda3std6ranges3__45__cpo4swapE:
	.zero		1
.L_8:


//--------------------- .nv.constant0._ZN7cutlass13device_kernelINS_4gemm6kernel13GemmUniversalIN4cute5tupleIJiiiiEEENS1_10collective13CollectiveMmaINS1_34MainloopSm90TmaGmmaWarpSpecializedILi2ENS5_IJNS4_1CILi2EEENSA_ILi1EEESC_EEENS1_35KernelTmaWarpSpecializedCooperativeEEENS5_IJNSA_ILi512EEENSA_ILi256EEENSA_ILi64EEEEEENS_6half_tENS5_IJlSC_lEEESK_SL_NS4_8TiledMMAINS4_8MMA_AtomIJNS4_4SM904GMMA26MMA_64x256x16_F32F16F16_SSILNSP_5MajorE0ELSR_0ELNSP_7ScaleInE1ELSS_1EEEEEENS4_6LayoutISD_NS5_IJSC_NSA_ILi0EEESW_EEEEENS5_IJNS4_10UnderscoreESZ_SZ_EEEEENS4_13SM90_TMA_LOADENS4_14ComposedLayoutINS4_7SwizzleILi3ELi4ELi3EEENS4_18smem_ptr_flag_bitsILi16EEENSV_INS5_IJNSA_ILi8EEESI_EEENS5_IJSI_SC_EEEEEEEvNS4_8identityENS4_23SM90_TMA_LOAD_MULTICASTES1C_vS1D_EENS_8epilogue10collective6detail29Sm90TmaWarpSpecializedAdapterINS1H_15DefaultEpilogueISK_SL_SL_NS1G_6thread17LinearCombinationISK_Li1EffLNS1L_9ScaleType4KindE0ELNS_15FloatRoundStyleE2ESK_EENS1_15EpilogueDefaultEEEEEvvEEEEvNT_6ParamsE --------------------------
	.section	.nv.constant0._ZN7cutlass13device_kernelINS_4gemm6kernel13GemmUniversalIN4cute5tupleIJiiiiEEENS1_10collective13CollectiveMmaINS1_34MainloopSm90TmaGmmaWarpSpecializedILi2ENS5_IJNS4_1CILi2EEENSA_ILi1EEESC_EEENS1_35KernelTmaWarpSpecializedCooperativeEEENS5_IJNSA_ILi512EEENSA_ILi256EEENSA_ILi64EEEEEENS_6half_tENS5_IJlSC_lEEESK_SL_NS4_8TiledMMAINS4_8MMA_AtomIJNS4_4SM904GMMA26MMA_64x256x16_F32F16F16_SSILNSP_5MajorE0ELSR_0ELNSP_7ScaleInE1ELSS_1EEEEEENS4_6LayoutISD_NS5_IJSC_NSA_ILi0EEESW_EEEEENS5_IJNS4_10UnderscoreESZ_SZ_EEEEENS4_13SM90_TMA_LOADENS4_14ComposedLayoutINS4_7SwizzleILi3ELi4ELi3EEENS4_18smem_ptr_flag_bitsILi16EEENSV_INS5_IJNSA_ILi8EEESI_EEENS5_IJSI_SC_EEEEEEEvNS4_8identityENS4_23SM90_TMA_LOAD_MULTICASTES1C_vS1D_EENS_8epilogue10collective6detail29Sm90TmaWarpSpecializedAdapterINS1H_15DefaultEpilogueISK_SL_SL_NS1G_6thread17LinearCombinationISK_Li1EffLNS1L_9ScaleType4KindE0ELNS_15FloatRoundStyleE2ESK_EENS1_15EpilogueDefaultEEEEEvvEEEEvNT_6ParamsE,"a",@progbits
	.sectionflags	@""
	.align	4
.nv.constant0._ZN7cutlass13device_kernelINS_4gemm6kernel13GemmUniversalIN4cute5tupleIJiiiiEEENS1_10collective13CollectiveMmaINS1_34MainloopSm90TmaGmmaWarpSpecializedILi2ENS5_IJNS4_1CILi2EEENSA_ILi1EEESC_EEENS1_35KernelTmaWarpSpecializedCooperativeEEENS5_IJNSA_ILi512EEENSA_ILi256EEENSA_ILi64EEEEEENS_6half_tENS5_IJlSC_lEEESK_SL_NS4_8TiledMMAINS4_8MMA_AtomIJNS4_4SM904GMMA26MMA_64x256x16_F32F16F16_SSILNSP_5MajorE0ELSR_0ELNSP_7ScaleInE1ELSS_1EEEEEENS4_6LayoutISD_NS5_IJSC_NSA_ILi0EEESW_EEEEENS5_IJNS4_10UnderscoreESZ_SZ_EEEEENS4_13SM90_TMA_LOADENS4_14ComposedLayoutINS4_7SwizzleILi3ELi4ELi3EEENS4_18smem_ptr_flag_bitsILi16EEENSV_INS5_IJNSA_ILi8EEESI_EEENS5_IJSI_SC_EEEEEEEvNS4_8identityENS4_23SM90_TMA_LOAD_MULTICASTES1C_vS1D_EENS_8epilogue10collective6detail29Sm90TmaWarpSpecializedAdapterINS1H_15DefaultEpilogueISK_SL_SL_NS1G_6thread17LinearCombinationISK_Li1EffLNS1L_9ScaleType4KindE0ELNS_15FloatRoundStyleE2ESK_EENS1_15EpilogueDefaultEEEEEvvEEEEvNT_6ParamsE:
	.zero		1664


//--------------------- SYMBOLS --------------------------

	.type		.nv.reservedSmem.offset0,@object
	.size		.nv.reservedSmem.offset0,0x4
	.type		__assertfail,@function
